	.target	sm_90a

	.elftype	@"ET_EXEC"


//--------------------- .note.nv.tkinfo           --------------------------
	.section	.note.nv.tkinfo,"",@"SHT_NOTE"
	.sectionflags	@"SHF_NOTE_NV_TKINFO"
	.tkinfo
        /*0018*/ 	.word	0x00000002
        /*0030*/ 	.string	""
        /*0030*/ 	.string	"ptxas"
        /*0030*/ 	.string	"Cuda compilation tools, release 13.0, V13.0.88"
        /*0030*/ 	.string	"Build cuda_13.0.r13.0/compiler.36424714_0"
        /*0030*/ 	.string	"-arch sm_90a -m 64 "



//--------------------- .note.nv.cuinfo           --------------------------
	.section	.note.nv.cuinfo,"",@"SHT_NOTE"
	.sectionflags	@"SHF_NOTE_NV_CUINFO"
        /*0018*/ 	.short	0x0002
        /*001a*/ 	.short	0x005a
        /*001c*/ 	.short	0x0082
	.zero		2


//--------------------- .nv.info                  --------------------------
	.section	.nv.info,"",@"SHT_CUDA_INFO"
	.align	4


	//----- nvinfo : EIATTR_REGCOUNT
	.align		4
        /*0000*/ 	.byte	0x04, 0x2f
        /*0002*/ 	.short	(.L_16 - .L_15)
	.align		4
.L_15:
        /*0004*/ 	.word	index@(_ZN7cutlass13device_kernelINS_4fmha6kernel13FmhaKernelTmaINS1_10collective15FmhaMainloopTmaINS_6half_tEfN4cute5tupleIJNS7_1CILi64EEENS9_ILi256EEENS9_ILi80EEEEEENS4_12CausalFusionEJEEENS4_15FmhaFwdEpilogueIS6_fNS8_IJSA_SC_SB_EEEEEJEEEEEvNT_6ParamsE)
        /*0008*/ 	.word	0x000000d3


	//----- nvinfo : EIATTR_FRAME_SIZE
	.align		4
.L_16:
        /*000c*/ 	.byte	0x04, 0x11
        /*000e*/ 	.short	(.L_18 - .L_17)
	.align		4
.L_17:
        /*0010*/ 	.word	index@($__internal_0_$__cuda_sm20_rcp_rn_f32_slowpath)
        /*0014*/ 	.word	0x00000000


	//----- nvinfo : EIATTR_FRAME_SIZE
	.align		4
.L_18:
        /*0018*/ 	.byte	0x04, 0x11
        /*001a*/ 	.short	(.L_20 - .L_19)
	.align		4
.L_19:
        /*001c*/ 	.word	index@(_ZN7cutlass13device_kernelINS_4fmha6kernel13FmhaKernelTmaINS1_10collective15FmhaMainloopTmaINS_6half_tEfN4cute5tupleIJNS7_1CILi64EEENS9_ILi256EEENS9_ILi80EEEEEENS4_12CausalFusionEJEEENS4_15FmhaFwdEpilogueIS6_fNS8_IJSA_SC_SB_EEEEEJEEEEEvNT_6ParamsE)
        /*0020*/ 	.word	0x00000000


	//----- nvinfo : EIATTR_MIN_STACK_SIZE
	.align		4
.L_20:
        /*0024*/ 	.byte	0x04, 0x12
        /*0026*/ 	.short	(.L_22 - .L_21)
	.align		4
.L_21:
        /*0028*/ 	.word	index@(_ZN7cutlass13device_kernelINS_4fmha6kernel13FmhaKernelTmaINS1_10collective15FmhaMainloopTmaINS_6half_tEfN4cute5tupleIJNS7_1CILi64EEENS9_ILi256EEENS9_ILi80EEEEEENS4_12CausalFusionEJEEENS4_15FmhaFwdEpilogueIS6_fNS8_IJSA_SC_SB_EEEEEJEEEEEvNT_6ParamsE)
        /*002c*/ 	.word	0x00000000
.L_22:


//--------------------- .nv.compat                --------------------------
	.section	.nv.compat,"",@"SHT_CUDA_COMPAT_INFO"
	.align	4
        /*0000*/ 	.byte	0x02, 0x09, 0x01, 0x00, 0x02, 0x02, 0x04, 0x00, 0x02, 0x05, 0x05, 0x00, 0x03, 0x07, 0x01, 0x01
        /*0010*/ 	.byte	0x02, 0x03, 0x01, 0x00, 0x02, 0x06, 0x01, 0x00, 0x04, 0x0b, 0x08, 0x00, 0x00, 0x00, 0x00, 0x00
        /*0020*/ 	.byte	0x00, 0x00, 0x00, 0x00


//--------------------- .nv.info._ZN7cutlass13device_kernelINS_4fmha6kernel13FmhaKernelTmaINS1_10collective15FmhaMainloopTmaINS_6half_tEfN4cute5tupleIJNS7_1CILi64EEENS9_ILi256EEENS9_ILi80EEEEEENS4_12CausalFusionEJEEENS4_15FmhaFwdEpilogueIS6_fNS8_IJSA_SC_SB_EEEEEJEEEEEvNT_6ParamsE --------------------------
	.section	.nv.info._ZN7cutlass13device_kernelINS_4fmha6kernel13FmhaKernelTmaINS1_10collective15FmhaMainloopTmaINS_6half_tEfN4cute5tupleIJNS7_1CILi64EEENS9_ILi256EEENS9_ILi80EEEEEENS4_12CausalFusionEJEEENS4_15FmhaFwdEpilogueIS6_fNS8_IJSA_SC_SB_EEEEEJEEEEEvNT_6ParamsE,"",@"SHT_CUDA_INFO"
	.sectionflags	@""
	.align	4


	//----- nvinfo : EIATTR_CUDA_API_VERSION
	.align		4
        /*0000*/ 	.byte	0x04, 0x37
        /*0002*/ 	.short	(.L_24 - .L_23)
.L_23:
        /*0004*/ 	.word	0x00000082


	//----- nvinfo : EIATTR_KPARAM_INFO
	.align		4
.L_24:
        /*0008*/ 	.byte	0x04, 0x17
        /*000a*/ 	.short	(.L_26 - .L_25)
.L_25:
        /*000c*/ 	.word	0x00000000
        /*0010*/ 	.short	0x0000
        /*0012*/ 	.short	0x0070
        /*0014*/ 	.byte	0x00, 0xf0, 0x01, 0x20


	//----- nvinfo : EIATTR_SPARSE_MMA_MASK
	.align		4
.L_26:
        /*0018*/ 	.byte	0x03, 0x50
        /*001a*/ 	.short	0x0000


	//----- nvinfo : EIATTR_MAXREG_COUNT
	.align		4
        /*001c*/ 	.byte	0x03, 0x1b
        /*001e*/ 	.short	0x00ff


	//----- nvinfo : EIATTR_NUM_BARRIERS
	.align		4
        /*0020*/ 	.byte	0x02, 0x4c
        /*0022*/ 	.byte	0x02
	.zero		1


	//----- nvinfo : EIATTR_EXTERNS
	.align		4
        /*0024*/ 	.byte	0x04, 0x0f
        /*0026*/ 	.short	(.L_28 - .L_27)


	//   ....[0]....
	.align		4
.L_27:
        /*0028*/ 	.word	index@(__assertfail)


	//----- nvinfo : EIATTR_MERCURY_ISA_VERSION
	.align		4
.L_28:
        /*002c*/ 	.byte	0x03, 0x5f
        /*002e*/ 	.short	0x0101


	//----- nvinfo : EIATTR_COOP_GROUP_MASK_REGIDS
	.align		4
        /*0030*/ 	.byte	0x04, 0x29
        /*0032*/ 	.short	(.L_30 - .L_29)


	//   ....[0]....
.L_29:
        /*0034*/ 	.word	0xffffffff


	//   ....[1]....
        /*0038*/ 	.word	0xffffffff


	//   ....[2]....
        /*003c*/ 	.word	0xffffffff


	//   ....[3]....
        /*0040*/ 	.word	0xffffffff


	//   ....[4]....
        /*0044*/ 	.word	0xffffffff


	//   ....[5]....
        /*0048*/ 	.word	0xffffffff


	//   ....[6]....
        /*004c*/ 	.word	0xffffffff


	//   ....[7]....
        /*0050*/ 	.word	0xffffffff


	//   ....[8]....
        /*0054*/ 	.word	0xffffffff


	//   ....[9]....
        /*0058*/ 	.word	0xffffffff


	//   ....[10]....
        /*005c*/ 	.word	0xffffffff


	//   ....[11]....
        /*0060*/ 	.word	0xffffffff


	//   ....[12]....
        /*0064*/ 	.word	0xffffffff


	//   ....[13]....
        /*0068*/ 	.word	0xffffffff


	//   ....[14]....
        /*006c*/ 	.word	0xffffffff


	//   ....[15]....
        /*0070*/ 	.word	0xffffffff


	//   ....[16]....
        /*0074*/ 	.word	0xffffffff


	//   ....[17]....
        /*0078*/ 	.word	0xffffffff


	//   ....[18]....
        /*007c*/ 	.word	0xffffffff


	//   ....[19]....
        /*0080*/ 	.word	0xffffffff


	//   ....[20]....
        /*0084*/ 	.word	0xffffffff


	//----- nvinfo : EIATTR_COOP_GROUP_INSTR_OFFSETS
	.align		4
.L_30:
        /*0088*/ 	.byte	0x04, 0x28
        /*008a*/ 	.short	(.L_32 - .L_31)


	//   ....[0]....
.L_31:
        /*008c*/ 	.word	0x00000050


	//   ....[1]....
        /*0090*/ 	.word	0x00000140


	//   ....[2]....
        /*0094*/ 	.word	0x00000270


	//   ....[3]....
        /*0098*/ 	.word	0x00000410


	//   ....[4]....
        /*009c*/ 	.word	0x000005c0


	//   ....[5]....
        /*00a0*/ 	.word	0x00003800


	//   ....[6]....
        /*00a4*/ 	.word	0x00003920


	//   ....[7]....
        /*00a8*/ 	.word	0x00003990


	//   ....[8]....
        /*00ac*/ 	.word	0x00003a60


	//   ....[9]....
        /*00b0*/ 	.word	0x0000a140


	//   ....[10]....
        /*00b4*/ 	.word	0x0000a150


	//   ....[11]....
        /*00b8*/ 	.word	0x0000a180


	//   ....[12]....
        /*00bc*/ 	.word	0x0000a190


	//   ....[13]....
        /*00c0*/ 	.word	0x00011f30


	//   ....[14]....
        /*00c4*/ 	.word	0x00011f40


	//   ....[15]....
        /*00c8*/ 	.word	0x00011f70


	//   ....[16]....
        /*00cc*/ 	.word	0x00011f80


	//   ....[17]....
        /*00d0*/ 	.word	0x000181d0


	//   ....[18]....
        /*00d4*/ 	.word	0x00018210


	//   ....[19]....
        /*00d8*/ 	.word	0x00018250


	//   ....[20]....
        /*00dc*/ 	.word	0x00018270


	//----- nvinfo : EIATTR_SYSCALL_OFFSETS
	.align		4
.L_32:
        /*00e0*/ 	.byte	0x04, 0x46
        /*00e2*/ 	.short	(.L_34 - .L_33)


	//   ....[0]....
.L_33:
        /*00e4*/ 	.word	0x00018c10


	//   ....[1]....
        /*00e8*/ 	.word	0x00018d30


	//----- nvinfo : EIATTR_MBARRIER_INSTR_OFFSETS
	.align		4
.L_34:
        /*00ec*/ 	.byte	0x04, 0x39
        /*00ee*/ 	.short	(.L_36 - .L_35)


	//   ....[0]....
.L_35:
        /*00f0*/ 	.word	0x00000240
        /*00f4*/ 	.word	0x000000ff
        /*00f8*/ 	.word	0x0002a840
        /*00fc*/ 	.short	0x0100
        /*00fe*/ 	.byte	0x08
	.zero		1


	//   ....[1]....
        /*0100*/ 	.word	0x00000250
        /*0104*/ 	.word	0x000000ff
        /*0108*/ 	.word	0x0002a848
        /*010c*/ 	.short	0x0100
        /*010e*/ 	.byte	0x08
	.zero		1


	//   ....[2]....
        /*0110*/ 	.word	0x00000380
        /*0114*/ 	.word	0x000000ff
        /*0118*/ 	.word	0x0002a800
        /*011c*/ 	.short	0x0100
        /*011e*/ 	.byte	0x08
	.zero		1


	//   ....[3]....
        /*0120*/ 	.word	0x00000390
        /*0124*/ 	.word	0x000000ff
        /*0128*/ 	.word	0x0002a820
        /*012c*/ 	.short	0x0100
        /*012e*/ 	.byte	0x08
	.zero		1


	//   ....[4]....
        /*0130*/ 	.word	0x000003a0
        /*0134*/ 	.word	0x000000ff
        /*0138*/ 	.word	0x0002a808
        /*013c*/ 	.short	0x0100
        /*013e*/ 	.byte	0x08
	.zero		1


	//   ....[5]....
        /*0140*/ 	.word	0x000003b0
        /*0144*/ 	.word	0x000000ff
        /*0148*/ 	.word	0x0002a828
        /*014c*/ 	.short	0x0100
        /*014e*/ 	.byte	0x08
	.zero		1


	//   ....[6]....
        /*0150*/ 	.word	0x000003c0
        /*0154*/ 	.word	0x000000ff
        /*0158*/ 	.word	0x0002a810
        /*015c*/ 	.short	0x0100
        /*015e*/ 	.byte	0x08
	.zero		1


	//   ....[7]....
        /*0160*/ 	.word	0x000003d0
        /*0164*/ 	.word	0x000000ff
        /*0168*/ 	.word	0x0002a830
        /*016c*/ 	.short	0x0100
        /*016e*/ 	.byte	0x08
	.zero		1


	//   ....[8]....
        /*0170*/ 	.word	0x000003e0
        /*0174*/ 	.word	0x000000ff
        /*0178*/ 	.word	0x0002a818
        /*017c*/ 	.short	0x0100
        /*017e*/ 	.byte	0x08
	.zero		1


	//   ....[9]....
        /*0180*/ 	.word	0x000003f0
        /*0184*/ 	.word	0x000000ff
        /*0188*/ 	.word	0x0002a838
        /*018c*/ 	.short	0x0100
        /*018e*/ 	.byte	0x08
	.zero		1


	//   ....[10]....
        /*0190*/ 	.word	0x00000520
        /*0194*/ 	.word	0x000000ff
        /*0198*/ 	.word	0x0002a850
        /*019c*/ 	.short	0x0100
        /*019e*/ 	.byte	0x08
	.zero		1


	//   ....[11]....
        /*01a0*/ 	.word	0x00000530
        /*01a4*/ 	.word	0x000000ff
        /*01a8*/ 	.word	0x0002a870
        /*01ac*/ 	.short	0x0100
        /*01ae*/ 	.byte	0x08
	.zero		1


	//   ....[12]....
        /*01b0*/ 	.word	0x00000540
        /*01b4*/ 	.word	0x000000ff
        /*01b8*/ 	.word	0x0002a858
        /*01bc*/ 	.short	0x0100
        /*01be*/ 	.byte	0x08
	.zero		1


	//   ....[13]....
        /*01c0*/ 	.word	0x00000550
        /*01c4*/ 	.word	0x000000ff
        /*01c8*/ 	.word	0x0002a878
        /*01cc*/ 	.short	0x0100
        /*01ce*/ 	.byte	0x08
	.zero		1


	//   ....[14]....
        /*01d0*/ 	.word	0x00000560
        /*01d4*/ 	.word	0x000000ff
        /*01d8*/ 	.word	0x0002a860
        /*01dc*/ 	.short	0x0100
        /*01de*/ 	.byte	0x08
	.zero		1


	//   ....[15]....
        /*01e0*/ 	.word	0x00000570
        /*01e4*/ 	.word	0x000000ff
        /*01e8*/ 	.word	0x0002a880
        /*01ec*/ 	.short	0x0100
        /*01ee*/ 	.byte	0x08
	.zero		1


	//   ....[16]....
        /*01f0*/ 	.word	0x00000580
        /*01f4*/ 	.word	0x000000ff
        /*01f8*/ 	.word	0x0002a868
        /*01fc*/ 	.short	0x0100
        /*01fe*/ 	.byte	0x08
	.zero		1


	//   ....[17]....
        /*0200*/ 	.word	0x00000590
        /*0204*/ 	.word	0x000000ff
        /*0208*/ 	.word	0x0002a888
        /*020c*/ 	.short	0x0100
        /*020e*/ 	.byte	0x08
	.zero		1


	//   ....[18]....
        /*0210*/ 	.word	0x000007a0
        /*0214*/ 	.word	0x00000004
        /*0218*/ 	.word	0x0002a848
        /*021c*/ 	.short	0x010a
        /*021e*/ 	.byte	0x3f
	.zero		1


	//   ....[19]....
        /*0220*/ 	.word	0x00000bd0
        /*0224*/ 	.word	0x00000004
        /*0228*/ 	.word	0x0002a820
        /*022c*/ 	.short	0x010a
        /*022e*/ 	.byte	0x3f
	.zero		1


	//   ....[20]....
        /*0230*/ 	.word	0x00000f70
        /*0234*/ 	.word	0x00000003
        /*0238*/ 	.word	0x0002a820
        /*023c*/ 	.short	0x010a
        /*023e*/ 	.byte	0x3f
	.zero		1


	//   ....[21]....
        /*0240*/ 	.word	0x00001360
        /*0244*/ 	.word	0x00000003
        /*0248*/ 	.word	0x0002a820
        /*024c*/ 	.short	0x010a
        /*024e*/ 	.byte	0x3f
	.zero		1


	//   ....[22]....
        /*0250*/ 	.word	0x00001760
        /*0254*/ 	.word	0x00000008
        /*0258*/ 	.word	0x0002a820
        /*025c*/ 	.short	0x010a
        /*025e*/ 	.byte	0x3f
	.zero		1


	//   ....[23]....
        /*0260*/ 	.word	0x00001ba0
        /*0264*/ 	.word	0x00000002
        /*0268*/ 	.word	0x0002a840
        /*026c*/ 	.short	0x010a
        /*026e*/ 	.byte	0x3f
	.zero		1


	//   ....[24]....
        /*0270*/ 	.word	0x00001c80
        /*0274*/ 	.word	0x00000002
        /*0278*/ 	.word	0x0002a800
        /*027c*/ 	.short	0x010a
        /*027e*/ 	.byte	0x3f
	.zero		1


	//   ....[25]....
        /*0280*/ 	.word	0x000075d0
        /*0284*/ 	.word	0x00000002
        /*0288*/ 	.word	0x0002a808
        /*028c*/ 	.short	0x010a
        /*028e*/ 	.byte	0x3f
	.zero		1


	//   ....[26]....
        /*0290*/ 	.word	0x00009160
        /*0294*/ 	.word	0x00000016
        /*0298*/ 	.word	0x00000000
        /*029c*/ 	.short	0x0101
        /*029e*/ 	.byte	0x3f
	.zero		1


	//   ....[27]....
        /*02a0*/ 	.word	0x00009220
        /*02a4*/ 	.word	0x00000019
        /*02a8*/ 	.word	0x0002a800
        /*02ac*/ 	.short	0x010a
        /*02ae*/ 	.byte	0x3f
	.zero		1


	//   ....[28]....
        /*02b0*/ 	.word	0x00009520
        /*02b4*/ 	.word	0x00000016
        /*02b8*/ 	.word	0x0002a820
        /*02bc*/ 	.short	0x010a
        /*02be*/ 	.byte	0x3f
	.zero		1


	//   ....[29]....
        /*02c0*/ 	.word	0x0000a280
        /*02c4*/ 	.word	0x00000016
        /*02c8*/ 	.word	0x00000000
        /*02cc*/ 	.short	0x0101
        /*02ce*/ 	.byte	0x3f
	.zero		1


	//   ....[30]....
        /*02d0*/ 	.word	0x0000a5a0
        /*02d4*/ 	.word	0x000000c8
        /*02d8*/ 	.word	0x0002a800
        /*02dc*/ 	.short	0x010a
        /*02de*/ 	.byte	0x3f
	.zero		1


	//   ....[31]....
        /*02e0*/ 	.word	0x0000f6c0
        /*02e4*/ 	.word	0x00000016
        /*02e8*/ 	.word	0x00000000
        /*02ec*/ 	.short	0x0101
        /*02ee*/ 	.byte	0x3f
	.zero		1


	//   ....[32]....
        /*02f0*/ 	.word	0x0000f750
        /*02f4*/ 	.word	0x00000016
        /*02f8*/ 	.word	0x0002a820
        /*02fc*/ 	.short	0x010a
        /*02fe*/ 	.byte	0x3f
	.zero		1


	//   ....[33]....
        /*0300*/ 	.word	0x0000fbc0
        /*0304*/ 	.word	0x00000019
        /*0308*/ 	.word	0x0002a800
        /*030c*/ 	.short	0x010a
        /*030e*/ 	.byte	0x3f
	.zero		1


	//   ....[34]....
        /*0310*/ 	.word	0x0000ff40
        /*0314*/ 	.word	0x000000c2
        /*0318*/ 	.word	0x0002a820
        /*031c*/ 	.short	0x010a
        /*031e*/ 	.byte	0x3f
	.zero		1


	//   ....[35]....
        /*0320*/ 	.word	0x000120b0
        /*0324*/ 	.word	0x000000c4
        /*0328*/ 	.word	0x00000000
        /*032c*/ 	.short	0x0101
        /*032e*/ 	.byte	0x3f
	.zero		1


	//   ....[36]....
        /*0330*/ 	.word	0x000123e0
        /*0334*/ 	.word	0x000000c4
        /*0338*/ 	.word	0x0002a800
        /*033c*/ 	.short	0x010a
        /*033e*/ 	.byte	0x3f
	.zero		1


	//   ....[37]....
        /*0340*/ 	.word	0x00017c90
        /*0344*/ 	.word	0x00000007
        /*0348*/ 	.word	0x00000000
        /*034c*/ 	.short	0x0101
        /*034e*/ 	.byte	0x3f
	.zero		1


	//   ....[38]....
        /*0350*/ 	.word	0x00017d10
        /*0354*/ 	.word	0x00000007
        /*0358*/ 	.word	0x0002a820
        /*035c*/ 	.short	0x010a
        /*035e*/ 	.byte	0x3f
	.zero		1


	//----- nvinfo : EIATTR_NUM_MBARRIERS
	.align		4
.L_36:
        /*0360*/ 	.byte	0x03, 0x38
        /*0362*/ 	.short	0x0012


	//----- nvinfo : EIATTR_EXIT_INSTR_OFFSETS
	.align		4
        /*0364*/ 	.byte	0x04, 0x1c
        /*0366*/ 	.short	(.L_38 - .L_37)


	//   ....[0]....
.L_37:
        /*0368*/ 	.word	0x00019990


	//----- nvinfo : EIATTR_MAX_THREADS
	.align		4
.L_38:
        /*036c*/ 	.byte	0x04, 0x05
        /*036e*/ 	.short	(.L_40 - .L_39)
.L_39:
        /*0370*/ 	.word	0x00000080
        /*0374*/ 	.word	0x00000001
        /*0378*/ 	.word	0x00000001


	//----- nvinfo : EIATTR_CRS_STACK_SIZE
	.align		4
.L_40:
        /*037c*/ 	.byte	0x04, 0x1e
        /*037e*/ 	.short	(.L_42 - .L_41)
.L_41:
        /*0380*/ 	.word	0x00000000


	//----- nvinfo : EIATTR_CBANK_PARAM_SIZE
	.align		4
.L_42:
        /*0384*/ 	.byte	0x03, 0x19
        /*0386*/ 	.short	0x0870


	//----- nvinfo : EIATTR_PARAM_CBANK
	.align		4
        /*0388*/ 	.byte	0x04, 0x0a
        /*038a*/ 	.short	(.L_44 - .L_43)
	.align		4
.L_43:
        /*038c*/ 	.word	index@(.nv.constant0._ZN7cutlass13device_kernelINS_4fmha6kernel13FmhaKernelTmaINS1_10collective15FmhaMainloopTmaINS_6half_tEfN4cute5tupleIJNS7_1CILi64EEENS9_ILi256EEENS9_ILi80EEEEEENS4_12CausalFusionEJEEENS4_15FmhaFwdEpilogueIS6_fNS8_IJSA_SC_SB_EEEEEJEEEEEvNT_6ParamsE)
        /*0390*/ 	.short	0x0210
        /*0392*/ 	.short	0x0870


	//----- nvinfo : EIATTR_SW_WAR
	.align		4
.L_44:
        /*0394*/ 	.byte	0x04, 0x36
        /*0396*/ 	.short	(.L_46 - .L_45)
.L_45:
        /*0398*/ 	.word	0x00000008
.L_46:


//--------------------- .nv.callgraph             --------------------------
	.section	.nv.callgraph,"",@"SHT_CUDA_CALLGRAPH"
	.align	4
	.sectionentsize	8
	.align		4
        /*0000*/ 	.word	0x00000000
	.align		4
        /*0004*/ 	.word	0xffffffff
	.align		4
        /*0008*/ 	.word	index@(_ZN7cutlass13device_kernelINS_4fmha6kernel13FmhaKernelTmaINS1_10collective15FmhaMainloopTmaINS_6half_tEfN4cute5tupleIJNS7_1CILi64EEENS9_ILi256EEENS9_ILi80EEEEEENS4_12CausalFusionEJEEENS4_15FmhaFwdEpilogueIS6_fNS8_IJSA_SC_SB_EEEEEJEEEEEvNT_6ParamsE)
	.align		4
        /*000c*/ 	.word	index@(__assertfail)
	.align		4
        /*0010*/ 	.word	0x00000000
	.align		4
        /*0014*/ 	.word	0xfffffffe
	.align		4
        /*0018*/ 	.word	0x00000000
	.align		4
        /*001c*/ 	.word	0xfffffffd
	.align		4
        /*0020*/ 	.word	0x00000000
	.align		4
        /*0024*/ 	.word	0xfffffffc


//--------------------- .nv.constant4             --------------------------
	.section	.nv.constant4,"a",@progbits
	.align	8
	.align		8
.nv.constant4:
        /*0000*/ 	.dword	__assertfail
	.align		8
        /*0008*/ 	.dword	__unnamed_1
	.align		8
        /*0010*/ 	.dword	__unnamed_2
	.align		8
        /*0018*/ 	.dword	_ZN39_INTERNAL_03db76e8_4_k_cu_8161d282_29724cuda3std3__45__cpo5beginE
	.align		8
        /*0020*/ 	.dword	_ZN39_INTERNAL_03db76e8_4_k_cu_8161d282_29724cuda3std3__45__cpo3endE
	.align		8
        /*0028*/ 	.dword	_ZN39_INTERNAL_03db76e8_4_k_cu_8161d282_29724cuda3std3__45__cpo6cbeginE
	.align		8
        /*0030*/ 	.dword	_ZN39_INTERNAL_03db76e8_4_k_cu_8161d282_29724cuda3std3__45__cpo4cendE
	.align		8
        /*0038*/ 	.dword	_ZN39_INTERNAL_03db76e8_4_k_cu_8161d282_29724cuda3std3__441_GLOBAL__N__03db76e8_4_k_cu_8161d282_29726ignoreE
	.align		8
        /*0040*/ 	.dword	_ZN39_INTERNAL_03db76e8_4_k_cu_8161d282_29724cuda3std3__419piecewise_constructE
	.align		8
        /*0048*/ 	.dword	_ZN39_INTERNAL_03db76e8_4_k_cu_8161d282_29724cuda3std3__48in_placeE
	.align		8
        /*0050*/ 	.dword	_ZN39_INTERNAL_03db76e8_4_k_cu_8161d282_29724cuda3std6ranges3__45__cpo4swapE
	.align		8
        /*0058*/ 	.dword	_ZN39_INTERNAL_03db76e8_4_k_cu_8161d282_29724cuda3std6ranges3__45__cpo9iter_moveE
	.align		8
        /*0060*/ 	.dword	_ZN39_INTERNAL_03db76e8_4_k_cu_8161d282_29724cute7productE
	.align		8
        /*0068*/ 	.dword	_ZN39_INTERNAL_03db76e8_4_k_cu_8161d282_29724cute1_E
	.align		8
        /*0070*/ 	.dword	$str$23
	.align		8
        /*0078*/ 	.dword	$str$24


//--------------------- .text._ZN7cutlass13device_kernelINS_4fmha6kernel13FmhaKernelTmaINS1_10collective15FmhaMainloopTmaINS_6half_tEfN4cute5tupleIJNS7_1CILi64EEENS9_ILi256EEENS9_ILi80EEEEEENS4_12CausalFusionEJEEENS4_15FmhaFwdEpilogueIS6_fNS8_IJSA_SC_SB_EEEEEJEEEEEvNT_6ParamsE --------------------------
	.section	.text._ZN7cutlass13device_kernelINS_4fmha6kernel13FmhaKernelTmaINS1_10collective15FmhaMainloopTmaINS_6half_tEfN4cute5tupleIJNS7_1CILi64EEENS9_ILi256EEENS9_ILi80EEEEEENS4_12CausalFusionEJEEENS4_15FmhaFwdEpilogueIS6_fNS8_IJSA_SC_SB_EEEEEJEEEEEvNT_6ParamsE,"ax",@progbits
	.align	128
.text._ZN7cutlass13device_kernelINS_4fmha6kernel13FmhaKernelTmaINS1_10collective15FmhaMainloopTmaINS_6half_tEfN4cute5tupleIJNS7_1CILi64EEENS9_ILi256EEENS9_ILi80EEEEEENS4_12CausalFusionEJEEENS4_15FmhaFwdEpilogueIS6_fNS8_IJSA_SC_SB_EEEEEJEEEEEvNT_6ParamsE:
        .type           _ZN7cutlass13device_kernelINS_4fmha6kernel13FmhaKernelTmaINS1_10collective15FmhaMainloopTmaINS_6half_tEfN4cute5tupleIJNS7_1CILi64EEENS9_ILi256EEENS9_ILi80EEEEEENS4_12CausalFusionEJEEENS4_15FmhaFwdEpilogueIS6_fNS8_IJSA_SC_SB_EEEEEJEEEEEvNT_6ParamsE,@function
        .size           _ZN7cutlass13device_kernelINS_4fmha6kernel13FmhaKernelTmaINS1_10collective15FmhaMainloopTmaINS_6half_tEfN4cute5tupleIJNS7_1CILi64EEENS9_ILi256EEENS9_ILi80EEEEEENS4_12CausalFusionEJEEENS4_15FmhaFwdEpilogueIS6_fNS8_IJSA_SC_SB_EEEEEJEEEEEvNT_6ParamsE,(.L_x_84 - _ZN7cutlass13device_kernelINS_4fmha6kernel13FmhaKernelTmaINS1_10collective15FmhaMainloopTmaINS_6half_tEfN4cute5tupleIJNS7_1CILi64EEENS9_ILi256EEENS9_ILi80EEEEEENS4_12CausalFusionEJEEENS4_15FmhaFwdEpilogueIS6_fNS8_IJSA_SC_SB_EEEEEJEEEEEvNT_6ParamsE)
        .other          _ZN7cutlass13device_kernelINS_4fmha6kernel13FmhaKernelTmaINS1_10collective15FmhaMainloopTmaINS_6half_tEfN4cute5tupleIJNS7_1CILi64EEENS9_ILi256EEENS9_ILi80EEEEEENS4_12CausalFusionEJEEENS4_15FmhaFwdEpilogueIS6_fNS8_IJSA_SC_SB_EEEEEJEEEEEvNT_6ParamsE,@"STO_CUDA_ENTRY STV_DEFAULT"
_ZN7cutlass13device_kernelINS_4fmha6kernel13FmhaKernelTmaINS1_10collective15FmhaMainloopTmaINS_6half_tEfN4cute5tupleIJNS7_1CILi64EEENS9_ILi256EEENS9_ILi80EEEEEENS4_12CausalFusionEJEEENS4_15FmhaFwdEpilogueIS6_fNS8_IJSA_SC_SB_EEEEEJEEEEEvNT_6ParamsE:
[----:B------:R-:W1:Y:S01]  /*0000*/  LDC R1, c[0x0][0x28] ;  /* 0x00000a00ff017b82 */ /* 0x000e620000000800 */
[----:B------:R-:W2:Y:S01]  /*0010*/  S2R R16, SR_TID.X ;  /* 0x0000000000107919 */ /* 0x000ea20000002100 */
[----:B------:R-:W-:Y:S01]  /*0020*/  ELECT P0, URZ, PT ;  /* 0x00000000003f782f */ /* 0x000fe20003800000 */
[----:B------:R-:W-:Y:S01]  /*0030*/  BSSY B0, `(.L_x_0) ;  /* 0x0000010000007945 */ /* 0x000fe20003800000 */
[----:B--2---:R-:W-:-:S05]  /*0040*/  SHF.R.U32.HI R10, RZ, 0x5, R16 ;  /* 0x00000005ff0a7819 */ /* 0x004fca0000011610 */
[----:B------:R-:W2:Y:S02]  /*0050*/  SHFL.IDX PT, R0, R10, RZ, 0x1f ;  /* 0x00001fff0a007589 */ /* 0x000ea400000e0000 */
[----:B--2---:R-:W-:-:S13]  /*0060*/  ISETP.NE.OR P0, PT, R0, RZ, !P0 ;  /* 0x000000ff0000720c */ /* 0x004fda0004705670 */
[----:B-1----:R-:W-:Y:S05]  /*0070*/  @P0 BRA `(.L_x_1) ;  /* 0x00000000002c0947 */ /* 0x002fea0003800000 */
[----:B------:R-:W-:Y:S02]  /*0080*/  ULDC.64 UR4, c[0x0][0x198] ;  /* 0x0000660000047ab9 */ /* 0x000fe40000000a00 */
[----:B------:R-:W-:Y:S02]  /*0090*/  UIADD3 UR6, UP0, UR4, 0xf0, URZ ;  /* 0x000000f004067890 */ /* 0x000fe4000ff1e03f */
[----:B------:R-:W-:Y:S02]  /*00a0*/  UIADD3 UR8, UP1, UR4, 0x1f0, URZ ;  /* 0x000001f004087890 */ /* 0x000fe4000ff3e03f */
[----:B------:R-:W-:Y:S02]  /*00b0*/  UIADD3 UR4, UP2, UR4, 0x2f0, URZ ;  /* 0x000002f004047890 */ /* 0x000fe4000ff5e03f */
[----:B------:R-:W-:Y:S02]  /*00c0*/  UIADD3.X UR7, URZ, UR5, URZ, UP0, !UPT ;  /* 0x000000053f077290 */ /* 0x000fe400087fe43f */
[----:B------:R-:W-:-:S02]  /*00d0*/  UIADD3.X UR9, URZ, UR5, URZ, UP1, !UPT ;  /* 0x000000053f097290 */ /* 0x000fc40008ffe43f */
[----:B------:R-:W-:-:S05]  /*00e0*/  UIADD3.X UR5, URZ, UR5, URZ, UP2, !UPT ;  /* 0x000000053f057290 */ /* 0x000fca00097fe43f */
[----:B------:R1:W-:Y:S02]  /*00f0*/  UTMACCTL.PF [UR6] ;  /* 0x00000000060079b9 */ /* 0x0003e40008040000 */
[----:B------:R1:W-:Y:S02]  /*0100*/  UTMACCTL.PF [UR8] ;  /* 0x00000000080079b9 */ /* 0x0003e40008040000 */
[----:B------:R1:W-:Y:S02]  /*0110*/  UTMACCTL.PF [UR4] ;  /* 0x00000000040079b9 */ /* 0x0003e40008040000 */
[----:B-1----:R-:W-:Y:S01]  /*0120*/  NOP ;  /* 0x0000000000007918 */ /* 0x002fe20000000000 */
.L_x_1:
[----:B------:R-:W-:Y:S05]  /*0130*/  BSYNC B0 ;  /* 0x0000000000007941 */ /* 0x000fea0003800000 */
.L_x_0:
[----:B------:R-:W1:Y:S02]  /*0140*/  SHFL.IDX PT, R0, R10, RZ, 0x1f ;  /* 0x00001fff0a007589 */ /* 0x000e6400000e0000 */
[----:B-1----:R-:W-:-:S13]  /*0150*/  ISETP.NE.AND P0, PT, R0, RZ, PT ;  /* 0x000000ff0000720c */ /* 0x002fda0003f05270 */
[----:B------:R-:W-:Y:S05]  /*0160*/  @P0 BRA `(.L_x_2) ;  /* 0x0000000000400947 */ /* 0x000fea0003800000 */
[----:B------:R-:W1:Y:S01]  /*0170*/  S2UR UR8, SR_CgaCtaId ;  /* 0x00000000000879c3 */ /* 0x000e620000008800 */
[----:B------:R-:W-:Y:S01]  /*0180*/  UMOV UR4, 0x400 ;  /* 0x0000040000047882 */ /* 0x000fe20000000000 */
[----:B------:R-:W-:Y:S01]  /*0190*/  UMOV UR5, 0x1 ;  /* 0x0000000100057882 */ /* 0x000fe20000000000 */
[----:B------:R-:W-:Y:S01]  /*01a0*/  UMOV UR6, 0x80 ;  /* 0x0000008000067882 */ /* 0x000fe20000000000 */
[----:B------:R-:W-:Y:S01]  /*01b0*/  ELECT P0, URZ, PT ;  /* 0x00000000003f782f */ /* 0x000fe20003800000 */
[----:B------:R-:W-:-:S04]  /*01c0*/  UIADD3 UR6, -UR6, 0x100000, URZ ;  /* 0x0010000006067890 */ /* 0x000fc8000fffe13f */
[----:B------:R-:W-:Y:S02]  /*01d0*/  USHF.L.U32 UR7, UR6, 0xb, URZ ;  /* 0x0000000b06077899 */ /* 0x000fe4000800063f */
[----:B------:R-:W-:Y:S02]  /*01e0*/  USHF.L.U32 UR6, UR6, 0x1, URZ ;  /* 0x0000000106067899 */ /* 0x000fe4000800063f */
[----:B-1----:R-:W-:Y:S02]  /*01f0*/  ULEA UR8, UR8, UR4, 0x18 ;  /* 0x0000000408087291 */ /* 0x002fe4000f8ec03f */
[----:B------:R-:W-:-:S04]  /*0200*/  UIADD3 UR4, -UR5, 0x100000, URZ ;  /* 0x0010000005047890 */ /* 0x000fc8000fffe13f */
[----:B------:R-:W-:Y:S02]  /*0210*/  USHF.L.U32 UR5, UR4, 0xb, URZ ;  /* 0x0000000b04057899 */ /* 0x000fe4000800063f */
[----:B------:R-:W-:Y:S01]  /*0220*/  USHF.L.U32 UR4, UR4, 0x1, URZ ;  /* 0x0000000104047899 */ /* 0x000fe2000800063f */
[----:B------:R-:W1:Y:S11]  /*0230*/  FENCE.VIEW.ASYNC.S ;  /* 0x00000000000073c6 */ /* 0x000e760000000000 */
[----:B-1----:R1:W2:Y:S01]  /*0240*/  SYNCS.EXCH.64 URZ, [UR8+0x2a840], UR4 ;  /* 0x02a84004083f75b2 */ /* 0x0022a20008000100 */
[----:B------:R1:W3:Y:S01]  /*0250*/  SYNCS.EXCH.64 URZ, [UR8+0x2a848], UR6 ;  /* 0x02a84806083f75b2 */ /* 0x0002e20008000100 */
[----:B------:R-:W-:Y:S01]  /*0260*/  NOP ;  /* 0x0000000000007918 */ /* 0x000fe20000000000 */
.L_x_2:
[----:B------:R-:W4:Y:S01]  /*0270*/  SHFL.IDX PT, R0, R10, RZ, 0x1f ;  /* 0x00001fff0a007589 */ /* 0x000f2200000e0000 */
[----:B------:R-:W-:Y:S01]  /*0280*/  NOP ;  /* 0x0000000000007918 */ /* 0x000fe20000000000 */
[----:B----4-:R-:W-:-:S13]  /*0290*/  ISETP.NE.AND P0, PT, R0, RZ, PT ;  /* 0x000000ff0000720c */ /* 0x010fda0003f05270 */
[----:B------:R-:W-:Y:S05]  /*02a0*/  @P0 BRA `(.L_x_3) ;  /* 0x0000000000580947 */ /* 0x000fea0003800000 */
[----:B-1----:R-:W1:Y:S01]  /*02b0*/  S2UR UR5, SR_CgaCtaId ;  /* 0x00000000000579c3 */ /* 0x002e620000008800 */
[----:B------:R-:W-:Y:S01]  /*02c0*/  UMOV UR4, 0x400 ;  /* 0x0000040000047882 */ /* 0x000fe20000000000 */
[----:B------:R-:W-:Y:S01]  /*02d0*/  UMOV UR6, 0x1 ;  /* 0x0000000100067882 */ /* 0x000fe20000000000 */
[----:B------:R-:W-:Y:S01]  /*02e0*/  UMOV UR7, 0x80 ;  /* 0x0000008000077882 */ /* 0x000fe20000000000 */
[----:B------:R-:W-:Y:S01]  /*02f0*/  ELECT P0, URZ, PT ;  /* 0x00000000003f782f */ /* 0x000fe20003800000 */
[----:B-1----:R-:W-:Y:S02]  /*0300*/  ULEA UR8, UR5, UR4, 0x18 ;  /* 0x0000000405087291 */ /* 0x002fe4000f8ec03f */
[----:B------:R-:W-:-:S04]  /*0310*/  UIADD3 UR4, -UR6, 0x100000, URZ ;  /* 0x0010000006047890 */ /* 0x000fc8000fffe13f */
[----:B------:R-:W-:Y:S02]  /*0320*/  USHF.L.U32 UR5, UR4, 0xb, URZ ;  /* 0x0000000b04057899 */ /* 0x000fe4000800063f */
[----:B------:R-:W-:Y:S02]  /*0330*/  USHF.L.U32 UR4, UR4, 0x1, URZ ;  /* 0x0000000104047899 */ /* 0x000fe4000800063f */
[----:B------:R-:W-:-:S04]  /*0340*/  UIADD3 UR6, -UR7, 0x100000, URZ ;  /* 0x0010000007067890 */ /* 0x000fc8000fffe13f */
[----:B------:R-:W-:Y:S02]  /*0350*/  USHF.L.U32 UR7, UR6, 0xb, URZ ;  /* 0x0000000b06077899 */ /* 0x000fe4000800063f */
[----:B------:R-:W-:Y:S01]  /*0360*/  USHF.L.U32 UR6, UR6, 0x1, URZ ;  /* 0x0000000106067899 */ /* 0x000fe2000800063f */
[----:B------:R-:W1:Y:S03]  /*0370*/  FENCE.VIEW.ASYNC.S ;  /* 0x00000000000073c6 */ /* 0x000e660000000000 */
[----:B-1----:R4:W1:Y:S08]  /*0380*/  SYNCS.EXCH.64 URZ, [UR8+0x2a800], UR4 ;  /* 0x02a80004083f75b2 */ /* 0x0028700008000100 */
[----:B------:R4:W1:Y:S01]  /*0390*/  SYNCS.EXCH.64 URZ, [UR8+0x2a820], UR6 ;  /* 0x02a82006083f75b2 */ /* 0x0008620008000100 */
[----:B------:R4:W1:Y:S01]  /*03a0*/  SYNCS.EXCH.64 URZ, [UR8+0x2a808], UR4 ;  /* 0x02a80804083f75b2 */ /* 0x0008620008000100 */
[----:B------:R4:W1:Y:S01]  /*03b0*/  SYNCS.EXCH.64 URZ, [UR8+0x2a828], UR6 ;  /* 0x02a82806083f75b2 */ /* 0x0008620008000100 */
[----:B------:R4:W1:Y:S01]  /*03c0*/  SYNCS.EXCH.64 URZ, [UR8+0x2a810], UR4 ;  /* 0x02a81004083f75b2 */ /* 0x0008620008000100 */
[----:B------:R4:W1:Y:S01]  /*03d0*/  SYNCS.EXCH.64 URZ, [UR8+0x2a830], UR6 ;  /* 0x02a83006083f75b2 */ /* 0x0008620008000100 */
[----:B------:R4:W1:Y:S01]  /*03e0*/  SYNCS.EXCH.64 URZ, [UR8+0x2a818], UR4 ;  /* 0x02a81804083f75b2 */ /* 0x0008620008000100 */
[----:B------:R4:W1:Y:S02]  /*03f0*/  SYNCS.EXCH.64 URZ, [UR8+0x2a838], UR6 ;  /* 0x02a83806083f75b2 */ /* 0x0008640008000100 */
[----:B----4-:R-:W-:Y:S01]  /*0400*/  NOP ;  /* 0x0000000000007918 */ /* 0x010fe20000000000 */
.L_x_3:
        /* <DEDUP_REMOVED lines=26> */
.L_x_4:
[----:B------:R-:W4:Y:S01]  /*05b0*/  S2UR UR43, SR_CTAID.X ;  /* 0x00000000002b79c3 */ /* 0x000f220000002500 */
[----:B------:R-:W5:Y:S01]  /*05c0*/  SHFL.IDX PT, R10, R10, RZ, 0x1f ;  /* 0x00001fff0a0a7589 */ /* 0x000f6200000e0000 */
[----:B-1----:R-:W-:Y:S01]  /*05d0*/  ULDC UR4, c[0x0][0x28c] ;  /* 0x0000a30000047ab9 */ /* 0x002fe20000000800 */
[----:B------:R-:W-:Y:S02]  /*05e0*/  ELECT P0, URZ, PT ;  /* 0x00000000003f782f */ /* 0x000fe40003800000 */
[----:B------:R-:W-:Y:S01]  /*05f0*/  SHF.R.S32.HI R3, RZ, 0x1f, R16 ;  /* 0x0000001fff037819 */ /* 0x000fe20000011410 */
[----:B------:R-:W-:Y:S01]  /*0600*/  UIADD3 UR4, UR4, 0xff, URZ ;  /* 0x000000ff04047890 */ /* 0x000fe2000fffe03f */
[----:B------:R-:W-:Y:S01]  /*0610*/  NOP ;  /* 0x0000000000007918 */ /* 0x000fe20000000000 */
[----:B------:R-:W-:Y:S01]  /*0620*/  BSSY B0, `(.L_x_5) ;  /* 0x0000048000007945 */ /* 0x000fe20003800000 */
[----:B------:R-:W-:Y:S01]  /*0630*/  LEA.HI R3, R3, R16, RZ, 0x7 ;  /* 0x0000001003037211 */ /* 0x000fe200078f38ff */
[----:B------:R-:W-:Y:S01]  /*0640*/  USHF.R.S32.HI UR5, URZ, 0x1f, UR4 ;  /* 0x0000001f3f057899 */ /* 0x000fe20008011404 */
[----:B------:R-:W1:Y:S01]  /*0650*/  S2UR UR52, SR_CTAID.Y ;  /* 0x00000000003479c3 */ /* 0x000e620000002600 */
[----:B------:R-:W-:-:S02]  /*0660*/  MOV R9, RZ ;  /* 0x000000ff00097202 */ /* 0x000fc40000000f00 */
[----:B------:R-:W-:Y:S01]  /*0670*/  ULEA.HI UR5, UR5, UR4, URZ, 0x8 ;  /* 0x0000000405057291 */ /* 0x000fe2000f8f403f */
[----:B------:R-:W-:-:S03]  /*0680*/  LOP3.LUT R3, R3, 0xffffff80, RZ, 0xc0, !PT ;  /* 0xffffff8003037812 */ /* 0x000fc600078ec0ff */
[----:B------:R-:W-:Y:S01]  /*0690*/  USHF.R.S32.HI UR5, URZ, 0x8, UR5 ;  /* 0x000000083f057899 */ /* 0x000fe20008011405 */
[----:B------:R-:W1:Y:S01]  /*06a0*/  S2UR UR53, SR_CTAID.Z ;  /* 0x00000000003579c3 */ /* 0x000e620000002700 */
[----:B----4-:R-:W-:-:S07]  /*06b0*/  USHF.L.U32 UR43, UR43, 0x6, URZ ;  /* 0x000000062b2b7899 */ /* 0x010fce000800063f */
[----:B--23--:R-:W-:Y:S01]  /*06c0*/  BAR.SYNC.DEFER_BLOCKING 0x0 ;  /* 0x0000000000007b1d */ /* 0x00cfe20000010000 */
[----:B-----5:R-:W-:Y:S01]  /*06d0*/  ISETP.EQ.AND P1, PT, R10, RZ, P0 ;  /* 0x000000ff0a00720c */ /* 0x020fe20000722270 */
[----:B------:R-:W-:-:S04]  /*06e0*/  IMAD.U32 R0, RZ, RZ, UR43 ;  /* 0x0000002bff007e24 */ /* 0x000fc8000f8e00ff */
[----:B------:R-:W-:-:S05]  /*06f0*/  VIADD R0, R0, 0x13f ;  /* 0x0000013f00007836 */ /* 0x000fca0000000000 */
[----:B------:R-:W-:Y:S01]  /*0700*/  SHF.R.U32.HI R193, RZ, 0x8, R0 ;  /* 0x00000008ffc17819 */ /* 0x000fe20000011600 */
[----:B------:R-:W-:-:S03]  /*0710*/  IMAD.IADD R0, R16, 0x1, -R3 ;  /* 0x0000000110007824 */ /* 0x000fc600078e0a03 */
[----:B------:R-:W-:Y:S01]  /*0720*/  VIMNMX R2, R193, UR5, PT ;  /* 0x00000005c1027c48 */ /* 0x000fe2000bfe0100 */
[----:B-1----:R-:W-:Y:S06]  /*0730*/  @!P1 BRA `(.L_x_6) ;  /* 0x0000000000d89947 */ /* 0x002fec0003800000 */
[----:B------:R-:W1:Y:S01]  /*0740*/  S2R R4, SR_CgaCtaId ;  /* 0x0000000000047919 */ /* 0x000e620000008800 */
[----:B------:R-:W-:Y:S01]  /*0750*/  MOV R3, 0x400 ;  /* 0x0000040000037802 */ /* 0x000fe20000000f00 */
[----:B------:R-:W-:Y:S01]  /*0760*/  IMAD.MOV.U32 R5, RZ, RZ, 0x1 ;  /* 0x00000001ff057424 */ /* 0x000fe200078e00ff */
[----:B------:R-:W-:Y:S02]  /*0770*/  ISETP.NE.AND P3, PT, R0, RZ, PT ;  /* 0x000000ff0000720c */ /* 0x000fe40003f65270 */
[----:B-1----:R-:W-:Y:S02]  /*0780*/  LEA R4, R4, R3, 0x18 ;  /* 0x0000000304047211 */ /* 0x002fe400078ec0ff */
[----:B------:R-:W-:-:S09]  /*0790*/  SHF.L.U32 R3, R5, 0x1f, RZ ;  /* 0x0000001f05037819 */ /* 0x000fd200000006ff */
.L_x_7:
[----:B-1----:R1:W2:Y:S02]  /*07a0*/  SYNCS.PHASECHK.TRANS64.TRYWAIT P2, [R4+URZ+0x2a848], R3 ;  /* 0x02a84803040075a7 */ /* 0x0022a4000804017f */
[----:B--2---:R-:W-:Y:S05]  /*07b0*/  @!P2 NANOSLEEP.SYNCS 0x989680 ;  /* 0x009896800000a95d */ /* 0x004fea0003900000 */
[----:B------:R-:W2:Y:S02]  /*07c0*/  @!P2 SYNCS.PHASECHK.TRANS64 P2, [R4+URZ+0x2a848], R3 ;  /* 0x02a848030400a5a7 */ /* 0x000ea4000804007f */
[----:B--2---:R-:W-:Y:S05]  /*07d0*/  @!P2 BRA `(.L_x_7) ;  /* 0xfffffffc00f0a947 */ /* 0x004fea000383ffff */
[----:B------:R-:W-:Y:S05]  /*07e0*/  @P3 BRA `(.L_x_8) ;  /* 0x0000000000143947 */ /* 0x000fea0003800000 */
[----:B------:R-:W-:Y:S02]  /*07f0*/  LOP3.LUT P2, RZ, R16, 0x1f, RZ, 0xc0, !PT ;  /* 0x0000001f10ff7812 */ /* 0x000fe4000784c0ff */
[----:B-1----:R-:W-:-:S04]  /*0800*/  MOV R3, 0x2800 ;  /* 0x0000280000037802 */ /* 0x002fc80000000f00 */
[----:B------:R2:W-:Y:S07]  /*0810*/  SYNCS.ARRIVE.TRANS64 RZ, [R4+URZ+0x2a840], R3 ;  /* 0x02a8400304ff79a7 */ /* 0x0005ee000800003f */
[----:B------:R-:W-:Y:S05]  /*0820*/  @!P2 BRA `(.L_x_8) ;  /* 0x000000000004a947 */ /* 0x000fea0003800000 */
[----:B------:R-:W-:Y:S01]  /*0830*/  BPT.TRAP 0x1 ;  /* 0x000000040000795c */ /* 0x000fe20000300000 */
.L_x_8:
[----:B------:R-:W-:Y:S01]  /*0840*/  R2UR UR40, R4 ;  /* 0x00000000042872ca */ /* 0x000fe200000e0000 */
[----:B------:R-:W-:Y:S01]  /*0850*/  ULDC.64 UR4, c[0x0][0x198] ;  /* 0x0000660000047ab9 */ /* 0x000fe20000000a00 */
[----:B------:R-:W-:Y:S01]  /*0860*/  UMOV UR6, 0x0 ;  /* 0x0000000000067882 */ /* 0x000fe20000000000 */
[----:B------:R-:W-:Y:S01]  /*0870*/  UIADD3 UR4, UP0, UR4, 0xf0, URZ ;  /* 0x000000f004047890 */ /* 0x000fe2000ff1e03f */
[----:B------:R-:W-:Y:S01]  /*0880*/  UMOV UR7, 0x10000000 ;  /* 0x1000000000077882 */ /* 0x000fe20000000000 */
[----:B------:R-:W-:Y:S02]  /*0890*/  UMOV UR42, URZ ;  /* 0x0000003f002a7c82 */ /* 0x000fe40008000000 */
[----:B------:R-:W-:Y:S01]  /*08a0*/  UIADD3.X UR5, URZ, UR5, URZ, UP0, !UPT ;  /* 0x000000053f057290 */ /* 0x000fe200087fe43f */
[----:B------:R-:W-:Y:S01]  /*08b0*/  UMOV UR44, UR52 ;  /* 0x00000034002c7c82 */ /* 0x000fe20008000000 */
[----:B------:R-:W-:Y:S01]  /*08c0*/  UMOV UR45, UR53 ;  /* 0x00000035002d7c82 */ /* 0x000fe20008000000 */
[----:B------:R-:W-:Y:S01]  /*08d0*/  UMOV UR26, 0x10 ;  /* 0x00000010001a7882 */ /* 0x000fe20000000000 */
[----:B------:R-:W-:-:S02]  /*08e0*/  UMOV UR27, UR43 ;  /* 0x0000002b001b7c82 */ /* 0x000fc40008000000 */
[----:B------:R-:W-:Y:S02]  /*08f0*/  UIADD3 UR41, UR40, 0x2a840, URZ ;  /* 0x0002a84028297890 */ /* 0x000fe4000fffe03f */
[----:B------:R-:W-:Y:S02]  /*0900*/  UIADD3 UR24, UR40, 0x800, URZ ;  /* 0x0000080028187890 */ /* 0x000fe4000fffe03f */
[----:B------:R-:W-:Y:S02]  /*0910*/  UIADD3 UR16, UR40, 0x1000, URZ ;  /* 0x0000100028107890 */ /* 0x000fe4000fffe03f */
[----:B------:R-:W-:Y:S02]  /*0920*/  UIADD3 UR8, UR40, 0x1800, URZ ;  /* 0x0000180028087890 */ /* 0x000fe4000fffe03f */
[----:B------:R-:W-:Y:S02]  /*0930*/  UIADD3 UR48, UR40, 0x2000, URZ ;  /* 0x0000200028307890 */ /* 0x000fe4000fffe03f */
[----:B------:R3:W-:Y:S01]  /*0940*/  UTMALDG.4D [UR40], [UR4], desc[UR6] ;  /* 0x00000628040075b4 */ /* 0x0007e20008019000 */
[----:B------:R-:W-:Y:S01]  /*0950*/  UMOV UR28, UR52 ;  /* 0x00000034001c7c82 */ /* 0x000fe20008000000 */
[----:B------:R-:W-:Y:S01]  /*0960*/  UMOV UR29, UR53 ;  /* 0x00000035001d7c82 */ /* 0x000fe20008000000 */
[----:B------:R-:W-:Y:S01]  /*0970*/  UMOV UR25, UR41 ;  /* 0x0000002900197c82 */ /* 0x000fe20008000000 */
[----:B------:R-:W-:Y:S01]  /*0980*/  UMOV UR18, 0x20 ;  /* 0x0000002000127882 */ /* 0x000fe20000000000 */
[----:B------:R-:W-:Y:S01]  /*0990*/  UMOV UR19, UR43 ;  /* 0x0000002b00137c82 */ /* 0x000fe20008000000 */
[----:B------:R-:W-:Y:S01]  /*09a0*/  UMOV UR20, UR52 ;  /* 0x0000003400147c82 */ /* 0x000fe20008000000 */
[----:B------:R-:W-:Y:S01]  /*09b0*/  UMOV UR21, UR53 ;  /* 0x0000003500157c82 */ /* 0x000fe20008000000 */
[----:B------:R-:W-:Y:S01]  /*09c0*/  UMOV UR17, UR41 ;  /* 0x0000002900117c82 */ /* 0x000fe20008000000 */
[----:B------:R-:W-:Y:S01]  /*09d0*/  UMOV UR10, 0x30 ;  /* 0x00000030000a7882 */ /* 0x000fe20000000000 */
[----:B------:R-:W-:Y:S01]  /*09e0*/  UMOV UR11, UR43 ;  /* 0x0000002b000b7c82 */ /* 0x000fe20008000000 */
[----:B------:R-:W-:Y:S01]  /*09f0*/  UMOV UR12, UR52 ;  /* 0x00000034000c7c82 */ /* 0x000fe20008000000 */
[----:B------:R3:W-:Y:S01]  /*0a00*/  UTMALDG.4D [UR24], [UR4], desc[UR6] ;  /* 0x00000618040075b4 */ /* 0x0007e20008019000 */
[----:B------:R-:W-:Y:S01]  /*0a10*/  UMOV UR13, UR53 ;  /* 0x00000035000d7c82 */ /* 0x000fe20008000000 */
[----:B------:R-:W-:Y:S01]  /*0a20*/  UMOV UR9, UR41 ;  /* 0x0000002900097c82 */ /* 0x000fe20008000000 */
[----:B------:R-:W-:Y:S01]  /*0a30*/  UMOV UR50, 0x40 ;  /* 0x0000004000327882 */ /* 0x000fe20000000000 */
[----:B------:R-:W-:Y:S01]  /*0a40*/  UMOV UR51, UR43 ;  /* 0x0000002b00337c82 */ /* 0x000fe20008000000 */
[----:B------:R-:W-:Y:S01]  /*0a50*/  UMOV UR49, UR41 ;  /* 0x0000002900317c82 */ /* 0x000fe20008000000 */
[----:B------:R3:W-:Y:S01]  /*0a60*/  UTMALDG.4D [UR16], [UR4], desc[UR6] ;  /* 0x00000610040075b4 */ /* 0x0007e20008019000 */
[----:B------:R3:W-:Y:S01]  /*0a70*/  UTMALDG.4D [UR8], [UR4], desc[UR6] ;  /* 0x00000608040075b4 */ /* 0x0007e20008019000 */
[----:B------:R3:W-:Y:S02]  /*0a80*/  UTMALDG.4D [UR48], [UR4], desc[UR6] ;  /* 0x00000630040075b4 */ /* 0x0007e40008019000 */
[----:B---3--:R-:W-:Y:S01]  /*0a90*/  NOP ;  /* 0x0000000000007918 */ /* 0x008fe20000000000 */
.L_x_6:
[----:B------:R-:W-:Y:S05]  /*0aa0*/  BSYNC B0 ;  /* 0x0000000000007941 */ /* 0x000fea0003800000 */
.L_x_5:
[----:B------:R-:W-:Y:S01]  /*0ab0*/  BSSY B0, `(.L_x_9) ;  /* 0x0000109000007945 */ /* 0x000fe20003800000 */
[----:B------:R-:W-:Y:S01]  /*0ac0*/  IMAD.SHL.U32 R8, R2, 0x2, RZ ;  /* 0x0000000202087824 */ /* 0x000fe200078e00ff */
[----:B------:R-:W-:Y:S01]  /*0ad0*/  MOV R6, 0x1 ;  /* 0x0000000100067802 */ /* 0x000fe20000000f00 */
[----:B------:R-:W-:Y:S02]  /*0ae0*/  IMAD.MOV.U32 R7, RZ, RZ, 0x1 ;  /* 0x00000001ff077424 */ /* 0x000fe400078e00ff */
[----:B------:R-:W-:Y:S01]  /*0af0*/  IMAD.MOV.U32 R5, RZ, RZ, RZ ;  /* 0x000000ffff057224 */ /* 0x000fe200078e00ff */
[----:B------:R-:W-:Y:S06]  /*0b00*/  @!P1 BRA `(.L_x_10) ;  /* 0x00000010000c9947 */ /* 0x000fec0003800000 */
[----:B------:R-:W-:Y:S01]  /*0b10*/  ISETP.GE.AND P1, PT, R2, 0x1, PT ;  /* 0x000000010200780c */ /* 0x000fe20003f26270 */
[----:B------:R-:W-:Y:S01]  /*0b20*/  IMAD.MOV.U32 R9, RZ, RZ, RZ ;  /* 0x000000ffff097224 */ /* 0x000fe200078e00ff */
[----:B------:R-:W-:Y:S02]  /*0b30*/  LOP3.LUT R11, R16, 0x1f, RZ, 0xc0, !PT ;  /* 0x0000001f100b7812 */ /* 0x000fe400078ec0ff */
[----:B------:R-:W-:-:S09]  /*0b40*/  MOV R5, RZ ;  /* 0x000000ff00057202 */ /* 0x000fd20000000f00 */
[----:B------:R-:W-:Y:S05]  /*0b50*/  @!P1 BRA `(.L_x_11) ;  /* 0x0000000400d89947 */ /* 0x000fea0003800000 */
[----:B-12---:R-:W1:Y:S01]  /*0b60*/  S2R R4, SR_CgaCtaId ;  /* 0x0000000000047919 */ /* 0x006e620000008800 */
[----:B------:R-:W-:Y:S01]  /*0b70*/  MOV R3, 0x400 ;  /* 0x0000040000037802 */ /* 0x000fe20000000f00 */
[----:B------:R-:W-:Y:S01]  /*0b80*/  IMAD.MOV.U32 R6, RZ, RZ, 0x1 ;  /* 0x00000001ff067424 */ /* 0x000fe200078e00ff */
[----:B------:R-:W-:Y:S01]  /*0b90*/  ISETP.NE.AND P2, PT, R0, RZ, PT ;  /* 0x000000ff0000720c */ /* 0x000fe20003f45270 */
[----:B------:R-:W-:Y:S01]  /*0ba0*/  IMAD.MOV.U32 R5, RZ, RZ, 0x1 ;  /* 0x00000001ff057424 */ /* 0x000fe200078e00ff */
[----:B-1----:R-:W-:Y:S02]  /*0bb0*/  LEA R4, R4, R3, 0x18 ;  /* 0x0000000304047211 */ /* 0x002fe400078ec0ff */
[----:B------:R-:W-:-:S09]  /*0bc0*/  SHF.L.U32 R3, R6, 0x1f, RZ ;  /* 0x0000001f06037819 */ /* 0x000fd200000006ff */
.L_x_12:
[----:B-1----:R1:W2:Y:S02]  /*0bd0*/  SYNCS.PHASECHK.TRANS64.TRYWAIT P1, [R4+URZ+0x2a820], R3 ;  /* 0x02a82003040075a7 */ /* 0x0022a4000802017f */
[----:B--2---:R-:W-:Y:S05]  /*0be0*/  @!P1 NANOSLEEP.SYNCS 0x989680 ;  /* 0x009896800000995d */ /* 0x004fea0003900000 */
[----:B------:R-:W2:Y:S02]  /*0bf0*/  @!P1 SYNCS.PHASECHK.TRANS64 P1, [R4+URZ+0x2a820], R3 ;  /* 0x02a82003040095a7 */ /* 0x000ea4000802007f */
[----:B--2---:R-:W-:Y:S05]  /*0c00*/  @!P1 BRA `(.L_x_12) ;  /* 0xfffffffc00f09947 */ /* 0x004fea000383ffff */
[----:B------:R-:W-:Y:S05]  /*0c10*/  @P2 BRA `(.L_x_13) ;  /* 0x0000000000142947 */ /* 0x000fea0003800000 */
[----:B------:R-:W-:Y:S02]  /*0c20*/  ISETP.NE.AND P1, PT, R11, RZ, PT ;  /* 0x000000ff0b00720c */ /* 0x000fe40003f25270 */
[----:B-1----:R-:W-:-:S04]  /*0c30*/  MOV R3, 0xa000 ;  /* 0x0000a00000037802 */ /* 0x002fc80000000f00 */
[----:B------:R2:W-:Y:S07]  /*0c40*/  SYNCS.ARRIVE.TRANS64 RZ, [R4+URZ+0x2a800], R3 ;  /* 0x02a8000304ff79a7 */ /* 0x0005ee000800003f */
[----:B------:R-:W-:Y:S05]  /*0c50*/  @!P1 BRA `(.L_x_13) ;  /* 0x0000000000049947 */ /* 0x000fea0003800000 */
[----:B------:R-:W-:Y:S01]  /*0c60*/  BPT.TRAP 0x1 ;  /* 0x000000040000795c */ /* 0x000fe20000300000 */
.L_x_13:
[----:B------:R-:W-:Y:S01]  /*0c70*/  R2UR UR8, R4 ;  /* 0x00000000040872ca */ /* 0x000fe200000e0000 */
[----:B------:R-:W-:Y:S01]  /*0c80*/  ULDC.64 UR4, c[0x0][0x198] ;  /* 0x0000660000047ab9 */ /* 0x000fe20000000a00 */
[----:B-12---:R-:W1:Y:S01]  /*0c90*/  S2R R4, SR_CgaCtaId ;  /* 0x0000000000047919 */ /* 0x006e620000008800 */
[----:B------:R-:W-:Y:S01]  /*0ca0*/  UIADD3 UR4, UP0, UR4, 0x1f0, URZ ;  /* 0x000001f004047890 */ /* 0x000fe2000ff1e03f */
[----:B------:R-:W-:Y:S01]  /*0cb0*/  MOV R3, 0x400 ;  /* 0x0000040000037802 */ /* 0x000fe20000000f00 */
[----:B------:R-:W-:Y:S01]  /*0cc0*/  UMOV UR35, URZ ;  /* 0x0000003f00237c82 */ /* 0x000fe20008000000 */
[----:B------:R-:W-:Y:S01]  /*0cd0*/  UMOV UR6, 0x0 ;  /* 0x0000000000067882 */ /* 0x000fe20000000000 */
[----:B------:R-:W-:Y:S01]  /*0ce0*/  UIADD3.X UR5, URZ, UR5, URZ, UP0, !UPT ;  /* 0x000000053f057290 */ /* 0x000fe200087fe43f */
[----:B------:R-:W-:Y:S01]  /*0cf0*/  IMAD.MOV.U32 R6, RZ, RZ, 0x1 ;  /* 0x00000001ff067424 */ /* 0x000fe200078e00ff */
[----:B------:R-:W-:Y:S01]  /*0d00*/  UMOV UR7, 0x10000000 ;  /* 0x1000000000077882 */ /* 0x000fe20000000000 */
[----:B------:R-:W-:Y:S01]  /*0d10*/  UMOV UR34, URZ ;  /* 0x0000003f00227c82 */ /* 0x000fe20008000000 */
[----:B------:R-:W-:Y:S01]  /*0d20*/  UMOV UR36, UR52 ;  /* 0x0000003400247c82 */ /* 0x000fe20008000000 */
[----:B------:R-:W-:Y:S01]  /*0d30*/  UMOV UR37, UR53 ;  /* 0x0000003500257c82 */ /* 0x000fe20008000000 */
[----:B------:R-:W-:Y:S01]  /*0d40*/  UIADD3 UR32, UR8, 0x2800, URZ ;  /* 0x0000280008207890 */ /* 0x000fe2000fffe03f */
[----:B------:R-:W-:Y:S01]  /*0d50*/  ISETP.NE.AND P2, PT, R0, RZ, PT ;  /* 0x000000ff0000720c */ /* 0x000fe20003f45270 */
[----:B------:R-:W-:Y:S01]  /*0d60*/  UIADD3 UR33, UR8, 0x2a800, URZ ;  /* 0x0002a80008217890 */ /* 0x000fe2000fffe03f */
[----:B------:R-:W-:Y:S01]  /*0d70*/  IMAD.MOV.U32 R9, RZ, RZ, 0x1 ;  /* 0x00000001ff097424 */ /* 0x000fe200078e00ff */
[----:B------:R-:W-:Y:S01]  /*0d80*/  UIADD3 UR24, UR8, 0x4800, URZ ;  /* 0x0000480008187890 */ /* 0x000fe2000fffe03f */
[----:B------:R-:W-:Y:S01]  /*0d90*/  SHF.L.U32 R6, R6, 0x1f, RZ ;  /* 0x0000001f06067819 */ /* 0x000fe200000006ff */
[----:B------:R-:W-:-:S02]  /*0da0*/  UIADD3 UR48, UR8, 0x6800, URZ ;  /* 0x0000680008307890 */ /* 0x000fc4000fffe03f */
[----:B------:R-:W-:Y:S02]  /*0db0*/  UIADD3 UR16, UR8, 0x8800, URZ ;  /* 0x0000880008107890 */ /* 0x000fe4000fffe03f */
[----:B------:R-:W-:Y:S01]  /*0dc0*/  UIADD3 UR8, UR8, 0xa800, URZ ;  /* 0x0000a80008087890 */ /* 0x000fe2000fffe03f */
[----:B------:R2:W-:Y:S01]  /*0dd0*/  UTMALDG.4D [UR32], [UR4], desc[UR6] ;  /* 0x00000620040075b4 */ /* 0x0005e20008019000 */
        /* <DEDUP_REMOVED lines=17> */
[----:B------:R-:W-:Y:S01]  /*0ef0*/  UMOV UR11, UR35 ;  /* 0x00000023000b7c82 */ /* 0x000fe20008000000 */
[----:B------:R-:W-:Y:S01]  /*0f00*/  UMOV UR9, UR33 ;  /* 0x0000002100097c82 */ /* 0x000fe20008000000 */
[----:B------:R2:W-:Y:S01]  /*0f10*/  UTMALDG.4D [UR48], [UR4], desc[UR6] ;  /* 0x00000630040075b4 */ /* 0x0005e20008019000 */
[----:B-1----:R-:W-:-:S04]  /*0f20*/  LEA R4, R4, R3, 0x18 ;  /* 0x0000000304047211 */ /* 0x002fc800078ec0ff */
[----:B------:R-:W-:Y:S01]  /*0f30*/  LEA R3, R5, R4, 0x3 ;  /* 0x0000000405037211 */ /* 0x000fe200078e18ff */
[----:B------:R2:W-:Y:S01]  /*0f40*/  UTMALDG.4D [UR16], [UR4], desc[UR6] ;  /* 0x00000610040075b4 */ /* 0x0005e20008019000 */
[----:B------:R2:W-:Y:S02]  /*0f50*/  UTMALDG.4D [UR8], [UR4], desc[UR6] ;  /* 0x00000608040075b4 */ /* 0x0005e40008019000 */
[----:B--2---:R-:W-:-:S03]  /*0f60*/  NOP ;  /* 0x0000000000007918 */ /* 0x004fc60000000000 */
.L_x_14:
[----:B-1----:R1:W2:Y:S02]  /*0f70*/  SYNCS.PHASECHK.TRANS64.TRYWAIT P1, [R3+URZ+0x2a820], R6 ;  /* 0x02a82006030075a7 */ /* 0x0022a4000802017f */
[----:B--2---:R-:W-:Y:S05]  /*0f80*/  @!P1 NANOSLEEP.SYNCS 0x989680 ;  /* 0x009896800000995d */ /* 0x004fea0003900000 */
[----:B------:R-:W2:Y:S02]  /*0f90*/  @!P1 SYNCS.PHASECHK.TRANS64 P1, [R3+URZ+0x2a820], R6 ;  /* 0x02a82006030095a7 */ /* 0x000ea4000802007f */
[----:B--2---:R-:W-:Y:S05]  /*0fa0*/  @!P1 BRA `(.L_x_14) ;  /* 0xfffffffc00f09947 */ /* 0x004fea000383ffff */
[----:B------:R-:W-:Y:S05]  /*0fb0*/  @P2 BRA `(.L_x_15) ;  /* 0x0000000000142947 */ /* 0x000fea0003800000 */
[----:B------:R-:W-:Y:S01]  /*0fc0*/  ISETP.NE.AND P1, PT, R11, RZ, PT ;  /* 0x000000ff0b00720c */ /* 0x000fe20003f25270 */
[----:B-1----:R-:W-:-:S04]  /*0fd0*/  IMAD.MOV.U32 R6, RZ, RZ, 0xa000 ;  /* 0x0000a000ff067424 */ /* 0x002fc800078e00ff */
[----:B------:R2:W-:Y:S08]  /*0fe0*/  SYNCS.ARRIVE.TRANS64 RZ, [R3+URZ+0x2a800], R6 ;  /* 0x02a8000603ff79a7 */ /* 0x0005f0000800003f */
[----:B------:R-:W-:Y:S05]  /*0ff0*/  @!P1 BRA `(.L_x_15) ;  /* 0x0000000000049947 */ /* 0x000fea0003800000 */
[----:B------:R-:W-:Y:S01]  /*1000*/  BPT.TRAP 0x1 ;  /* 0x000000040000795c */ /* 0x000fe20000300000 */
.L_x_15:
[----:B------:R-:W-:Y:S01]  /*1010*/  IMAD R4, R5, 0xa000, R4 ;  /* 0x0000a00005047824 */ /* 0x000fe200078e0204 */
[----:B------:R-:W-:Y:S01]  /*1020*/  R2UR UR33, R3 ;  /* 0x00000000032172ca */ /* 0x000fe200000e0000 */
[----:B------:R-:W-:Y:S01]  /*1030*/  ULDC.64 UR4, c[0x0][0x198] ;  /* 0x0000660000047ab9 */ /* 0x000fe20000000a00 */
[----:B------:R-:W-:Y:S01]  /*1040*/  UMOV UR35, URZ ;  /* 0x0000003f00237c82 */ /* 0x000fe20008000000 */
[----:B------:R-:W-:Y:S01]  /*1050*/  UIADD3 UR4, UP0, UR4, 0x2f0, URZ ;  /* 0x000002f004047890 */ /* 0x000fe2000ff1e03f */
[----:B------:R-:W-:Y:S01]  /*1060*/  R2UR UR8, R4 ;  /* 0x00000000040872ca */ /* 0x000fe200000e0000 */
[----:B------:R-:W-:Y:S01]  /*1070*/  UMOV UR6, 0x0 ;  /* 0x0000000000067882 */ /* 0x000fe20000000000 */
[----:B------:R-:W-:Y:S01]  /*1080*/  UMOV UR7, 0x10000000 ;  /* 0x1000000000077882 */ /* 0x000fe20000000000 */
[----:B------:R-:W-:Y:S01]  /*1090*/  UIADD3.X UR5, URZ, UR5, URZ, UP0, !UPT ;  /* 0x000000053f057290 */ /* 0x000fe200087fe43f */
[----:B------:R-:W-:Y:S01]  /*10a0*/  VIADD R5, R5, 0x1 ;  /* 0x0000000105057836 */ /* 0x000fe20000000000 */
[----:B------:R-:W-:Y:S01]  /*10b0*/  UMOV UR34, URZ ;  /* 0x0000003f00227c82 */ /* 0x000fe20008000000 */
[----:B------:R-:W-:Y:S01]  /*10c0*/  UMOV UR36, UR52 ;  /* 0x0000003400247c82 */ /* 0x000fe20008000000 */
[----:B------:R-:W-:Y:S01]  /*10d0*/  UMOV UR37, UR53 ;  /* 0x0000003500257c82 */ /* 0x000fe20008000000 */
[----:B------:R-:W-:Y:S01]  /*10e0*/  UMOV UR26, 0x10 ;  /* 0x00000010001a7882 */ /* 0x000fe20000000000 */
[----:B------:R-:W-:Y:S01]  /*10f0*/  UIADD3 UR33, UR33, 0x2a800, URZ ;  /* 0x0002a80021217890 */ /* 0x000fe2000fffe03f */
[----:B------:R-:W-:Y:S01]  /*1100*/  UMOV UR28, UR52 ;  /* 0x00000034001c7c82 */ /* 0x000fe20008000000 */
[----:B------:R-:W-:-:S02]  /*1110*/  UMOV UR29, UR53 ;  /* 0x00000035001d7c82 */ /* 0x000fc40008000000 */
[----:B------:R-:W-:Y:S02]  /*1120*/  UIADD3 UR32, UR8, 0x2800, URZ ;  /* 0x0000280008207890 */ /* 0x000fe4000fffe03f */
[----:B------:R-:W-:Y:S02]  /*1130*/  UIADD3 UR24, UR8, 0x4800, URZ ;  /* 0x0000480008187890 */ /* 0x000fe4000fffe03f */
[----:B------:R-:W-:Y:S02]  /*1140*/  UIADD3 UR48, UR8, 0x6800, URZ ;  /* 0x0000680008307890 */ /* 0x000fe4000fffe03f */
[----:B------:R-:W-:Y:S02]  /*1150*/  UIADD3 UR16, UR8, 0x8800, URZ ;  /* 0x0000880008107890 */ /* 0x000fe4000fffe03f */
[----:B------:R-:W-:Y:S01]  /*1160*/  UIADD3 UR8, UR8, 0xa800, URZ ;  /* 0x0000a80008087890 */ /* 0x000fe2000fffe03f */
[----:B------:R3:W-:Y:S01]  /*1170*/  UTMALDG.4D [UR32], [UR4], desc[UR6] ;  /* 0x00000620040075b4 */ /* 0x0007e20008019000 */
        /* <DEDUP_REMOVED lines=17> */
[----:B------:R3:W-:Y:S01]  /*1290*/  UTMALDG.4D [UR16], [UR4], desc[UR6] ;  /* 0x00000610040075b4 */ /* 0x0007e20008019000 */
[----:B------:R3:W-:Y:S02]  /*12a0*/  UTMALDG.4D [UR8], [UR4], desc[UR6] ;  /* 0x00000608040075b4 */ /* 0x0007e40008019000 */
[----:B---3--:R-:W-:Y:S01]  /*12b0*/  NOP ;  /* 0x0000000000007918 */ /* 0x008fe20000000000 */
.L_x_11:
[----:B------:R-:W-:Y:S02]  /*12c0*/  ISETP.GE.AND P1, PT, R2, 0x2, PT ;  /* 0x000000020200780c */ /* 0x000fe40003f26270 */
[----:B-12---:R-:W-:-:S11]  /*12d0*/  MOV R6, 0x1 ;  /* 0x0000000100067802 */ /* 0x006fd60000000f00 */
[----:B------:R-:W-:Y:S05]  /*12e0*/  @!P1 BRA `(.L_x_16) ;  /* 0x0000000800089947 */ /* 0x000fea0003800000 */
[----:B------:R-:W1:Y:S01]  /*12f0*/  S2R R4, SR_CgaCtaId ;  /* 0x0000000000047919 */ /* 0x000e620000008800 */
[----:B------:R-:W-:Y:S01]  /*1300*/  MOV R3, 0x400 ;  /* 0x0000040000037802 */ /* 0x000fe20000000f00 */
[----:B------:R-:W-:Y:S01]  /*1310*/  IMAD.MOV.U32 R6, RZ, RZ, 0x1 ;  /* 0x00000001ff067424 */ /* 0x000fe200078e00ff */
[----:B------:R-:W-:-:S04]  /*1320*/  ISETP.NE.AND P2, PT, R0, RZ, PT ;  /* 0x000000ff0000720c */ /* 0x000fc80003f45270 */
[----:B------:R-:W-:Y:S02]  /*1330*/  SHF.L.U32 R6, R6, 0x1f, RZ ;  /* 0x0000001f06067819 */ /* 0x000fe400000006ff */
[----:B-1----:R-:W-:-:S05]  /*1340*/  LEA R4, R4, R3, 0x18 ;  /* 0x0000000304047211 */ /* 0x002fca00078ec0ff */
[----:B------:R-:W-:-:S07]  /*1350*/  IMAD R3, R5, 0x8, R4 ;  /* 0x0000000805037824 */ /* 0x000fce00078e0204 */
.L_x_17:
        /* <DEDUP_REMOVED lines=10> */
.L_x_18:
[----:B------:R-:W-:Y:S01]  /*1400*/  IMAD R4, R5, 0xa000, R4 ;  /* 0x0000a00005047824 */ /* 0x000fe200078e0204 */
[----:B------:R-:W-:Y:S01]  /*1410*/  R2UR UR33, R3 ;  /* 0x00000000032172ca */ /* 0x000fe200000e0000 */
[----:B------:R-:W-:Y:S01]  /*1420*/  ULDC.64 UR4, c[0x0][0x198] ;  /* 0x0000660000047ab9 */ /* 0x000fe20000000a00 */
[----:B------:R-:W-:Y:S01]  /*1430*/  R2UR UR35, R9 ;  /* 0x00000000092372ca */ /* 0x000fe200000e0000 */
[----:B------:R-:W-:Y:S01]  /*1440*/  UIADD3 UR4, UP0, UR4, 0x1f0, URZ ;  /* 0x000001f004047890 */ /* 0x000fe2000ff1e03f */
[----:B------:R-:W-:Y:S01]  /*1450*/  R2UR UR8, R4 ;  /* 0x00000000040872ca */ /* 0x000fe200000e0000 */
[----:B------:R-:W-:Y:S01]  /*1460*/  UMOV UR6, 0x0 ;  /* 0x0000000000067882 */ /* 0x000fe20000000000 */
[----:B------:R-:W3:Y:S01]  /*1470*/  S2R R4, SR_CgaCtaId ;  /* 0x0000000000047919 */ /* 0x000ee20000008800 */
[----:B------:R-:W-:Y:S01]  /*1480*/  UIADD3.X UR5, URZ, UR5, URZ, UP0, !UPT ;  /* 0x000000053f057290 */ /* 0x000fe200087fe43f */
[----:B------:R-:W-:Y:S01]  /*1490*/  VIADD R5, R5, 0x1 ;  /* 0x0000000105057836 */ /* 0x000fe20000000000 */
[----:B------:R-:W-:Y:S01]  /*14a0*/  UMOV UR7, 0x10000000 ;  /* 0x1000000000077882 */ /* 0x000fe20000000000 */
[----:B------:R-:W-:Y:S01]  /*14b0*/  UMOV UR34, URZ ;  /* 0x0000003f00227c82 */ /* 0x000fe20008000000 */
[----:B------:R-:W-:Y:S01]  /*14c0*/  UMOV UR36, UR52 ;  /* 0x0000003400247c82 */ /* 0x000fe20008000000 */
[----:B------:R-:W-:Y:S01]  /*14d0*/  UMOV UR37, UR53 ;  /* 0x0000003500257c82 */ /* 0x000fe20008000000 */
[----:B------:R-:W-:Y:S01]  /*14e0*/  UIADD3 UR33, UR33, 0x2a800, URZ ;  /* 0x0002a80021217890 */ /* 0x000fe2000fffe03f */
[----:B-12---:R-:W-:Y:S01]  /*14f0*/  MOV R3, 0x400 ;  /* 0x0000040000037802 */ /* 0x006fe20000000f00 */
[----:B------:R-:W-:Y:S01]  /*1500*/  USHF.L.U32 UR35, UR35, 0x8, URZ ;  /* 0x0000000823237899 */ /* 0x000fe2000800063f */
[C---:B------:R-:W-:Y:S01]  /*1510*/  ISETP.NE.AND P2, PT, R5.reuse, 0x4, PT ;  /* 0x000000040500780c */ /* 0x040fe20003f45270 */
[----:B------:R-:W-:Y:S01]  /*1520*/  UIADD3 UR32, UR8, 0x2800, URZ ;  /* 0x0000280008207890 */ /* 0x000fe2000fffe03f */
[C---:B------:R-:W-:Y:S01]  /*1530*/  ISETP.NE.AND P1, PT, R5.reuse, 0x4, PT ;  /* 0x000000040500780c */ /* 0x040fe20003f25270 */
[----:B------:R-:W-:Y:S01]  /*1540*/  UIADD3 UR24, UR8, 0x4800, URZ ;  /* 0x0000480008187890 */ /* 0x000fe2000fffe03f */
[----:B------:R-:W-:Y:S01]  /*1550*/  SEL R5, R5, RZ, P2 ;  /* 0x000000ff05057207 */ /* 0x000fe20001000000 */
[----:B------:R-:W-:Y:S01]  /*1560*/  UIADD3 UR48, UR8, 0x6800, URZ ;  /* 0x0000680008307890 */ /* 0x000fe2000fffe03f */
[----:B------:R-:W-:Y:S01]  /*1570*/  SEL R6, RZ, 0x1, !P1 ;  /* 0x00000001ff067807 */ /* 0x000fe20004800000 */
[----:B------:R-:W-:Y:S01]  /*1580*/  UIADD3 UR16, UR8, 0x8800, URZ ;  /* 0x0000880008107890 */ /* 0x000fe2000fffe03f */
[----:B------:R-:W-:Y:S01]  /*1590*/  ISETP.NE.AND P3, PT, R0, RZ, PT ;  /* 0x000000ff0000720c */ /* 0x000fe20003f65270 */
        /* <DEDUP_REMOVED lines=22> */
[----:B---3--:R-:W-:-:S02]  /*1700*/  LEA R4, R4, R3, 0x18 ;  /* 0x0000000304047211 */ /* 0x008fc400078ec0ff */
[----:B------:R-:W-:-:S03]  /*1710*/  SHF.L.U32 R3, R6, 0x1f, RZ ;  /* 0x0000001f06037819 */ /* 0x000fc600000006ff */
[----:B------:R-:W-:Y:S01]  /*1720*/  IMAD R8, R5, 0x8, R4 ;  /* 0x0000000805087824 */ /* 0x000fe200078e0204 */
[----:B------:R1:W-:Y:S01]  /*1730*/  UTMALDG.4D [UR16], [UR4], desc[UR6] ;  /* 0x00000610040075b4 */ /* 0x0003e20008019000 */
[----:B------:R1:W-:Y:S02]  /*1740*/  UTMALDG.4D [UR8], [UR4], desc[UR6] ;  /* 0x00000608040075b4 */ /* 0x0003e40008019000 */
[----:B-1----:R-:W-:-:S03]  /*1750*/  NOP ;  /* 0x0000000000007918 */ /* 0x002fc60000000000 */
.L_x_19:
        /* <DEDUP_REMOVED lines=10> */
.L_x_20:
[----:B------:R-:W-:Y:S01]  /*1800*/  IMAD R4, R5, 0xa000, R4 ;  /* 0x0000a00005047824 */ /* 0x000fe200078e0204 */
[----:B------:R-:W-:Y:S01]  /*1810*/  R2UR UR33, R8 ;  /* 0x00000000082172ca */ /* 0x000fe200000e0000 */
[----:B------:R-:W-:Y:S01]  /*1820*/  ULDC.64 UR4, c[0x0][0x198] ;  /* 0x0000660000047ab9 */ /* 0x000fe20000000a00 */
[----:B------:R-:W-:Y:S01]  /*1830*/  R2UR UR35, R9 ;  /* 0x00000000092372ca */ /* 0x000fe200000e0000 */
        /* <DEDUP_REMOVED lines=11> */
[----:B------:R-:W-:Y:S01]  /*18f0*/  ISETP.NE.AND P1, PT, R5, 0x4, PT ;  /* 0x000000040500780c */ /* 0x000fe20003f25270 */
[----:B------:R-:W-:Y:S01]  /*1900*/  USHF.L.U32 UR35, UR35, 0x8, URZ ;  /* 0x0000000823237899 */ /* 0x000fe2000800063f */
[----:B------:R-:W-:Y:S01]  /*1910*/  VIADD R9, R9, 0x1 ;  /* 0x0000000109097836 */ /* 0x000fe20000000000 */
[----:B------:R-:W-:Y:S01]  /*1920*/  UIADD3 UR32, UR8, 0x2800, URZ ;  /* 0x0000280008207890 */ /* 0x000fe2000fffe03f */
[----:B-12---:R-:W-:Y:S01]  /*1930*/  SEL R3, RZ, 0x1, P1 ;  /* 0x00000001ff037807 */ /* 0x006fe20000800000 */
[----:B------:R-:W-:Y:S01]  /*1940*/  UIADD3 UR24, UR8, 0x4800, URZ ;  /* 0x0000480008187890 */ /* 0x000fe2000fffe03f */
[----:B------:R-:W-:Y:S01]  /*1950*/  SEL R5, R5, RZ, P1 ;  /* 0x000000ff05057207 */ /* 0x000fe20000800000 */
[----:B------:R-:W-:Y:S01]  /*1960*/  UIADD3 UR48, UR8, 0x6800, URZ ;  /* 0x0000680008307890 */ /* 0x000fe2000fffe03f */
[----:B------:R-:W-:Y:S01]  /*1970*/  LOP3.LUT R6, R6, R3, RZ, 0x3c, !PT ;  /* 0x0000000306067212 */ /* 0x000fe200078e3cff */
[----:B------:R-:W-:-:S02]  /*1980*/  UIADD3 UR16, UR8, 0x8800, URZ ;  /* 0x0000880008107890 */ /* 0x000fc4000fffe03f */
[----:B------:R-:W-:Y:S01]  /*1990*/  UIADD3 UR8, UR8, 0xa800, URZ ;  /* 0x0000a80008087890 */ /* 0x000fe2000fffe03f */
[----:B------:R1:W-:Y:S01]  /*19a0*/  UTMALDG.4D [UR32], [UR4], desc[UR6] ;  /* 0x00000620040075b4 */ /* 0x0003e20008019000 */
        /* <DEDUP_REMOVED lines=21> */
[----:B-1----:R-:W-:Y:S01]  /*1b00*/  NOP ;  /* 0x0000000000007918 */ /* 0x002fe20000000000 */
.L_x_16:
[----:B------:R-:W-:-:S04]  /*1b10*/  SHF.L.U32 R8, R2, 0x1, RZ ;  /* 0x0000000102087819 */ /* 0x000fc800000006ff */
[----:B------:R-:W-:-:S04]  /*1b20*/  LOP3.LUT R8, R8, 0xfffffffe, RZ, 0x3c, !PT ;  /* 0xfffffffe08087812 */ /* 0x000fc800078e3cff */
[----:B------:R-:W-:-:S07]  /*1b30*/  IADD3 R8, -R8, -0x6, RZ ;  /* 0xfffffffa08087810 */ /* 0x000fce0007ffe1ff */
.L_x_10:
[----:B------:R-:W-:Y:S05]  /*1b40*/  BSYNC B0 ;  /* 0x0000000000007941 */ /* 0x000fea0003800000 */
.L_x_9:
[----:B------:R-:W3:Y:S01]  /*1b50*/  S2R R11, SR_CgaCtaId ;  /* 0x00000000000b7919 */ /* 0x000ee20000008800 */
[----:B------:R-:W-:Y:S01]  /*1b60*/  MOV R2, 0x400 ;  /* 0x0000040000027802 */ /* 0x000fe20000000f00 */
[----:B-12---:R-:W-:Y:S01]  /*1b70*/  IMAD.MOV.U32 R4, RZ, RZ, RZ ;  /* 0x000000ffff047224 */ /* 0x006fe200078e00ff */
[----:B------:R-:W-:Y:S02]  /*1b80*/  SHF.L.U32 R3, RZ, 0x1f, RZ ;  /* 0x0000001fff037819 */ /* 0x000fe400000006ff */
[----:B---3--:R-:W-:-:S07]  /*1b90*/  LEA R2, R11, R2, 0x18 ;  /* 0x000000020b027211 */ /* 0x008fce00078ec0ff */
.L_x_21:
[----:B-1----:R1:W2:Y:S02]  /*1ba0*/  SYNCS.PHASECHK.TRANS64.TRYWAIT P1, [R2+URZ+0x2a840], R3 ;  /* 0x02a84003020075a7 */ /* 0x0022a4000802017f */
[----:B--2---:R-:W-:Y:S05]  /*1bb0*/  @!P1 NANOSLEEP.SYNCS 0x989680 ;  /* 0x009896800000995d */ /* 0x004fea0003900000 */
[----:B------:R-:W2:Y:S02]  /*1bc0*/  @!P1 SYNCS.PHASECHK.TRANS64 P1, [R2+URZ+0x2a840], R3 ;  /* 0x02a84003020095a7 */ /* 0x000ea4000802007f */
[----:B--2---:R-:W-:Y:S05]  /*1bd0*/  @!P1 BRA `(.L_x_21) ;  /* 0xfffffffc00f09947 */ /* 0x004fea000383ffff */
[----:B------:R-:W2:Y:S01]  /*1be0*/  LDC R11, c[0x0][0x28c] ;  /* 0x0000a300ff0b7b82 */ /* 0x000ea20000000800 */
[----:B-1----:R-:W-:Y:S02]  /*1bf0*/  SHF.R.S32.HI R3, RZ, 0x1f, R0 ;  /* 0x0000001fff037819 */ /* 0x002fe40000011400 */
[----:B------:R-:W-:Y:S01]  /*1c00*/  SHF.L.U32 R15, RZ, 0x1f, RZ ;  /* 0x0000001fff0f7819 */ /* 0x000fe200000006ff */
[----:B--2---:R-:W-:Y:S01]  /*1c10*/  VIADD R12, R11, 0xff ;  /* 0x000000ff0b0c7836 */ /* 0x004fe20000000000 */
[----:B------:R-:W-:-:S04]  /*1c20*/  LEA.HI R11, R3, R0, RZ, 0x5 ;  /* 0x00000000030b7211 */ /* 0x000fc800078f28ff */
[----:B------:R-:W-:Y:S02]  /*1c30*/  SHF.R.S32.HI R13, RZ, 0x1f, R12 ;  /* 0x0000001fff0d7819 */ /* 0x000fe4000001140c */
[----:B------:R-:W-:Y:S02]  /*1c40*/  SHF.R.S32.HI R11, RZ, 0x5, R11 ;  /* 0x00000005ff0b7819 */ /* 0x000fe4000001140b */
[----:B------:R-:W-:Y:S02]  /*1c50*/  LEA.HI R13, R13, R12, RZ, 0x8 ;  /* 0x0000000c0d0d7211 */ /* 0x000fe400078f40ff */
[----:B------:R-:W-:Y:S02]  /*1c60*/  LEA R11, R11, UR43, 0x4 ;  /* 0x0000002b0b0b7c11 */ /* 0x000fe4000f8e20ff */
[----:B------:R-:W-:-:S07]  /*1c70*/  SHF.R.S32.HI R18, RZ, 0x8, R13 ;  /* 0x00000008ff127819 */ /* 0x000fce000001140d */
.L_x_22:
[----:B-1----:R1:W2:Y:S02]  /*1c80*/  SYNCS.PHASECHK.TRANS64.TRYWAIT P1, [R2+URZ+0x2a800], R15 ;  /* 0x02a8000f020075a7 */ /* 0x0022a4000802017f */
[----:B--2---:R-:W-:Y:S05]  /*1c90*/  @!P1 NANOSLEEP.SYNCS 0x989680 ;  /* 0x009896800000995d */ /* 0x004fea0003900000 */
[----:B------:R-:W2:Y:S02]  /*1ca0*/  @!P1 SYNCS.PHASECHK.TRANS64 P1, [R2+URZ+0x2a800], R15 ;  /* 0x02a8000f020095a7 */ /* 0x000ea4000802007f */
[----:B--2---:R-:W-:Y:S05]  /*1cb0*/  @!P1 BRA `(.L_x_22) ;  /* 0xfffffffc00f09947 */ /* 0x004fea000383ffff */
[----:B------:R-:W-:Y:S01]  /*1cc0*/  LEA.HI R3, R3, R0, RZ, 0x2 ;  /* 0x0000000003037211 */ /* 0x000fe200078f10ff */
[----:B------:R-:W-:Y:S05]  /*1cd0*/  WARPSYNC.ALL ;  /* 0x0000000000007948 */ /* 0x000fea0003800000 */
[--C-:B------:R-:W-:Y:S02]  /*1ce0*/  SHF.R.S32.HI R14, RZ, 0x2, R3.reuse ;  /* 0x00000002ff0e7819 */ /* 0x100fe40000011403 */
[----:B------:R-:W-:Y:S02]  /*1cf0*/  SHF.R.S32.HI R13, RZ, 0x1f, R3 ;  /* 0x0000001fff0d7819 */ /* 0x000fe40000011403 */
[----:B------:R-:W-:-:S02]  /*1d00*/  LOP3.LUT R3, R3, 0x7ffffffc, RZ, 0xc0, !PT ;  /* 0x7ffffffc03037812 */ /* 0x000fc400078ec0ff */
[----:B------:R-:W-:Y:S02]  /*1d10*/  LEA.HI R13, R13, R14, RZ, 0x3 ;  /* 0x0000000e0d0d7211 */ /* 0x000fe400078f18ff */
[----:B------:R-:W-:Y:S02]  /*1d20*/  IADD3 R12, -R3, R0, RZ ;  /* 0x00000000030c7210 */ /* 0x000fe40007ffe1ff */
[----:B------:R-:W-:Y:S02]  /*1d30*/  LOP3.LUT R3, R13, 0xfffffff8, RZ, 0xc0, !PT ;  /* 0xfffffff80d037812 */ /* 0x000fe400078ec0ff */
[----:B------:R-:W-:Y:S01]  /*1d40*/  VIMNMX R193, R18, R193, PT ;  /* 0x000000c112c17248 */ /* 0x000fe20003fe0100 */
[----:B------:R-:W-:Y:S01]  /*1d50*/  IMAD.SHL.U32 R12, R12, 0x2, RZ ;  /* 0x000000020c0c7824 */ /* 0x000fe200078e00ff */
[----:B------:R-:W-:Y:S02]  /*1d60*/  IADD3 R3, R11, R14, -R3 ;  /* 0x0000000e0b037210 */ /* 0x000fe40007ffe803 */
[C---:B------:R-:W-:Y:S01]  /*1d70*/  R2UR UR40, R2.reuse ;  /* 0x00000000022872ca */ /* 0x040fe200000e0000 */
[----:B------:R-:W-:Y:S01]  /*1d80*/  WARPGROUP.ARRIVE ;  /* 0x00000000000079c5 */ /* 0x000fe20000000000 */
[----:B------:R-:W-:Y:S01]  /*1d90*/  R2UR UR4, R2 ;  /* 0x00000000020472ca */ /* 0x000fe200000e0000 */
[----:B------:R-:W-:Y:S01]  /*1da0*/  UMOV UR7, 0xc0000010 ;  /* 0xc000001000077882 */ /* 0x000fe20000000000 */
[----:B------:R-:W-:Y:S01]  /*1db0*/  UMOV UR11, 0xc0000010 ;  /* 0xc0000010000b7882 */ /* 0x000fe20000000000 */
[----:B------:R-:W-:Y:S01]  /*1dc0*/  UMOV UR5, UR7 ;  /* 0x0000000700057c82 */ /* 0x000fe20008000000 */
[----:B------:R-:W-:Y:S01]  /*1dd0*/  MOV R21, UR7 ;  /* 0x0000000700157c02 */ /* 0x000fe20008000f00 */
[----:B------:R-:W-:Y:S01]  /*1de0*/  UMOV UR57, 0xc0000010 ;  /* 0xc000001000397882 */ /* 0x000fe20000000000 */
[----:B------:R-:W-:Y:S01]  /*1df0*/  UMOV UR59, 0xc0000010 ;  /* 0xc0000010003b7882 */ /* 0x000fe20000000000 */
[----:B------:R-:W-:Y:S01]  /*1e00*/  UMOV UR45, 0xc0000010 ;  /* 0xc0000010002d7882 */ /* 0x000fe20000000000 */
[----:B------:R-:W-:Y:S01]  /*1e10*/  UMOV UR47, 0xc0000010 ;  /* 0xc0000010002f7882 */ /* 0x000fe20000000000 */
[C---:B------:R-:W-:Y:S01]  /*1e20*/  VIADD R22, R12.reuse, 0x9 ;  /* 0x000000090c167836 */ /* 0x040fe20000000000 */
[C---:B------:R-:W-:Y:S01]  /*1e30*/  IADD3 R14, R12.reuse, 0x8, RZ ;  /* 0x000000080c0e7810 */ /* 0x040fe20007ffe0ff */
[----:B------:R-:W-:Y:S01]  /*1e40*/  UIADD3 UR40, UR40, 0x2800, URZ ;  /* 0x0000280028287890 */ /* 0x000fe2000fffe03f */
[C---:B------:R-:W-:Y:S01]  /*1e50*/  ISETP.GT.AND P1, PT, R3.reuse, R12, PT ;  /* 0x0000000c0300720c */ /* 0x040fe20003f24270 */
[----:B------:R-:W-:Y:S01]  /*1e60*/  USHF.R.U32.HI UR4, URZ, 0x4, UR4 ;  /* 0x000000043f047899 */ /* 0x000fe20008011604 */
[C---:B------:R-:W-:Y:S01]  /*1e70*/  ISETP.GE.AND P6, PT, R3.reuse, R22, PT ;  /* 0x000000160300720c */ /* 0x040fe20003fc6270 */
[----:B------:R-:W-:Y:S01]  /*1e80*/  USHF.R.U32.HI UR40, URZ, 0x4, UR40 ;  /* 0x000000043f287899 */ /* 0x000fe20008011628 */
[C---:B------:R-:W-:Y:S01]  /*1e90*/  VIADD R22, R12.reuse, 0x19 ;  /* 0x000000190c167836 */ /* 0x040fe20000000000 */
[----:B------:R-:W-:Y:S01]  /*1ea0*/  ULOP3.LUT UR4, UR4, 0x3fff, URZ, 0xc0, !UPT ;  /* 0x00003fff04047892 */ /* 0x000fe2000f8ec03f */
[C---:B------:R-:W-:Y:S01]  /*1eb0*/  ISETP.GE.AND P4, PT, R3.reuse, R14, PT ;  /* 0x0000000e0300720c */ /* 0x040fe20003f86270 */
[----:B------:R-:W-:Y:S01]  /*1ec0*/  ULOP3.LUT UR40, UR40, 0x3fff, URZ, 0xc0, !UPT ;  /* 0x00003fff28287892 */ /* 0x000fe2000f8ec03f */
[C---:B------:R-:W-:Y:S01]  /*1ed0*/  ISETP.GE.AND P2, PT, R3.reuse, R12, PT ;  /* 0x0000000c0300720c */ /* 0x040fe20003f46270 */
[----:B------:R-:W-:Y:S01]  /*1ee0*/  ULOP3.LUT UR8, UR4, 0x10000, URZ, 0xfc, !UPT ;  /* 0x0001000004087892 */ /* 0x000fe2000f8efc3f */
[C---:B------:R-:W-:Y:S01]  /*1ef0*/  VIADD R14, R12.reuse, 0x18 ;  /* 0x000000180c0e7836 */ /* 0x040fe20000000000 */
[----:B------:R-:W-:Y:S01]  /*1f00*/  ULOP3.LUT UR41, UR40, 0x10000, URZ, 0xfc, !UPT ;  /* 0x0001000028297892 */ /* 0x000fe2000f8efc3f */
[C---:B------:R-:W-:Y:S01]  /*1f10*/  IADD3 R154, R12.reuse, 0x11, RZ ;  /* 0x000000110c9a7810 */ /* 0x040fe20007ffe0ff */
[----:B------:R-:W-:Y:S01]  /*1f20*/  UIADD3 UR56, UR8, 0x100, URZ ;  /* 0x0000010008387890 */ /* 0x000fe2000fffe03f */
[----:B------:R-:W-:Y:S01]  /*1f30*/  VIADD R152, R12, 0x10 ;  /* 0x000000100c987836 */ /* 0x000fe20000000000 */
[----:B------:R-:W-:Y:S01]  /*1f40*/  UIADD3 UR58, UR41, 0x400, URZ ;  /* 0x00000400293a7890 */ /* 0x000fe2000fffe03f */
[C---:B------:R-:W-:Y:S01]  /*1f50*/  ISETP.GE.AND P3, PT, R3.reuse, R154, PT ;  /* 0x0000009a0300720c */ /* 0x040fe20003f66270 */
[----:B------:R-:W-:Y:S01]  /*1f60*/  UMOV UR6, UR8 ;  /* 0x0000000800067c82 */ /* 0x000fe20008000000 */
[----:B------:R-:W-:Y:S01]  /*1f70*/  UIADD3 UR44, UR8, 0x180, URZ ;  /* 0x00000180082c7890 */ /* 0x000fe2000fffe03f */
[----:B------:R-:W-:Y:S01]  /*1f80*/  IMAD.U32 R20, RZ, RZ, UR6 ;  /* 0x00000006ff147e24 */ /* 0x000fe2000f8e00ff */
[----:B------:R-:W-:Y:S01]  /*1f90*/  UMOV UR4, UR6 ;  /* 0x0000000600047c82 */ /* 0x000fe20008000000 */
[----:B------:R-:W-:Y:S01]  /*1fa0*/  UMOV UR6, UR41 ;  /* 0x0000002900067c82 */ /* 0x000fe20008000000 */
[----:B------:R-:W-:Y:S01]  /*1fb0*/  UIADD3 UR46, UR41, 0x600, URZ ;  /* 0x00000600292e7890 */ /* 0x000fe2000fffe03f */
[----:B------:R-:W-:Y:S01]  /*1fc0*/  HGMMA.64x256x16.F32 R24, gdesc[UR4], RZ, !UPT, gsb0 ;  /* 0x03e00000041879f0 */ /* 0x000fe2000c0008ff */
[----:B------:R-:W-:Y:S01]  /*1fd0*/  UIADD3 UR4, UR8, 0x80, URZ ;  /* 0x0000008008047890 */ /* 0x000fe2000fffe03f */
[C---:B------:R-:W-:Y:S01]  /*1fe0*/  ISETP.GE.AND P5, PT, R3.reuse, R152, PT ;  /* 0x000000980300720c */ /* 0x040fe20003fa6270 */
[----:B------:R-:W-:Y:S01]  /*1ff0*/  UIADD3 UR6, UR41, 0x200, URZ ;  /* 0x0000020029067890 */ /* 0x000fe2000fffe03f */
[----:B------:R-:W-:Y:S01]  /*2000*/  VIADD R11, R3, 0x8 ;  /* 0x00000008030b7836 */ /* 0x000fe20000000000 */
[----:B------:R-:W-:Y:S01]  /*2010*/  UMOV UR5, UR11 ;  /* 0x0000000b00057c82 */ /* 0x000fe20008000000 */
[----:B------:R-:W-:Y:S01]  /*2020*/  UMOV UR7, 0xc0000010 ;  /* 0xc000001000077882 */ /* 0x000fe20000000000 */
[----:B------:R-:W-:Y:S01]  /*2030*/  IMAD.U32 R19, RZ, RZ, UR11 ;  /* 0x0000000bff137e24 */ /* 0x000fe2000f8e00ff */
[----:B------:R-:W-:Y:S01]  /*2040*/  UMOV UR10, UR4 ;  /* 0x00000004000a7c82 */ /* 0x000fe20008000000 */
[----:B------:R-:W-:Y:S01]  /*2050*/  ULDC UR9, c[0x0][0x604] ;  /* 0x0001810000097ab9 */ /* 0x000fe20000000800 */
[----:B------:R-:W-:Y:S01]  /*2060*/  UMOV UR4, UR10 ;  /* 0x0000000a00047c82 */ /* 0x000fe20008000000 */
[----:B------:R-:W-:Y:S01]  /*2070*/  IMAD.U32 R18, RZ, RZ, UR10 ;  /* 0x0000000aff127e24 */ /* 0x000fe2000f8e00ff */
[----:B------:R-:W-:Y:S01]  /*2080*/  ULDC UR10, c[0x0][0x604] ;  /* 0x00018100000a7ab9 */ /* 0x000fe20000000800 */
[----:B------:R-:W-:Y:S01]  /*2090*/  ULDC UR11, c[0x0][0x604] ;  /* 0x00018100000b7ab9 */ /* 0x000fe20000000800 */
[----:B------:R-:W-:Y:S01]  /*20a0*/  ULDC UR12, c[0x0][0x604] ;  /* 0x00018100000c7ab9 */ /* 0x000fe20000000800 */
[----:B------:R-:W-:Y:S01]  /*20b0*/  ULDC UR13, c[0x0][0x604] ;  /* 0x00018100000d7ab9 */ /* 0x000fe20000000800 */
[----:B------:R-:W-:Y:S01]  /*20c0*/  ULDC UR14, c[0x0][0x604] ;  /* 0x00018100000e7ab9 */ /* 0x000fe20000000800 */
[----:B------:R-:W-:-:S02]  /*20d0*/  WARPGROUP.DEPBAR.LE gsb0, 0x0 ;  /* 0x00008000000079c5 */ /* 0x000fc40000010000 */
[----:B------:R-:W-:-:S09]  /*20e0*/  WARPGROUP.ARRIVE ;  /* 0x00000000000079c5 */ /* 0x000fd20000000000 */
[----:B------:R-:W-:Y:S01]  /*20f0*/  HGMMA.64x256x16.F32 R24, gdesc[UR4], R24, gsb0 ;  /* 0x03e00000041879f0 */ /* 0x000fe20008000818 */
[----:B------:R-:W-:Y:S02]  /*2100*/  UIADD3 UR4, UR8, 0x200, URZ ;  /* 0x0000020008047890 */ /* 0x000fe4000fffe03f */
[----:B------:R-:W-:Y:S01]  /*2110*/  UIADD3 UR6, UR41, 0x800, URZ ;  /* 0x0000080029067890 */ /* 0x000fe2000fffe03f */
[----:B------:R-:W-:Y:S01]  /*2120*/  UMOV UR5, 0xc0000010 ;  /* 0xc000001000057882 */ /* 0x000fe20000000000 */
[----:B------:R-:W-:Y:S01]  /*2130*/  UMOV UR7, 0xc0000010 ;  /* 0xc000001000077882 */ /* 0x000fe20000000000 */
[----:B------:R-:W-:Y:S01]  /*2140*/  ULDC UR8, c[0x0][0x604] ;  /* 0x0001810000087ab9 */ /* 0x000fe20000000800 */
[----:B------:R-:W-:Y:S02]  /*2150*/  WARPGROUP.DEPBAR.LE gsb0, 0x0 ;  /* 0x00008000000079c5 */ /* 0x000fe40000010000 */
[----:B------:R-:W-:-:S15]  /*2160*/  WARPGROUP.ARRIVE ;  /* 0x00000000000079c5 */ /* 0x000fde0000000000 */
[----:B------:R-:W-:-:S04]  /*2170*/  NOP ;  /* 0x0000000000007918 */ /* 0x000fc80000000000 */
[----:B------:R-:W-:Y:S03]  /*2180*/  HGMMA.64x256x16.F32 R24, gdesc[UR56], R24, gsb0 ;  /* 0x03e00000381879f0 */ /* 0x000fe60008000818 */
[----:B------:R-:W-:Y:S02]  /*2190*/  WARPGROUP.DEPBAR.LE gsb0, 0x0 ;  /* 0x00008000000079c5 */ /* 0x000fe40000010000 */
[----:B------:R-:W-:-:S15]  /*21a0*/  WARPGROUP.ARRIVE ;  /* 0x00000000000079c5 */ /* 0x000fde0000000000 */
[----:B------:R-:W-:-:S08]  /*21b0*/  NOP ;  /* 0x0000000000007918 */ /* 0x000fd00000000000 */
[----:B------:R-:W-:Y:S03]  /*21c0*/  HGMMA.64x256x16.F32 R24, gdesc[UR44], R24, gsb0 ;  /* 0x03e000002c1879f0 */ /* 0x000fe60008000818 */
[----:B------:R-:W-:Y:S02]  /*21d0*/  WARPGROUP.DEPBAR.LE gsb0, 0x0 ;  /* 0x00008000000079c5 */ /* 0x000fe40000010000 */
[----:B------:R-:W-:-:S15]  /*21e0*/  WARPGROUP.ARRIVE ;  /* 0x00000000000079c5 */ /* 0x000fde0000000000 */
[----:B------:R-:W-:-:S08]  /*21f0*/  NOP ;  /* 0x0000000000007918 */ /* 0x000fd00000000000 */
[----:B------:R-:W-:Y:S01]  /*2200*/  HGMMA.64x256x16.F32 R24, gdesc[UR4], R24, gsb0 ;  /* 0x03e00000041879f0 */ /* 0x000fe20008000818 */
[----:B------:R-:W-:Y:S01]  /*2210*/  ULDC UR6, c[0x0][0x604] ;  /* 0x0001810000067ab9 */ /* 0x000fe20000000800 */
[----:B------:R-:W-:Y:S01]  /*2220*/  ULDC UR7, c[0x0][0x604] ;  /* 0x0001810000077ab9 */ /* 0x000fe20000000800 */
[----:B------:R-:W-:Y:S02]  /*2230*/  WARPGROUP.DEPBAR.LE gsb0, 0x0 ;  /* 0x00008000000079c5 */ /* 0x000fe40000010000 */
[----:B------:R-:W-:Y:S02]  /*2240*/  FSEL R25, R25, -INF , P1 ;  /* 0xff80000019197808 */ /* 0x000fe40000800000 */
[----:B------:R-:W-:Y:S02]  /*2250*/  FSEL R31, R31, -INF , P1 ;  /* 0xff8000001f1f7808 */ /* 0x000fe40000800000 */
[----:B------:R-:W-:Y:S01]  /*2260*/  ISETP.GE.AND P1, PT, R3, R22, PT ;  /* 0x000000160300720c */ /* 0x000fe20003f26270 */
[----:B------:R-:W-:Y:S01]  /*2270*/  VIADD R22, R12, 0x21 ;  /* 0x000000210c167836 */ /* 0x000fe20000000000 */
[----:B------:R-:W-:-:S02]  /*2280*/  FSEL R24, R24, -INF , P2 ;  /* 0xff80000018187808 */ /* 0x000fc40001000000 */
[----:B------:R-:W-:Y:S02]  /*2290*/  FSEL R30, R30, -INF , P2 ;  /* 0xff8000001e1e7808 */ /* 0x000fe40001000000 */
[----:B------:R-:W-:Y:S02]  /*22a0*/  ISETP.GE.AND P2, PT, R3, R14, PT ;  /* 0x0000000e0300720c */ /* 0x000fe40003f46270 */
[----:B------:R-:W-:Y:S02]  /*22b0*/  IADD3 R14, R12, 0x20, RZ ;  /* 0x000000200c0e7810 */ /* 0x000fe40007ffe0ff */
[----:B------:R-:W-:Y:S02]  /*22c0*/  FSEL R29, R29, -INF , P6 ;  /* 0xff8000001d1d7808 */ /* 0x000fe40003000000 */
[----:B------:R-:W-:Y:S02]  /*22d0*/  FSEL R35, R35, -INF , P6 ;  /* 0xff80000023237808 */ /* 0x000fe40003000000 */
[----:B------:R-:W-:-:S02]  /*22e0*/  FSEL R28, R28, -INF , P4 ;  /* 0xff8000001c1c7808 */ /* 0x000fc40002000000 */
[----:B------:R-:W-:Y:S02]  /*22f0*/  FSEL R34, R34, -INF , P4 ;  /* 0xff80000022227808 */ /* 0x000fe40002000000 */
[C---:B------:R-:W-:Y:S02]  /*2300*/  ISETP.GE.AND P6, PT, R3.reuse, R22, PT ;  /* 0x000000160300720c */ /* 0x040fe40003fc6270 */
[----:B------:R-:W-:Y:S01]  /*2310*/  ISETP.GE.AND P4, PT, R3, R14, PT ;  /* 0x0000000e0300720c */ /* 0x000fe20003f86270 */
[C---:B------:R-:W-:Y:S01]  /*2320*/  VIADD R14, R12.reuse, 0x28 ;  /* 0x000000280c0e7836 */ /* 0x040fe20000000000 */
[----:B------:R-:W-:Y:S02]  /*2330*/  IADD3 R22, R12, 0x29, RZ ;  /* 0x000000290c167810 */ /* 0x000fe40007ffe0ff */
[----:B------:R-:W-:Y:S02]  /*2340*/  FSEL R33, R33, -INF , P3 ;  /* 0xff80000021217808 */ /* 0x000fe40001800000 */
[----:B------:R-:W-:-:S02]  /*2350*/  FSEL R39, R39, -INF , P3 ;  /* 0xff80000027277808 */ /* 0x000fc40001800000 */
[C---:B------:R-:W-:Y:S01]  /*2360*/  ISETP.GE.AND P3, PT, R3.reuse, R22, PT ;  /* 0x000000160300720c */ /* 0x040fe20003f66270 */
[----:B------:R-:W-:Y:S01]  /*2370*/  VIADD R22, R12, 0x31 ;  /* 0x000000310c167836 */ /* 0x000fe20000000000 */
[----:B------:R-:W-:Y:S02]  /*2380*/  FSEL R32, R32, -INF , P5 ;  /* 0xff80000020207808 */ /* 0x000fe40002800000 */
[----:B------:R-:W-:Y:S02]  /*2390*/  FSEL R38, R38, -INF , P5 ;  /* 0xff80000026267808 */ /* 0x000fe40002800000 */
[----:B------:R-:W-:Y:S01]  /*23a0*/  ISETP.GE.AND P5, PT, R3, R14, PT ;  /* 0x0000000e0300720c */ /* 0x000fe20003fa6270 */
[----:B------:R-:W-:Y:S01]  /*23b0*/  VIADD R14, R12, 0x30 ;  /* 0x000000300c0e7836 */ /* 0x000fe20000000000 */
[----:B------:R-:W-:Y:S02]  /*23c0*/  FSEL R37, R37, -INF , P1 ;  /* 0xff80000025257808 */ /* 0x000fe40000800000 */
[----:B------:R-:W-:-:S02]  /*23d0*/  FSEL R43, R43, -INF , P1 ;  /* 0xff8000002b2b7808 */ /* 0x000fc40000800000 */
[C---:B------:R-:W-:Y:S01]  /*23e0*/  ISETP.GE.AND P1, PT, R3.reuse, R22, PT ;  /* 0x000000160300720c */ /* 0x040fe20003f26270 */
[----:B------:R-:W-:Y:S01]  /*23f0*/  VIADD R22, R12, 0x39 ;  /* 0x000000390c167836 */ /* 0x000fe20000000000 */
[----:B------:R-:W-:Y:S02]  /*2400*/  FSEL R36, R36, -INF , P2 ;  /* 0xff80000024247808 */ /* 0x000fe40001000000 */
[----:B------:R-:W-:Y:S02]  /*2410*/  FSEL R42, R42, -INF , P2 ;  /* 0xff8000002a2a7808 */ /* 0x000fe40001000000 */
[----:B------:R-:W-:Y:S02]  /*2420*/  ISETP.GE.AND P2, PT, R3, R14, PT ;  /* 0x0000000e0300720c */ /* 0x000fe40003f46270 */
[----:B------:R-:W-:Y:S02]  /*2430*/  IADD3 R14, R12, 0x38, RZ ;  /* 0x000000380c0e7810 */ /* 0x000fe40007ffe0ff */
[----:B------:R-:W-:-:S02]  /*2440*/  FSEL R41, R41, -INF , P6 ;  /* 0xff80000029297808 */ /* 0x000fc40003000000 */
[----:B------:R-:W-:Y:S02]  /*2450*/  FSEL R47, R47, -INF , P6 ;  /* 0xff8000002f2f7808 */ /* 0x000fe40003000000 */
[----:B------:R-:W-:Y:S02]  /*2460*/  FSEL R40, R40, -INF , P4 ;  /* 0xff80000028287808 */ /* 0x000fe40002000000 */
[----:B------:R-:W-:Y:S02]  /*2470*/  FSEL R46, R46, -INF , P4 ;  /* 0xff8000002e2e7808 */ /* 0x000fe40002000000 */
[C---:B------:R-:W-:Y:S02]  /*2480*/  ISETP.GE.AND P6, PT, R3.reuse, R22, PT ;  /* 0x000000160300720c */ /* 0x040fe40003fc6270 */
[----:B------:R-:W-:Y:S01]  /*2490*/  ISETP.GE.AND P4, PT, R3, R14, PT ;  /* 0x0000000e0300720c */ /* 0x000fe20003f86270 */
[C---:B------:R-:W-:Y:S01]  /*24a0*/  VIADD R14, R12.reuse, 0x40 ;  /* 0x000000400c0e7836 */ /* 0x040fe20000000000 */
[----:B------:R-:W-:-:S02]  /*24b0*/  IADD3 R22, R12, 0x41, RZ ;  /* 0x000000410c167810 */ /* 0x000fc40007ffe0ff */
[----:B------:R-:W-:Y:S02]  /*24c0*/  FSEL R45, R45, -INF , P3 ;  /* 0xff8000002d2d7808 */ /* 0x000fe40001800000 */
[----:B------:R-:W-:Y:S02]  /*24d0*/  FSEL R51, R51, -INF , P3 ;  /* 0xff80000033337808 */ /* 0x000fe40001800000 */
[C---:B------:R-:W-:Y:S01]  /*24e0*/  ISETP.GE.AND P3, PT, R3.reuse, R22, PT ;  /* 0x000000160300720c */ /* 0x040fe20003f66270 */
[----:B------:R-:W-:Y:S01]  /*24f0*/  VIADD R22, R12, 0x49 ;  /* 0x000000490c167836 */ /* 0x000fe20000000000 */
[----:B------:R-:W-:Y:S02]  /*2500*/  FSEL R44, R44, -INF , P5 ;  /* 0xff8000002c2c7808 */ /* 0x000fe40002800000 */
[----:B------:R-:W-:Y:S02]  /*2510*/  FSEL R50, R50, -INF , P5 ;  /* 0xff80000032327808 */ /* 0x000fe40002800000 */
[----:B------:R-:W-:Y:S01]  /*2520*/  ISETP.GE.AND P5, PT, R3, R14, PT ;  /* 0x0000000e0300720c */ /* 0x000fe20003fa6270 */
[----:B------:R-:W-:Y:S01]  /*2530*/  VIADD R14, R12, 0x48 ;  /* 0x000000480c0e7836 */ /* 0x000fe20000000000 */
[----:B------:R-:W-:-:S02]  /*2540*/  FSEL R49, R49, -INF , P1 ;  /* 0xff80000031317808 */ /* 0x000fc40000800000 */
[----:B------:R-:W-:Y:S02]  /*2550*/  FSEL R55, R55, -INF , P1 ;  /* 0xff80000037377808 */ /* 0x000fe40000800000 */
[C---:B------:R-:W-:Y:S01]  /*2560*/  ISETP.GE.AND P1, PT, R3.reuse, R22, PT ;  /* 0x000000160300720c */ /* 0x040fe20003f26270 */
[----:B------:R-:W-:Y:S01]  /*2570*/  VIADD R22, R12, 0x51 ;  /* 0x000000510c167836 */ /* 0x000fe20000000000 */
[----:B------:R-:W-:Y:S02]  /*2580*/  FSEL R48, R48, -INF , P2 ;  /* 0xff80000030307808 */ /* 0x000fe40001000000 */
[----:B------:R-:W-:Y:S02]  /*2590*/  FSEL R54, R54, -INF , P2 ;  /* 0xff80000036367808 */ /* 0x000fe40001000000 */
[----:B------:R-:W-:Y:S02]  /*25a0*/  ISETP.GE.AND P2, PT, R3, R14, PT ;  /* 0x0000000e0300720c */ /* 0x000fe40003f46270 */
[----:B------:R-:W-:-:S02]  /*25b0*/  IADD3 R14, R12, 0x50, RZ ;  /* 0x000000500c0e7810 */ /* 0x000fc40007ffe0ff */
[----:B------:R-:W-:Y:S02]  /*25c0*/  FSEL R53, R53, -INF , P6 ;  /* 0xff80000035357808 */ /* 0x000fe40003000000 */
        /* <DEDUP_REMOVED lines=17> */
[----:B------:R-:W-:Y:S01]  /*26e0*/  ISETP.GE.AND P1, PT, R3, R22, PT ;  /* 0x000000160300720c */ /* 0x000fe20003f26270 */
[----:B------:R-:W-:Y:S01]  /*26f0*/  VIADD R22, R12, 0x69 ;  /* 0x000000690c167836 */ /* 0x000fe20000000000 */
[----:B------:R-:W-:Y:S02]  /*2700*/  FSEL R68, R68, -INF , P5 ;  /* 0xff80000044447808 */ /* 0x000fe40002800000 */
[----:B------:R-:W-:Y:S02]  /*2710*/  FSEL R74, R74, -INF , P5 ;  /* 0xff8000004a4a7808 */ /* 0x000fe40002800000 */
[----:B------:R-:W-:Y:S02]  /*2720*/  FSEL R69, R69, -INF , P3 ;  /* 0xff80000045457808 */ /* 0x000fe40001800000 */
[----:B------:R-:W-:-:S02]  /*2730*/  FSEL R75, R75, -INF , P3 ;  /* 0xff8000004b4b7808 */ /* 0x000fc40001800000 */
[CC--:B------:R-:W-:Y:S02]  /*2740*/  ISETP.GE.AND P5, PT, R11.reuse, R12.reuse, PT ;  /* 0x0000000c0b00720c */ /* 0x0c0fe40003fa6270 */
[----:B------:R-:W-:Y:S02]  /*2750*/  ISETP.GT.AND P3, PT, R11, R12, PT ;  /* 0x0000000c0b00720c */ /* 0x000fe40003f64270 */
[----:B------:R-:W-:Y:S02]  /*2760*/  FSEL R65, R65, -INF , P6 ;  /* 0xff80000041417808 */ /* 0x000fe40003000000 */
[----:B------:R-:W-:Y:S02]  /*2770*/  FSEL R71, R71, -INF , P6 ;  /* 0xff80000047477808 */ /* 0x000fe40003000000 */
[----:B------:R-:W-:Y:S02]  /*2780*/  FSEL R26, R26, -INF , P5 ;  /* 0xff8000001a1a7808 */ /* 0x000fe40002800000 */
[----:B------:R-:W-:-:S02]  /*2790*/  FSEL R27, R27, -INF , P3 ;  /* 0xff8000001b1b7808 */ /* 0x000fc40001800000 */
[C---:B------:R-:W-:Y:S01]  /*27a0*/  ISETP.GE.AND P6, PT, R3.reuse, R22, PT ;  /* 0x000000160300720c */ /* 0x040fe20003fc6270 */
[----:B------:R-:W-:Y:S01]  /*27b0*/  VIADD R22, R12, 0x71 ;  /* 0x000000710c167836 */ /* 0x000fe20000000000 */
[----:B------:R-:W-:Y:S02]  /*27c0*/  FMNMX R13, R26, R27, !PT ;  /* 0x0000001b1a0d7209 */ /* 0x000fe40007800000 */
[----:B------:R-:W-:Y:S02]  /*27d0*/  FSEL R60, R60, -INF , P2 ;  /* 0xff8000003c3c7808 */ /* 0x000fe40001000000 */
[----:B------:R-:W-:Y:S02]  /*27e0*/  ISETP.GE.AND P3, PT, R3, R22, PT ;  /* 0x000000160300720c */ /* 0x000fe40003f66270 */
[----:B------:R-:W-:Y:S02]  /*27f0*/  FMNMX R22, R30, R13, !PT ;  /* 0x0000000d1e167209 */ /* 0x000fe40007800000 */
[----:B------:R-:W-:-:S02]  /*2800*/  FSEL R66, R66, -INF , P2 ;  /* 0xff80000042427808 */ /* 0x000fc40001000000 */
[----:B------:R-:W-:Y:S02]  /*2810*/  FMNMX R13, R31, R22, !PT ;  /* 0x000000161f0d7209 */ /* 0x000fe40007800000 */
[----:B------:R-:W-:Y:S02]  /*2820*/  ISETP.GE.AND P2, PT, R3, R14, PT ;  /* 0x0000000e0300720c */ /* 0x000fe40003f46270 */
[----:B------:R-:W-:Y:S02]  /*2830*/  FMNMX R22, R34, R13, !PT ;  /* 0x0000000d22167209 */ /* 0x000fe40007800000 */
[----:B------:R-:W-:Y:S02]  /*2840*/  IADD3 R14, R12, 0x68, RZ ;  /* 0x000000680c0e7810 */ /* 0x000fe40007ffe0ff */
[----:B------:R-:W-:Y:S02]  /*2850*/  FMNMX R13, R35, R22, !PT ;  /* 0x00000016230d7209 */ /* 0x000fe40007800000 */
[----:B------:R-:W-:-:S02]  /*2860*/  FSEL R64, R64, -INF , P4 ;  /* 0xff80000040407808 */ /* 0x000fc40002000000 */
[----:B------:R-:W-:Y:S02]  /*2870*/  FMNMX R22, R38, R13, !PT ;  /* 0x0000000d26167209 */ /* 0x000fe40007800000 */
[----:B------:R-:W-:Y:S02]  /*2880*/  FSEL R70, R70, -INF , P4 ;  /* 0xff80000046467808 */ /* 0x000fe40002000000 */
[----:B------:R-:W-:Y:S02]  /*2890*/  FMNMX R13, R39, R22, !PT ;  /* 0x00000016270d7209 */ /* 0x000fe40007800000 */
[----:B------:R-:W-:Y:S02]  /*28a0*/  ISETP.GE.AND P4, PT, R3, R14, PT ;  /* 0x0000000e0300720c */ /* 0x000fe40003f86270 */
[----:B------:R-:W-:Y:S02]  /*28b0*/  FMNMX R22, R42, R13, !PT ;  /* 0x0000000d2a167209 */ /* 0x000fe40007800000 */
[----:B------:R-:W-:-:S02]  /*28c0*/  IADD3 R14, R12, 0x70, RZ ;  /* 0x000000700c0e7810 */ /* 0x000fc40007ffe0ff */
[----:B------:R-:W-:Y:S02]  /*28d0*/  FMNMX R13, R43, R22, !PT ;  /* 0x000000162b0d7209 */ /* 0x000fe40007800000 */
[----:B------:R-:W-:Y:S01]  /*28e0*/  ISETP.GE.AND P5, PT, R3, R14, PT ;  /* 0x0000000e0300720c */ /* 0x000fe20003fa6270 */
[----:B------:R-:W-:Y:S01]  /*28f0*/  VIADD R14, R12, 0x78 ;  /* 0x000000780c0e7836 */ /* 0x000fe20000000000 */
[----:B------:R-:W-:Y:S02]  /*2900*/  FMNMX R22, R46, R13, !PT ;  /* 0x0000000d2e167209 */ /* 0x000fe40007800000 */
[----:B------:R-:W-:Y:S02]  /*2910*/  FSEL R72, R72, -INF , P2 ;  /* 0xff80000048487808 */ /* 0x000fe40001000000 */
[----:B------:R-:W-:Y:S02]  /*2920*/  FMNMX R13, R47, R22, !PT ;  /* 0x000000162f0d7209 */ /* 0x000fe40007800000 */
[----:B------:R-:W-:-:S02]  /*2930*/  FSEL R78, R78, -INF , P2 ;  /* 0xff8000004e4e7808 */ /* 0x000fc40001000000 */
[----:B------:R-:W-:Y:S02]  /*2940*/  FMNMX R22, R50, R13, !PT ;  /* 0x0000000d32167209 */ /* 0x000fe40007800000 */
[----:B------:R-:W-:Y:S02]  /*2950*/  FMNMX R13, R24, R25, !PT ;  /* 0x00000019180d7209 */ /* 0x000fe40007800000 */
[----:B-1----:R-:W-:Y:S02]  /*2960*/  FMNMX R15, R51, R22, !PT ;  /* 0x00000016330f7209 */ /* 0x002fe40007800000 */
[----:B------:R-:W-:Y:S02]  /*2970*/  FMNMX R22, R28, R13, !PT ;  /* 0x0000000d1c167209 */ /* 0x000fe40007800000 */
[----:B------:R-:W-:Y:S02]  /*2980*/  FMNMX R152, R54, R15, !PT ;  /* 0x0000000f36987209 */ /* 0x000fe40007800000 */
[----:B------:R-:W-:-:S02]  /*2990*/  FMNMX R13, R29, R22, !PT ;  /* 0x000000161d0d7209 */ /* 0x000fc40007800000 */
[----:B------:R-:W-:Y:S02]  /*29a0*/  FMNMX R15, R55, R152, !PT ;  /* 0x00000098370f7209 */ /* 0x000fe40007800000 */
[----:B------:R-:W-:Y:S02]  /*29b0*/  FMNMX R22, R32, R13, !PT ;  /* 0x0000000d20167209 */ /* 0x000fe40007800000 */
[----:B------:R-:W-:Y:S02]  /*29c0*/  FMNMX R152, R58, R15, !PT ;  /* 0x0000000f3a987209 */ /* 0x000fe40007800000 */
[----:B------:R-:W-:Y:S02]  /*29d0*/  FMNMX R13, R33, R22, !PT ;  /* 0x00000016210d7209 */ /* 0x000fe40007800000 */
[----:B------:R-:W-:Y:S02]  /*29e0*/  FMNMX R15, R59, R152, !PT ;  /* 0x000000983b0f7209 */ /* 0x000fe40007800000 */
[----:B------:R-:W-:-:S02]  /*29f0*/  ISETP.GE.AND P2, PT, R3, R14, PT ;  /* 0x0000000e0300720c */ /* 0x000fc40003f46270 */
[----:B------:R-:W-:Y:S02]  /*2a00*/  IADD3 R14, R12, 0x79, RZ ;  /* 0x000000790c0e7810 */ /* 0x000fe40007ffe0ff */
[----:B------:R-:W-:Y:S02]  /*2a10*/  FMNMX R22, R36, R13, !PT ;  /* 0x0000000d24167209 */ /* 0x000fe40007800000 */
[----:B------:R-:W-:Y:S02]  /*2a20*/  FMNMX R152, R62, R15, !PT ;  /* 0x0000000f3e987209 */ /* 0x000fe40007800000 */
[----:B------:R-:W-:Y:S02]  /*2a30*/  FSEL R73, R73, -INF , P1 ;  /* 0xff80000049497808 */ /* 0x000fe40000800000 */
[----:B------:R-:W-:Y:S02]  /*2a40*/  FSEL R79, R79, -INF , P1 ;  /* 0xff8000004f4f7808 */ /* 0x000fe40000800000 */
[----:B------:R-:W-:Y:S01]  /*2a50*/  ISETP.GE.AND P1, PT, R3, R14, PT ;  /* 0x0000000e0300720c */ /* 0x000fe20003f26270 */
[----:B------:R-:W-:Y:S01]  /*2a60*/  VIADD R14, R12, 0x80 ;  /* 0x000000800c0e7836 */ /* 0x000fe20000000000 */
[----:B------:R-:W-:-:S02]  /*2a70*/  FMNMX R13, R37, R22, !PT ;  /* 0x00000016250d7209 */ /* 0x000fc40007800000 */
[----:B------:R-:W-:Y:S02]  /*2a80*/  FMNMX R15, R63, R152, !PT ;  /* 0x000000983f0f7209 */ /* 0x000fe40007800000 */
[----:B------:R-:W-:Y:S02]  /*2a90*/  FSEL R76, R76, -INF , P4 ;  /* 0xff8000004c4c7808 */ /* 0x000fe40002000000 */
[----:B------:R-:W-:Y:S02]  /*2aa0*/  FSEL R82, R82, -INF , P4 ;  /* 0xff80000052527808 */ /* 0x000fe40002000000 */
[----:B------:R-:W-:Y:S01]  /*2ab0*/  ISETP.GE.AND P4, PT, R3, R14, PT ;  /* 0x0000000e0300720c */ /* 0x000fe20003f86270 */
[----:B------:R-:W-:Y:S01]  /*2ac0*/  VIADD R14, R12, 0x81 ;  /* 0x000000810c0e7836 */ /* 0x000fe20000000000 */
[----:B------:R-:W-:Y:S02]  /*2ad0*/  FMNMX R22, R40, R13, !PT ;  /* 0x0000000d28167209 */ /* 0x000fe40007800000 */
[----:B------:R-:W-:-:S02]  /*2ae0*/  FMNMX R152, R66, R15, !PT ;  /* 0x0000000f42987209 */ /* 0x000fc40007800000 */
[----:B------:R-:W-:Y:S02]  /*2af0*/  FMNMX R13, R41, R22, !PT ;  /* 0x00000016290d7209 */ /* 0x000fe40007800000 */
[----:B------:R-:W-:Y:S02]  /*2b00*/  FMNMX R15, R67, R152, !PT ;  /* 0x00000098430f7209 */ /* 0x000fe40007800000 */
[----:B------:R-:W-:Y:S02]  /*2b10*/  FSEL R77, R77, -INF , P6 ;  /* 0xff8000004d4d7808 */ /* 0x000fe40003000000 */
[----:B------:R-:W-:Y:S02]  /*2b20*/  FSEL R83, R83, -INF , P6 ;  /* 0xff80000053537808 */ /* 0x000fe40003000000 */
[----:B------:R-:W-:Y:S02]  /*2b30*/  ISETP.GE.AND P6, PT, R3, R14, PT ;  /* 0x0000000e0300720c */ /* 0x000fe40003fc6270 */
[----:B------:R-:W-:-:S02]  /*2b40*/  IADD3 R14, R12, 0x88, RZ ;  /* 0x000000880c0e7810 */ /* 0x000fc40007ffe0ff */
        /* <DEDUP_REMOVED lines=10> */
[----:B------:R-:W-:Y:S02]  /*2bf0*/  FMNMX R22, R48, R13, !PT ;  /* 0x0000000d30167209 */ /* 0x000fe40007800000 */
[----:B------:R-:W-:Y:S02]  /*2c00*/  FMNMX R152, R74, R15, !PT ;  /* 0x0000000f4a987209 */ /* 0x000fe40007800000 */
[----:B------:R-:W-:Y:S01]  /*2c10*/  ISETP.GE.AND P3, PT, R3, R14, PT ;  /* 0x0000000e0300720c */ /* 0x000fe20003f66270 */
[----:B------:R-:W-:Y:S01]  /*2c20*/  VIADD R14, R12, 0x90 ;  /* 0x000000900c0e7836 */ /* 0x000fe20000000000 */
[----:B------:R-:W-:-:S02]  /*2c30*/  FMNMX R13, R49, R22, !PT ;  /* 0x00000016310d7209 */ /* 0x000fc40007800000 */
[----:B------:R-:W-:Y:S02]  /*2c40*/  FMNMX R15, R75, R152, !PT ;  /* 0x000000984b0f7209 */ /* 0x000fe40007800000 */
[----:B------:R-:W-:Y:S02]  /*2c50*/  FSEL R84, R84, -INF , P2 ;  /* 0xff80000054547808 */ /* 0x000fe40001000000 */
[----:B------:R-:W-:Y:S02]  /*2c60*/  FSEL R90, R90, -INF , P2 ;  /* 0xff8000005a5a7808 */ /* 0x000fe40001000000 */
[----:B------:R-:W-:Y:S02]  /*2c70*/  ISETP.GE.AND P2, PT, R3, R14, PT ;  /* 0x0000000e0300720c */ /* 0x000fe40003f46270 */
[----:B------:R-:W-:Y:S02]  /*2c80*/  IADD3 R14, R12, 0x91, RZ ;  /* 0x000000910c0e7810 */ /* 0x000fe40007ffe0ff */
        /* <DEDUP_REMOVED lines=18> */
[----:B------:R-:W-:Y:S02]  /*2db0*/  ISETP.GE.AND P6, PT, R3, R14, PT ;  /* 0x0000000e0300720c */ /* 0x000fe40003fc6270 */
[----:B------:R-:W-:Y:S02]  /*2dc0*/  FMNMX R22, R60, R13, !PT ;  /* 0x0000000d3c167209 */ /* 0x000fe40007800000 */
[----:B------:R-:W-:-:S02]  /*2dd0*/  FMNMX R152, R86, R15, !PT ;  /* 0x0000000f56987209 */ /* 0x000fc40007800000 */
[----:B------:R-:W-:Y:S02]  /*2de0*/  IADD3 R14, R12, 0xa0, RZ ;  /* 0x000000a00c0e7810 */ /* 0x000fe40007ffe0ff */
        /* <DEDUP_REMOVED lines=14> */
[----:B------:R-:W-:Y:S02]  /*2ed0*/  FSEL R96, R96, -INF , P2 ;  /* 0xff80000060607808 */ /* 0x000fe40001000000 */
[----:B------:R-:W-:Y:S02]  /*2ee0*/  FSEL R102, R102, -INF , P2 ;  /* 0xff80000066667808 */ /* 0x000fe40001000000 */
[----:B------:R-:W-:Y:S02]  /*2ef0*/  FMNMX R22, R68, R13, !PT ;  /* 0x0000000d44167209 */ /* 0x000fe40007800000 */
[----:B------:R-:W-:Y:S02]  /*2f00*/  FMNMX R152, R94, R15, !PT ;  /* 0x0000000f5e987209 */ /* 0x000fe40007800000 */
        /* <DEDUP_REMOVED lines=51> */
[----:B------:R-:W-:Y:S02]  /*3240*/  FMNMX R13, R89, R22, !PT ;  /* 0x00000016590d7209 */ /* 0x000fe40007800000 */
[----:B------:R-:W-:Y:S02]  /*3250*/  FMNMX R15, R115, R152, !PT ;  /* 0x00000098730f7209 */ /* 0x000fe40007800000 */
[----:B------:R-:W-:Y:S02]  /*3260*/  FSEL R112, R112, -INF , P4 ;  /* 0xff80000070707808 */ /* 0x000fe40002000000 */
[----:B------:R-:W-:Y:S01]  /*3270*/  ISETP.GE.AND P4, PT, R3, R14, PT ;  /* 0x0000000e0300720c */ /* 0x000fe20003f86270 */
[----:B------:R-:W-:Y:S01]  /*3280*/  VIADD R14, R12, 0xc9 ;  /* 0x000000c90c0e7836 */ /* 0x000fe20000000000 */
[----:B------:R-:W-:-:S02]  /*3290*/  FSEL R119, R119, -INF , P6 ;  /* 0xff80000077777808 */ /* 0x000fc40003000000 */
[----:B------:R-:W-:Y:S02]  /*32a0*/  FMNMX R22, R92, R13, !PT ;  /* 0x0000000d5c167209 */ /* 0x000fe40007800000 */
[----:B------:R-:W-:Y:S02]  /*32b0*/  FMNMX R152, R118, R15, !PT ;  /* 0x0000000f76987209 */ /* 0x000fe40007800000 */
[----:B------:R-:W-:Y:S02]  /*32c0*/  FSEL R113, R113, -INF , P6 ;  /* 0xff80000071717808 */ /* 0x000fe40003000000 */
[----:B------:R-:W-:Y:S02]  /*32d0*/  ISETP.GE.AND P6, PT, R3, R14, PT ;  /* 0x0000000e0300720c */ /* 0x000fe40003fc6270 */
[----:B------:R-:W-:Y:S02]  /*32e0*/  FSEL R122, R122, -INF , P5 ;  /* 0xff8000007a7a7808 */ /* 0x000fe40002800000 */
[----:B------:R-:W-:-:S02]  /*32f0*/  FMNMX R13, R93, R22, !PT ;  /* 0x000000165d0d7209 */ /* 0x000fc40007800000 */
[----:B------:R-:W-:Y:S02]  /*3300*/  FMNMX R15, R119, R152, !PT ;  /* 0x00000098770f7209 */ /* 0x000fe40007800000 */
[----:B------:R-:W-:Y:S02]  /*3310*/  IADD3 R14, R12, 0xd0, RZ ;  /* 0x000000d00c0e7810 */ /* 0x000fe40007ffe0ff */
[----:B------:R-:W-:Y:S02]  /*3320*/  FSEL R116, R116, -INF , P5 ;  /* 0xff80000074747808 */ /* 0x000fe40002800000 */
[----:B------:R-:W-:Y:S02]  /*3330*/  FSEL R123, R123, -INF , P3 ;  /* 0xff8000007b7b7808 */ /* 0x000fe40001800000 */
[----:B------:R-:W-:Y:S02]  /*3340*/  FMNMX R22, R96, R13, !PT ;  /* 0x0000000d60167209 */ /* 0x000fe40007800000 */
[----:B------:R-:W-:-:S02]  /*3350*/  FMNMX R152, R122, R15, !PT ;  /* 0x0000000f7a987209 */ /* 0x000fc40007800000 */
[----:B------:R-:W-:Y:S01]  /*3360*/  ISETP.GE.AND P5, PT, R3, R14, PT ;  /* 0x0000000e0300720c */ /* 0x000fe20003fa6270 */
[----:B------:R-:W-:Y:S01]  /*3370*/  VIADD R14, R12, 0xd1 ;  /* 0x000000d10c0e7836 */ /* 0x000fe20000000000 */
        /* <DEDUP_REMOVED lines=10> */
[----:B------:R-:W-:Y:S02]  /*3420*/  FSEL R130, R130, -INF , P4 ;  /* 0xff80000082827808 */ /* 0x000fe40002000000 */
[----:B------:R-:W-:Y:S02]  /*3430*/  FMNMX R13, R101, R22, !PT ;  /* 0x00000016650d7209 */ /* 0x000fe40007800000 */
[----:B------:R-:W-:-:S02]  /*3440*/  FMNMX R15, R127, R152, !PT ;  /* 0x000000987f0f7209 */ /* 0x000fc40007800000 */
[----:B------:R-:W-:Y:S02]  /*3450*/  ISETP.GE.AND P2, PT, R3, R14, PT ;  /* 0x0000000e0300720c */ /* 0x000fe40003f46270 */
[----:B------:R-:W-:Y:S02]  /*3460*/  IADD3 R14, R12, 0xd9, RZ ;  /* 0x000000d90c0e7810 */ /* 0x000fe40007ffe0ff */
[----:B------:R-:W-:Y:S02]  /*3470*/  FSEL R131, R131, -INF , P6 ;  /* 0xff80000083837808 */ /* 0x000fe40003000000 */
[----:B------:R-:W-:Y:S02]  /*3480*/  FMNMX R22, R104, R13, !PT ;  /* 0x0000000d68167209 */ /* 0x000fe40007800000 */
[----:B------:R-:W-:Y:S02]  /*3490*/  FMNMX R152, R130, R15, !PT ;  /* 0x0000000f82987209 */ /* 0x000fe40007800000 */
[----:B------:R-:W-:-:S02]  /*34a0*/  FSEL R121, R121, -INF , P1 ;  /* 0xff80000079797808 */ /* 0x000fc40000800000 */
        /* <DEDUP_REMOVED lines=12> */
[----:B------:R-:W-:Y:S02]  /*3570*/  FMNMX R13, R109, R22, !PT ;  /* 0x000000166d0d7209 */ /* 0x000fe40007800000 */
[----:B------:R-:W-:Y:S02]  /*3580*/  FMNMX R15, R135, R152, !PT ;  /* 0x00000098870f7209 */ /* 0x000fe40007800000 */
[----:B------:R-:W-:-:S02]  /*3590*/  FSEL R125, R125, -INF , P6 ;  /* 0xff8000007d7d7808 */ /* 0x000fc40003000000 */
        /* <DEDUP_REMOVED lines=12> */
[----:B------:R-:W-:-:S02]  /*3660*/  FSEL R143, R143, -INF , P6 ;  /* 0xff8000008f8f7808 */ /* 0x000fc40003000000 */
[----:B------:R-:W-:Y:S02]  /*3670*/  FMNMX R22, R116, R13, !PT ;  /* 0x0000000d74167209 */ /* 0x000fe40007800000 */
[----:B------:R-:W-:Y:S02]  /*3680*/  FMNMX R152, R142, R15, !PT ;  /* 0x0000000f8e987209 */ /* 0x000fe40007800000 */
[----:B------:R-:W-:Y:S01]  /*3690*/  ISETP.GE.AND P3, PT, R3, R14, PT ;  /* 0x0000000e0300720c */ /* 0x000fe20003f66270 */
[----:B------:R-:W-:Y:S01]  /*36a0*/  VIADD R14, R12, 0xf0 ;  /* 0x000000f00c0e7836 */ /* 0x000fe20000000000 */
[----:B------:R-:W-:Y:S02]  /*36b0*/  FSEL R146, R146, -INF , P5 ;  /* 0xff80000092927808 */ /* 0x000fe40002800000 */
[----:B------:R-:W-:Y:S02]  /*36c0*/  FMNMX R13, R117, R22, !PT ;  /* 0x00000016750d7209 */ /* 0x000fe40007800000 */
[----:B------:R-:W-:-:S02]  /*36d0*/  FMNMX R15, R143, R152, !PT ;  /* 0x000000988f0f7209 */ /* 0x000fc40007800000 */
[----:B------:R-:W-:Y:S02]  /*36e0*/  FSEL R132, R132, -INF , P2 ;  /* 0xff80000084847808 */ /* 0x000fe40001000000 */
[----:B------:R-:W-:Y:S02]  /*36f0*/  ISETP.GE.AND P2, PT, R3, R14, PT ;  /* 0x0000000e0300720c */ /* 0x000fe40003f46270 */
[----:B------:R-:W-:Y:S02]  /*3700*/  IADD3 R14, R12, 0xf1, RZ ;  /* 0x000000f10c0e7810 */ /* 0x000fe40007ffe0ff */
[----:B------:R-:W-:Y:S02]  /*3710*/  FSEL R147, R147, -INF , P3 ;  /* 0xff80000093937808 */ /* 0x000fe40001800000 */
[----:B------:R-:W-:Y:S02]  /*3720*/  FMNMX R22, R120, R13, !PT ;  /* 0x0000000d78167209 */ /* 0x000fe40007800000 */
[----:B------:R-:W-:-:S02]  /*3730*/  FMNMX R152, R146, R15, !PT ;  /* 0x0000000f92987209 */ /* 0x000fc40007800000 */
[----:B------:R-:W-:Y:S02]  /*3740*/  FSEL R133, R133, -INF , P1 ;  /* 0xff80000085857808 */ /* 0x000fe40000800000 */
[----:B------:R-:W-:Y:S02]  /*3750*/  ISETP.GE.AND P1, PT, R3, R14, PT ;  /* 0x0000000e0300720c */ /* 0x000fe40003f26270 */
[----:B------:R-:W-:Y:S02]  /*3760*/  FSEL R150, R150, -INF , P2 ;  /* 0xff80000096967808 */ /* 0x000fe40001000000 */
[----:B------:R-:W-:Y:S02]  /*3770*/  FMNMX R13, R121, R22, !PT ;  /* 0x00000016790d7209 */ /* 0x000fe40007800000 */
[----:B------:R-:W-:Y:S02]  /*3780*/  FMNMX R15, R147, R152, !PT ;  /* 0x00000098930f7209 */ /* 0x000fe40007800000 */
[----:B------:R-:W-:-:S02]  /*3790*/  FSEL R151, R151, -INF , P1 ;  /* 0xff80000097977808 */ /* 0x000fc40000800000 */
[----:B------:R-:W-:Y:S02]  /*37a0*/  FMNMX R14, R124, R13, !PT ;  /* 0x0000000d7c0e7209 */ /* 0x000fe40007800000 */
[----:B------:R-:W-:Y:S02]  /*37b0*/  FMNMX R22, R150, R15, !PT ;  /* 0x0000000f96167209 */ /* 0x000fe40007800000 */
[----:B------:R-:W-:Y:S02]  /*37c0*/  FMNMX R13, R125, R14, !PT ;  /* 0x0000000e7d0d7209 */ /* 0x000fe40007800000 */
[----:B------:R-:W-:Y:S02]  /*37d0*/  FMNMX R15, R151, R22, !PT ;  /* 0x00000016970f7209 */ /* 0x000fe40007800000 */
[----:B------:R-:W-:Y:S02]  /*37e0*/  FMNMX R14, R128, R13, !PT ;  /* 0x0000000d800e7209 */ /* 0x000fe40007800000 */
[----:B------:R-:W-:Y:S01]  /*37f0*/  FSEL R136, R136, -INF , P4 ;  /* 0xff80000088887808 */ /* 0x000fe20002000000 */
[----:B------:R-:W1:Y:S01]  /*3800*/  SHFL.BFLY PT, R152, R15, 0x1, 0x1f ;  /* 0x0c201f000f987f89 */ /* 0x000e6200000e0000 */
[----:B------:R-:W-:-:S02]  /*3810*/  FMNMX R13, R129, R14, !PT ;  /* 0x0000000e810d7209 */ /* 0x000fc40007800000 */
[----:B------:R-:W-:Y:S02]  /*3820*/  FSEL R137, R137, -INF , P6 ;  /* 0xff80000089897808 */ /* 0x000fe40003000000 */
[----:B------:R-:W-:Y:S02]  /*3830*/  FMNMX R14, R132, R13, !PT ;  /* 0x0000000d840e7209 */ /* 0x000fe40007800000 */
[----:B------:R-:W-:Y:S02]  /*3840*/  FSEL R140, R140, -INF , P5 ;  /* 0xff8000008c8c7808 */ /* 0x000fe40002800000 */
[----:B------:R-:W-:Y:S02]  /*3850*/  FMNMX R13, R133, R14, !PT ;  /* 0x0000000e850d7209 */ /* 0x000fe40007800000 */
[----:B------:R-:W-:Y:S02]  /*3860*/  FSEL R141, R141, -INF , P3 ;  /* 0xff8000008d8d7808 */ /* 0x000fe40001800000 */
[----:B------:R-:W-:-:S02]  /*3870*/  FMNMX R14, R136, R13, !PT ;  /* 0x0000000d880e7209 */ /* 0x000fc40007800000 */
[----:B------:R-:W-:Y:S02]  /*3880*/  FSEL R144, R144, -INF , P2 ;  /* 0xff80000090907808 */ /* 0x000fe40001000000 */
[----:B------:R-:W-:Y:S01]  /*3890*/  FMNMX R13, R137, R14, !PT ;  /* 0x0000000e890d7209 */ /* 0x000fe20007800000 */
[----:B------:R-:W-:Y:S01]  /*38a0*/  VIADD R14, R12, 0xf8 ;  /* 0x000000f80c0e7836 */ /* 0x000fe20000000000 */
[----:B------:R-:W-:Y:S02]  /*38b0*/  FSEL R145, R145, -INF , P1 ;  /* 0xff80000091917808 */ /* 0x000fe40000800000 */
[----:B------:R-:W-:Y:S02]  /*38c0*/  FMNMX R22, R140, R13, !PT ;  /* 0x0000000d8c167209 */ /* 0x000fe40007800000 */
[----:B------:R-:W-:Y:S01]  /*38d0*/  ISETP.GE.AND P2, PT, R3, R14, PT ;  /* 0x0000000e0300720c */ /* 0x000fe20003f46270 */
[----:B------:R-:W-:Y:S01]  /*38e0*/  VIADD R14, R12, 0xf9 ;  /* 0x000000f90c0e7836 */ /* 0x000fe20000000000 */
[----:B-1----:R-:W-:-:S02]  /*38f0*/  FMNMX R152, R15, R152, !PT ;  /* 0x000000980f987209 */ /* 0x002fc40007800000 */
[----:B------:R-:W-:Y:S02]  /*3900*/  FMNMX R13, R141, R22, !PT ;  /* 0x000000168d0d7209 */ /* 0x000fe40007800000 */
[----:B------:R-:W-:Y:S01]  /*3910*/  ISETP.GE.AND P1, PT, R3, R14, PT ;  /* 0x0000000e0300720c */ /* 0x000fe20003f26270 */
[----:B------:R-:W1:Y:S01]  /*3920*/  SHFL.BFLY PT, R195, R152, 0x2, 0x1f ;  /* 0x0c401f0098c37f89 */ /* 0x000e6200000e0000 */
[----:B------:R-:W-:Y:S02]  /*3930*/  FMNMX R22, R144, R13, !PT ;  /* 0x0000000d90167209 */ /* 0x000fe40007800000 */
[----:B------:R-:W-:Y:S02]  /*3940*/  FSEL R148, R148, -INF , P2 ;  /* 0xff80000094947808 */ /* 0x000fe40001000000 */
[----:B------:R-:W-:Y:S02]  /*3950*/  FMNMX R13, R145, R22, !PT ;  /* 0x00000016910d7209 */ /* 0x000fe40007800000 */
[----:B------:R-:W-:-:S02]  /*3960*/  FSEL R149, R149, -INF , P1 ;  /* 0xff80000095957808 */ /* 0x000fc40000800000 */
[----:B------:R-:W-:-:S04]  /*3970*/  FMNMX R14, R148, R13, !PT ;  /* 0x0000000d940e7209 */ /* 0x000fc80007800000 */
[----:B------:R-:W-:-:S05]  /*3980*/  FMNMX R14, R149, R14, !PT ;  /* 0x0000000e950e7209 */ /* 0x000fca0007800000 */
[----:B------:R-:W2:Y:S01]  /*3990*/  SHFL.BFLY PT, R15, R14, 0x1, 0x1f ;  /* 0x0c201f000e0f7f89 */ /* 0x000ea200000e0000 */
[----:B-1----:R-:W-:-:S04]  /*39a0*/  FMNMX R195, R152, R195, !PT ;  /* 0x000000c398c37209 */ /* 0x002fc80007800000 */
[----:B------:R-:W-:-:S04]  /*39b0*/  FSETP.NEU.AND P1, PT, R195, -INF , PT ;  /* 0xff800000c300780b */ /* 0x000fc80003f2d000 */
[----:B------:R-:W-:-:S05]  /*39c0*/  FSEL R13, R195, RZ, P1 ;  /* 0x000000ffc30d7208 */ /* 0x000fca0000800000 */
[----:B------:R-:W-:Y:S01]  /*39d0*/  FMUL R13, R13, UR6 ;  /* 0x000000060d0d7c20 */ /* 0x000fe20008400000 */
[----:B------:R-:W-:-:S03]  /*39e0*/  ULDC UR6, c[0x0][0x604] ;  /* 0x0001810000067ab9 */ /* 0x000fc60000000800 */
[--C-:B------:R-:W-:Y:S01]  /*39f0*/  FFMA R26, R26, UR6, -R13.reuse ;  /* 0x000000061a1a7c23 */ /* 0x100fe2000800080d */
[----:B------:R-:W-:Y:S01]  /*3a00*/  ULDC UR6, c[0x0][0x604] ;  /* 0x0001810000067ab9 */ /* 0x000fe20000000800 */
[----:B--2---:R-:W-:Y:S01]  /*3a10*/  FMNMX R194, R14, R15, !PT ;  /* 0x0000000f0ec27209 */ /* 0x004fe20007800000 */
[--C-:B------:R-:W-:Y:S01]  /*3a20*/  FFMA R15, R27, UR6, -R13.reuse ;  /* 0x000000061b0f7c23 */ /* 0x100fe2000800080d */
[----:B------:R-:W-:Y:S01]  /*3a30*/  ULDC UR6, c[0x0][0x604] ;  /* 0x0001810000067ab9 */ /* 0x000fe20000000800 */
[----:B------:R-:W-:Y:S01]  /*3a40*/  FSETP.GEU.AND P6, PT, R26, -126, PT ;  /* 0xc2fc00001a00780b */ /* 0x000fe20003fce000 */
[--C-:B------:R-:W-:Y:S01]  /*3a50*/  FFMA R27, R30, UR6, -R13.reuse ;  /* 0x000000061e1b7c23 */ /* 0x100fe2000800080d */
[----:B------:R-:W1:Y:S01]  /*3a60*/  SHFL.BFLY PT, R17, R194, 0x2, 0x1f ;  /* 0x0c401f00c2117f89 */ /* 0x000e6200000e0000 */
[----:B------:R-:W-:Y:S01]  /*3a70*/  FSETP.GEU.AND P5, PT, R15, -126, PT ;  /* 0xc2fc00000f00780b */ /* 0x000fe20003fae000 */
[----:B------:R-:W-:Y:S02]  /*3a80*/  ULDC UR6, c[0x0][0x604] ;  /* 0x0001810000067ab9 */ /* 0x000fe40000000800 */
[----:B------:R-:W-:Y:S01]  /*3a90*/  FSETP.GEU.AND P3, PT, R27, -126, PT ;  /* 0xc2fc00001b00780b */ /* 0x000fe20003f6e000 */
[----:B------:R-:W-:Y:S01]  /*3aa0*/  FFMA R22, R31, UR6, -R13 ;  /* 0x000000061f167c23 */ /* 0x000fe2000800080d */
[----:B------:R-:W-:-:S02]  /*3ab0*/  ULDC UR6, c[0x0][0x604] ;  /* 0x0001810000067ab9 */ /* 0x000fc40000000800 */
[----:B------:R-:W-:Y:S01]  /*3ac0*/  FFMA R34, R34, UR6, -R13 ;  /* 0x0000000622227c23 */ /* 0x000fe2000800080d */
[----:B------:R-:W-:Y:S01]  /*3ad0*/  ULDC UR6, c[0x0][0x604] ;  /* 0x0001810000067ab9 */ /* 0x000fe20000000800 */
[----:B------:R-:W-:Y:S01]  /*3ae0*/  FSETP.GEU.AND P2, PT, R22, -126, PT ;  /* 0xc2fc00001600780b */ /* 0x000fe20003f4e000 */
[----:B------:R-:W-:Y:S02]  /*3af0*/  @!P6 FMUL R26, R26, 0.5 ;  /* 0x3f0000001a1ae820 */ /* 0x000fe40000400000 */
[----:B------:R-:W-:Y:S01]  /*3b00*/  FSETP.GEU.AND P4, PT, R34, -126, PT ;  /* 0xc2fc00002200780b */ /* 0x000fe20003f8e000 */
[----:B------:R-:W-:Y:S01]  /*3b10*/  @!P5 FMUL R15, R15, 0.5 ;  /* 0x3f0000000f0fd820 */ /* 0x000fe20000400000 */
[----:B------:R2:W3:Y:S02]  /*3b20*/  MUFU.EX2 R14, R26 ;  /* 0x0000001a000e7308 */ /* 0x0004e40000000800 */
[----:B------:R-:W-:-:S06]  /*3b30*/  @!P3 FMUL R27, R27, 0.5 ;  /* 0x3f0000001b1bb820 */ /* 0x000fcc0000400000 */
[----:B------:R-:W4:Y:S01]  /*3b40*/  MUFU.EX2 R15, R15 ;  /* 0x0000000f000f7308 */ /* 0x000f220000000800 */
[----:B-1----:R-:W-:Y:S01]  /*3b50*/  FMNMX R194, R194, R17, !PT ;  /* 0x00000011c2c27209 */ /* 0x002fe20007800000 */
[--C-:B--2---:R-:W-:Y:S01]  /*3b60*/  FFMA R26, R35, UR6, -R13.reuse ;  /* 0x00000006231a7c23 */ /* 0x104fe2000800080d */
[----:B------:R-:W-:Y:S01]  /*3b70*/  ULDC UR6, c[0x0][0x604] ;  /* 0x0001810000067ab9 */ /* 0x000fe20000000800 */
[----:B------:R-:W-:Y:S01]  /*3b80*/  @!P2 FMUL R22, R22, 0.5 ;  /* 0x3f0000001616a820 */ /* 0x000fe20000400000 */
[--C-:B------:R-:W-:Y:S01]  /*3b90*/  FFMA R31, R38, UR6, -R13.reuse ;  /* 0x00000006261f7c23 */ /* 0x100fe2000800080d */
[C---:B------:R-:W-:Y:S01]  /*3ba0*/  FSETP.NEU.AND P1, PT, R194.reuse, -INF , PT ;  /* 0xff800000c200780b */ /* 0x040fe20003f2d000 */
[----:B------:R-:W-:Y:S01]  /*3bb0*/  ULDC UR6, c[0x0][0x604] ;  /* 0x0001810000067ab9 */ /* 0x000fe20000000800 */
[----:B------:R-:W1:Y:S01]  /*3bc0*/  MUFU.EX2 R27, R27 ;  /* 0x0000001b001b7308 */ /* 0x000e620000000800 */
[--C-:B------:R-:W-:Y:S01]  /*3bd0*/  FFMA R30, R39, UR6, -R13.reuse ;  /* 0x00000006271e7c23 */ /* 0x100fe2000800080d */
[----:B------:R-:W-:Y:S01]  /*3be0*/  FSEL R152, R194, RZ, P1 ;  /* 0x000000ffc2987208 */ /* 0x000fe20000800000 */
[----:B---3--:R-:W-:Y:S01]  /*3bf0*/  @!P6 FMUL R14, R14, R14 ;  /* 0x0000000e0e0ee220 */ /* 0x008fe20000400000 */
[----:B------:R-:W-:Y:S01]  /*3c00*/  FSETP.GEU.AND P1, PT, R26, -126, PT ;  /* 0xc2fc00001a00780b */ /* 0x000fe20003f2e000 */
[----:B------:R-:W-:Y:S01]  /*3c10*/  ULDC UR6, c[0x0][0x604] ;  /* 0x0001810000067ab9 */ /* 0x000fe20000000800 */
[----:B------:R-:W-:Y:S01]  /*3c20*/  FSETP.GEU.AND P6, PT, R31, -126, PT ;  /* 0xc2fc00001f00780b */ /* 0x000fe20003fce000 */
[----:B------:R-:W-:Y:S01]  /*3c30*/  FFMA R23, R42, UR6, -R13 ;  /* 0x000000062a177c23 */ /* 0x000fe2000800080d */
[----:B------:R-:W2:Y:S01]  /*3c40*/  MUFU.EX2 R22, R22 ;  /* 0x0000001600167308 */ /* 0x000ea20000000800 */
[----:B----4-:R-:W-:Y:S01]  /*3c50*/  @!P5 FMUL R15, R15, R15 ;  /* 0x0000000f0f0fd220 */ /* 0x010fe20000400000 */
[----:B------:R-:W-:Y:S01]  /*3c60*/  FSETP.GEU.AND P5, PT, R30, -126, PT ;  /* 0xc2fc00001e00780b */ /* 0x000fe20003fae000 */
[----:B------:R-:W-:Y:S01]  /*3c70*/  @!P4 FMUL R34, R34, 0.5 ;  /* 0x3f0000002222c820 */ /* 0x000fe20000400000 */
[----:B------:R-:W-:-:S04]  /*3c80*/  ULDC UR6, c[0x0][0x604] ;  /* 0x0001810000067ab9 */ /* 0x000fc80000000800 */
[----:B------:R3:W4:Y:S01]  /*3c90*/  MUFU.EX2 R17, R34 ;  /* 0x0000002200117308 */ /* 0x0007220000000800 */
[----:B------:R-:W-:Y:S01]  /*3ca0*/  @!P1 FMUL R26, R26, 0.5 ;  /* 0x3f0000001a1a9820 */ /* 0x000fe20000400000 */
[----:B-1----:R-:W-:Y:S01]  /*3cb0*/  @!P3 FMUL R27, R27, R27 ;  /* 0x0000001b1b1bb220 */ /* 0x002fe20000400000 */
[----:B------:R-:W-:Y:S01]  /*3cc0*/  FSETP.GEU.AND P3, PT, R23, -126, PT ;  /* 0xc2fc00001700780b */ /* 0x000fe20003f6e000 */
[----:B------:R-:W-:-:S03]  /*3cd0*/  @!P6 FMUL R31, R31, 0.5 ;  /* 0x3f0000001f1fe820 */ /* 0x000fc60000400000 */
[----:B------:R-:W-:Y:S01]  /*3ce0*/  @!P5 FMUL R30, R30, 0.5 ;  /* 0x3f0000001e1ed820 */ /* 0x000fe20000400000 */
[----:B------:R-:W1:Y:S01]  /*3cf0*/  MUFU.EX2 R26, R26 ;  /* 0x0000001a001a7308 */ /* 0x000e620000000800 */
[--C-:B---3--:R-:W-:Y:S01]  /*3d00*/  FFMA R34, R43, UR6, -R13.reuse ;  /* 0x000000062b227c23 */ /* 0x108fe2000800080d */
[----:B------:R-:W-:Y:S01]  /*3d10*/  ULDC UR6, c[0x0][0x604] ;  /* 0x0001810000067ab9 */ /* 0x000fe20000000800 */
[----:B--2---:R-:W-:Y:S01]  /*3d20*/  @!P2 FMUL R22, R22, R22 ;  /* 0x000000161616a220 */ /* 0x004fe20000400000 */
[--C-:B------:R-:W-:Y:S01]  /*3d30*/  FFMA R35, R46, UR6, -R13.reuse ;  /* 0x000000062e237c23 */ /* 0x100fe2000800080d */
[----:B------:R-:W-:Y:S01]  /*3d40*/  ULDC UR6, c[0x0][0x604] ;  /* 0x0001810000067ab9 */ /* 0x000fe20000000800 */
[----:B------:R-:W-:Y:S01]  /*3d50*/  FSETP.GEU.AND P2, PT, R34, -126, PT ;  /* 0xc2fc00002200780b */ /* 0x000fe20003f4e000 */
[--C-:B------:R-:W-:Y:S01]  /*3d60*/  FFMA R38, R47, UR6, -R13.reuse ;  /* 0x000000062f267c23 */ /* 0x100fe2000800080d */
[----:B------:R-:W2:Y:S01]  /*3d70*/  MUFU.EX2 R30, R30 ;  /* 0x0000001e001e7308 */ /* 0x000ea20000000800 */
[----:B------:R-:W-:Y:S01]  /*3d80*/  @!P3 FMUL R23, R23, 0.5 ;  /* 0x3f0000001717b820 */ /* 0x000fe20000400000 */
[----:B------:R-:W-:Y:S01]  /*3d90*/  ULDC UR6, c[0x0][0x604] ;  /* 0x0001810000067ab9 */ /* 0x000fe20000000800 */
[----:B----4-:R-:W-:Y:S01]  /*3da0*/  @!P4 FMUL R17, R17, R17 ;  /* 0x000000111111c220 */ /* 0x010fe20000400000 */
[--C-:B------:R-:W-:Y:S01]  /*3db0*/  FFMA R39, R50, UR6, -R13.reuse ;  /* 0x0000000632277c23 */ /* 0x100fe2000800080d */
[----:B------:R-:W-:Y:S01]  /*3dc0*/  ULDC UR6, c[0x0][0x604] ;  /* 0x0001810000067ab9 */ /* 0x000fe20000000800 */
[----:B------:R-:W-:Y:S01]  /*3dd0*/  FSETP.GEU.AND P4, PT, R35, -126, PT ;  /* 0xc2fc00002300780b */ /* 0x000fe20003f8e000 */
[----:B------:R-:W-:Y:S01]  /*3de0*/  FFMA R42, R51, UR6, -R13 ;  /* 0x00000006332a7c23 */ /* 0x000fe2000800080d */
[----:B------:R-:W3:Y:S01]  /*3df0*/  MUFU.EX2 R31, R31 ;  /* 0x0000001f001f7308 */ /* 0x000ee20000000800 */
[----:B-1----:R-:W-:Y:S01]  /*3e00*/  @!P1 FMUL R26, R26, R26 ;  /* 0x0000001a1a1a9220 */ /* 0x002fe20000400000 */
[----:B------:R-:W-:Y:S01]  /*3e10*/  FSETP.GEU.AND P1, PT, R38, -126, PT ;  /* 0xc2fc00002600780b */ /* 0x000fe20003f2e000 */
[----:B------:R-:W-:Y:S01]  /*3e20*/  @!P2 FMUL R34, R34, 0.5 ;  /* 0x3f0000002222a820 */ /* 0x000fe20000400000 */
[----:B------:R-:W-:-:S02]  /*3e30*/  ULDC UR6, c[0x0][0x604] ;  /* 0x0001810000067ab9 */ /* 0x000fc40000000800 */
[--C-:B------:R-:W-:Y:S01]  /*3e40*/  FFMA R43, R54, UR6, -R13.reuse ;  /* 0x00000006362b7c23 */ /* 0x100fe2000800080d */
[----:B------:R-:W-:Y:S01]  /*3e50*/  ULDC UR6, c[0x0][0x604] ;  /* 0x0001810000067ab9 */ /* 0x000fe20000000800 */
[----:B------:R-:W1:Y:S01]  /*3e60*/  MUFU.EX2 R23, R23 ;  /* 0x0000001700177308 */ /* 0x000e620000000800 */
[----:B--2---:R-:W-:Y:S01]  /*3e70*/  @!P5 FMUL R30, R30, R30 ;  /* 0x0000001e1e1ed220 */ /* 0x004fe20000400000 */
[----:B------:R-:W-:Y:S01]  /*3e80*/  FSETP.GEU.AND P5, PT, R42, -126, PT ;  /* 0xc2fc00002a00780b */ /* 0x000fe20003fae000 */
[----:B------:R-:W-:Y:S01]  /*3e90*/  @!P4 FMUL R35, R35, 0.5 ;  /* 0x3f0000002323c820 */ /* 0x000fe20000400000 */
[--C-:B------:R-:W-:Y:S01]  /*3ea0*/  FFMA R46, R55, UR6, -R13.reuse ;  /* 0x00000006372e7c23 */ /* 0x100fe2000800080d */
[----:B------:R-:W-:Y:S02]  /*3eb0*/  ULDC UR6, c[0x0][0x604] ;  /* 0x0001810000067ab9 */ /* 0x000fe40000000800 */
[----:B------:R-:W-:Y:S01]  /*3ec0*/  @!P1 FMUL R38, R38, 0.5 ;  /* 0x3f00000026269820 */ /* 0x000fe20000400000 */
[----:B------:R-:W2:Y:S01]  /*3ed0*/  MUFU.EX2 R34, R34 ;  /* 0x0000002200227308 */ /* 0x000ea20000000800 */
[----:B---3--:R-:W-:Y:S01]  /*3ee0*/  @!P6 FMUL R31, R31, R31 ;  /* 0x0000001f1f1fe220 */ /* 0x008fe20000400000 */
[----:B------:R-:W-:Y:S01]  /*3ef0*/  FSETP.GEU.AND P6, PT, R39, -126, PT ;  /* 0xc2fc00002700780b */ /* 0x000fe20003fce000 */
[----:B------:R-:W-:Y:S01]  /*3f00*/  FFMA R47, R58, UR6, -R13 ;  /* 0x000000063a2f7c23 */ /* 0x000fe2000800080d */
[----:B------:R-:W-:-:S02]  /*3f10*/  ULDC UR6, c[0x0][0x604] ;  /* 0x0001810000067ab9 */ /* 0x000fc40000000800 */
[--C-:B------:R-:W-:Y:S01]  /*3f20*/  FFMA R50, R59, UR6, -R13.reuse ;  /* 0x000000063b327c23 */ /* 0x100fe2000800080d */
[----:B------:R-:W-:Y:S01]  /*3f30*/  @!P5 FMUL R42, R42, 0.5 ;  /* 0x3f0000002a2ad820 */ /* 0x000fe20000400000 */
[----:B------:R-:W3:Y:S01]  /*3f40*/  MUFU.EX2 R38, R38 ;  /* 0x0000002600267308 */ /* 0x000ee20000000800 */
[----:B-1----:R-:W-:Y:S01]  /*3f50*/  @!P3 FMUL R23, R23, R23 ;  /* 0x000000171717b220 */ /* 0x002fe20000400000 */
[----:B------:R-:W-:Y:S01]  /*3f60*/  FSETP.GEU.AND P3, PT, R43, -126, PT ;  /* 0xc2fc00002b00780b */ /* 0x000fe20003f6e000 */
[----:B------:R-:W-:Y:S02]  /*3f70*/  ULDC UR6, c[0x0][0x604] ;  /* 0x0001810000067ab9 */ /* 0x000fe40000000800 */
[--C-:B------:R-:W-:Y:S01]  /*3f80*/  FFMA R51, R62, UR6, -R13.reuse ;  /* 0x000000063e337c23 */ /* 0x100fe2000800080d */
[----:B------:R-:W-:Y:S01]  /*3f90*/  ULDC UR6, c[0x0][0x604] ;  /* 0x0001810000067ab9 */ /* 0x000fe20000000800 */
[----:B------:R-:W-:Y:S01]  /*3fa0*/  @!P6 FMUL R39, R39, 0.5 ;  /* 0x3f0000002727e820 */ /* 0x000fe20000400000 */
[----:B------:R-:W1:Y:S01]  /*3fb0*/  MUFU.EX2 R35, R35 ;  /* 0x0000002300237308 */ /* 0x000e620000000800 */
[----:B--2---:R-:W-:Y:S01]  /*3fc0*/  @!P2 FMUL R34, R34, R34 ;  /* 0x000000222222a220 */ /* 0x004fe20000400000 */
[----:B------:R-:W-:Y:S01]  /*3fd0*/  FSETP.GEU.AND P2, PT, R46, -126, PT ;  /* 0xc2fc00002e00780b */ /* 0x000fe20003f4e000 */
[----:B------:R-:W-:Y:S01]  /*3fe0*/  FFMA R54, R63, UR6, -R13 ;  /* 0x000000063f367c23 */ /* 0x000fe2000800080d */
[----:B------:R-:W-:-:S02]  /*3ff0*/  ULDC UR6, c[0x0][0x604] ;  /* 0x0001810000067ab9 */ /* 0x000fc40000000800 */
[--C-:B------:R-:W-:Y:S01]  /*4000*/  FFMA R55, R66, UR6, -R13.reuse ;  /* 0x0000000642377c23 */ /* 0x100fe2000800080d */
[----:B------:R-:W-:Y:S01]  /*4010*/  @!P3 FMUL R43, R43, 0.5 ;  /* 0x3f0000002b2bb820 */ /* 0x000fe20000400000 */
[----:B------:R-:W2:Y:S01]  /*4020*/  MUFU.EX2 R42, R42 ;  /* 0x0000002a002a7308 */ /* 0x000ea20000000800 */
[----:B---3--:R-:W-:Y:S01]  /*4030*/  @!P1 FMUL R38, R38, R38 ;  /* 0x0000002626269220 */ /* 0x008fe20000400000 */
[----:B------:R-:W-:Y:S01]  /*4040*/  FSETP.GEU.AND P1, PT, R50, -126, PT ;  /* 0xc2fc00003200780b */ /* 0x000fe20003f2e000 */
[----:B------:R-:W-:Y:S02]  /*4050*/  ULDC UR6, c[0x0][0x604] ;  /* 0x0001810000067ab9 */ /* 0x000fe40000000800 */
[--C-:B------:R-:W-:Y:S01]  /*4060*/  FFMA R58, R67, UR6, -R13.reuse ;  /* 0x00000006433a7c23 */ /* 0x100fe2000800080d */
[----:B------:R-:W-:Y:S01]  /*4070*/  ULDC UR6, c[0x0][0x604] ;  /* 0x0001810000067ab9 */ /* 0x000fe20000000800 */
[----:B------:R-:W-:Y:S01]  /*4080*/  @!P2 FMUL R46, R46, 0.5 ;  /* 0x3f0000002e2ea820 */ /* 0x000fe20000400000 */
[----:B------:R-:W3:Y:S01]  /*4090*/  MUFU.EX2 R39, R39 ;  /* 0x0000002700277308 */ /* 0x000ee20000000800 */
[----:B-1----:R-:W-:Y:S01]  /*40a0*/  @!P4 FMUL R35, R35, R35 ;  /* 0x000000232323c220 */ /* 0x002fe20000400000 */
[----:B------:R-:W-:Y:S01]  /*40b0*/  FSETP.GEU.AND P4, PT, R47, -126, PT ;  /* 0xc2fc00002f00780b */ /* 0x000fe20003f8e000 */
[----:B------:R-:W-:Y:S01]  /*40c0*/  FFMA R59, R70, UR6, -R13 ;  /* 0x00000006463b7c23 */ /* 0x000fe2000800080d */
[----:B------:R-:W-:-:S02]  /*40d0*/  ULDC UR6, c[0x0][0x604] ;  /* 0x0001810000067ab9 */ /* 0x000fc40000000800 */
[--C-:B------:R-:W-:Y:S01]  /*40e0*/  FFMA R62, R71, UR6, -R13.reuse ;  /* 0x00000006473e7c23 */ /* 0x100fe2000800080d */
[----:B------:R-:W-:Y:S01]  /*40f0*/  @!P1 FMUL R50, R50, 0.5 ;  /* 0x3f00000032329820 */ /* 0x000fe20000400000 */
[----:B------:R-:W1:Y:S01]  /*4100*/  MUFU.EX2 R43, R43 ;  /* 0x0000002b002b7308 */ /* 0x000e620000000800 */
[----:B--2---:R-:W-:Y:S01]  /*4110*/  @!P5 FMUL R42, R42, R42 ;  /* 0x0000002a2a2ad220 */ /* 0x004fe20000400000 */
[----:B------:R-:W-:Y:S01]  /*4120*/  FSETP.GEU.AND P5, PT, R54, -126, PT ;  /* 0xc2fc00003600780b */ /* 0x000fe20003fae000 */
[----:B------:R-:W-:Y:S02]  /*4130*/  ULDC UR6, c[0x0][0x604] ;  /* 0x0001810000067ab9 */ /* 0x000fe40000000800 */
[--C-:B------:R-:W-:Y:S01]  /*4140*/  FFMA R63, R74, UR6, -R13.reuse ;  /* 0x000000064a3f7c23 */ /* 0x100fe2000800080d */
[----:B------:R-:W-:Y:S01]  /*4150*/  ULDC UR6, c[0x0][0x604] ;  /* 0x0001810000067ab9 */ /* 0x000fe20000000800 */
        /* <DEDUP_REMOVED lines=180> */
[----:B------:R-:W-:Y:S01]  /*4ca0*/  FFMA R139, R151, UR6, -R13 ;  /* 0x00000006978b7c23 */ /* 0x000fe2000800080d */
[----:B------:R-:W-:Y:S01]  /*4cb0*/  ULDC UR6, c[0x0][0x604] ;  /* 0x0001810000067ab9 */ /* 0x000fe20000000800 */
[----:B------:R-:W-:Y:S01]  /*4cc0*/  @!P6 FMUL R102, R102, 0.5 ;  /* 0x3f0000006666e820 */ /* 0x000fe20000400000 */
[----:B------:R-:W1:Y:S01]  /*4cd0*/  MUFU.EX2 R98, R98 ;  /* 0x0000006200627308 */ /* 0x000e620000000800 */
[----:B--2---:R-:W-:Y:S01]  /*4ce0*/  @!P2 FMUL R91, R91, R91 ;  /* 0x0000005b5b5ba220 */ /* 0x004fe20000400000 */
[----:B------:R-:W-:Y:S01]  /*4cf0*/  FSETP.GEU.AND P2, PT, R103, -126, PT ;  /* 0xc2fc00006700780b */ /* 0x000fe20003f4e000 */
[----:B------:R-:W-:Y:S01]  /*4d00*/  FMUL R13, R152, UR6 ;  /* 0x00000006980d7c20 */ /* 0x000fe20008400000 */
[----:B------:R-:W-:-:S03]  /*4d10*/  ULDC UR6, c[0x0][0x604] ;  /* 0x0001810000067ab9 */ /* 0x000fc60000000800 */
[----:B------:R-:W-:Y:S01]  /*4d20*/  @!P3 FMUL R106, R106, 0.5 ;  /* 0x3f0000006a6ab820 */ /* 0x000fe20000400000 */
[----:B------:R-:W2:Y:S01]  /*4d30*/  MUFU.EX2 R99, R99 ;  /* 0x0000006300637308 */ /* 0x000ea20000000800 */
[----:B---3--:R-:W-:Y:S01]  /*4d40*/  @!P1 FMUL R95, R95, R95 ;  /* 0x0000005f5f5f9220 */ /* 0x008fe20000400000 */
[----:B------:R-:W-:Y:S01]  /*4d50*/  FSETP.GEU.AND P1, PT, R107, -126, PT ;  /* 0xc2fc00006b00780b */ /* 0x000fe20003f2e000 */
[--C-:B------:R-:W-:Y:S01]  /*4d60*/  FFMA R25, R25, UR6, -R13.reuse ;  /* 0x0000000619197c23 */ /* 0x100fe2000800080d */
[----:B------:R-:W-:Y:S01]  /*4d70*/  ULDC UR6, c[0x0][0x604] ;  /* 0x0001810000067ab9 */ /* 0x000fe20000000800 */
[--C-:B------:R-:W-:Y:S01]  /*4d80*/  FFMA R142, R24, UR7, -R13.reuse ;  /* 0x00000007188e7c23 */ /* 0x100fe2000800080d */
[--C-:B------:R-:W-:Y:S01]  /*4d90*/  FFMA R146, R28, UR6, -R13.reuse ;  /* 0x000000061c927c23 */ /* 0x100fe2000800080d */
[----:B------:R-:W-:Y:S01]  /*4da0*/  @!P2 FMUL R103, R103, 0.5 ;  /* 0x3f0000006767a820 */ /* 0x000fe20000400000 */
[----:B------:R-:W3:Y:S01]  /*4db0*/  MUFU.EX2 R102, R102 ;  /* 0x0000006600667308 */ /* 0x000ee20000000800 */
[----:B-1----:R-:W-:Y:S01]  /*4dc0*/  @!P4 FMUL R98, R98, R98 ;  /* 0x000000626262c220 */ /* 0x002fe20000400000 */
[----:B------:R-:W-:Y:S01]  /*4dd0*/  FSETP.GEU.AND P4, PT, R110, -126, PT ;  /* 0xc2fc00006e00780b */ /* 0x000fe20003f8e000 */
[----:B------:R-:W-:Y:S01]  /*4de0*/  ULDC UR6, c[0x0][0x604] ;  /* 0x0001810000067ab9 */ /* 0x000fe20000000800 */
[----:B------:R-:W-:Y:S01]  /*4df0*/  ULDC UR7, c[0x0][0x604] ;  /* 0x0001810000077ab9 */ /* 0x000fe20000000800 */
[----:B------:R-:W-:Y:S01]  /*4e00*/  FFMA R29, R29, UR6, -R13 ;  /* 0x000000061d1d7c23 */ /* 0x000fe2000800080d */
[----:B------:R-:W-:Y:S01]  /*4e10*/  ULDC UR6, c[0x0][0x604] ;  /* 0x0001810000067ab9 */ /* 0x000fe20000000800 */
[----:B------:R-:W-:Y:S01]  /*4e20*/  @!P1 FMUL R107, R107, 0.5 ;  /* 0x3f0000006b6b9820 */ /* 0x000fe20000400000 */
[----:B------:R-:W1:Y:S01]  /*4e30*/  MUFU.EX2 R106, R106 ;  /* 0x0000006a006a7308 */ /* 0x000e620000000800 */
[----:B--2---:R-:W-:Y:S01]  /*4e40*/  @!P5 FMUL R99, R99, R99 ;  /* 0x000000636363d220 */ /* 0x004fe20000400000 */
[----:B------:R-:W-:-:S05]  /*4e50*/  FSETP.GEU.AND P5, PT, R111, -126, PT ;  /* 0xc2fc00006f00780b */ /* 0x000fca0003fae000 */
[----:B------:R-:W-:Y:S01]  /*4e60*/  @!P4 FMUL R110, R110, 0.5 ;  /* 0x3f0000006e6ec820 */ /* 0x000fe20000400000 */
[----:B------:R-:W2:Y:S01]  /*4e70*/  MUFU.EX2 R103, R103 ;  /* 0x0000006700677308 */ /* 0x000ea20000000800 */
[----:B---3--:R-:W-:Y:S01]  /*4e80*/  @!P6 FMUL R102, R102, R102 ;  /* 0x000000666666e220 */ /* 0x008fe20000400000 */
[----:B------:R-:W-:-:S05]  /*4e90*/  FSETP.GEU.AND P6, PT, R114, -126, PT ;  /* 0xc2fc00007200780b */ /* 0x000fca0003fce000 */
[----:B------:R-:W-:Y:S01]  /*4ea0*/  @!P5 FMUL R111, R111, 0.5 ;  /* 0x3f0000006f6fd820 */ /* 0x000fe20000400000 */
[----:B------:R-:W3:Y:S01]  /*4eb0*/  MUFU.EX2 R107, R107 ;  /* 0x0000006b006b7308 */ /* 0x000ee20000000800 */
[----:B-1----:R-:W-:Y:S01]  /*4ec0*/  @!P3 FMUL R106, R106, R106 ;  /* 0x0000006a6a6ab220 */ /* 0x002fe20000400000 */
[----:B------:R-:W-:-:S05]  /*4ed0*/  FSETP.GEU.AND P3, PT, R118, -126, PT ;  /* 0xc2fc00007600780b */ /* 0x000fca0003f6e000 */
        /* <DEDUP_REMOVED lines=61> */
[----:B------:R1:W4:Y:S01]  /*52b0*/  MUFU.EX2 R24, R150 ;  /* 0x0000009600187308 */ /* 0x0003220000000800 */
[----:B--2---:R-:W-:Y:S01]  /*52c0*/  @!P5 FMUL R135, R135, R135 ;  /* 0x000000878787d220 */ /* 0x004fe20000400000 */
[----:B------:R-:W-:-:S05]  /*52d0*/  FSETP.GEU.AND P5, PT, R29, -126, PT ;  /* 0xc2fc00001d00780b */ /* 0x000fca0003fae000 */
[----:B------:R-:W-:Y:S01]  /*52e0*/  @!P4 FMUL R142, R142, 0.5 ;  /* 0x3f0000008e8ec820 */ /* 0x000fe20000400000 */
[----:B------:R-:W2:Y:S01]  /*52f0*/  MUFU.EX2 R139, R139 ;  /* 0x0000008b008b7308 */ /* 0x000ea20000000800 */
[----:B---3--:R-:W-:Y:S01]  /*5300*/  @!P6 FMUL R138, R138, R138 ;  /* 0x0000008a8a8ae220 */ /* 0x008fe20000400000 */
[----:B------:R-:W-:Y:S01]  /*5310*/  FSETP.GEU.AND P6, PT, R146, -126, PT ;  /* 0xc2fc00009200780b */ /* 0x000fe20003fce000 */
[--C-:B-1----:R-:W-:Y:S01]  /*5320*/  FFMA R150, R32, UR6, -R13.reuse ;  /* 0x0000000620967c23 */ /* 0x102fe2000800080d */
[----:B------:R-:W-:Y:S02]  /*5330*/  ULDC UR6, c[0x0][0x604] ;  /* 0x0001810000067ab9 */ /* 0x000fe40000000800 */
[----:B------:R-:W-:Y:S01]  /*5340*/  FFMA R33, R33, UR6, -R13 ;  /* 0x0000000621217c23 */ /* 0x000fe2000800080d */
[----:B------:R-:W-:Y:S01]  /*5350*/  @!P5 FMUL R29, R29, 0.5 ;  /* 0x3f0000001d1dd820 */ /* 0x000fe20000400000 */
[----:B------:R1:W3:Y:S01]  /*5360*/  MUFU.EX2 R143, R25 ;  /* 0x00000019008f7308 */ /* 0x0002e20000000800 */
[----:B----4-:R-:W-:Y:S01]  /*5370*/  @!P3 FMUL R24, R24, R24 ;  /* 0x000000181818b220 */ /* 0x010fe20000400000 */
[----:B------:R-:W-:Y:S01]  /*5380*/  FSETP.GEU.AND P3, PT, R150, -126, PT ;  /* 0xc2fc00009600780b */ /* 0x000fe20003f6e000 */
[----:B------:R-:W-:-:S04]  /*5390*/  ULDC UR6, c[0x0][0x604] ;  /* 0x0001810000067ab9 */ /* 0x000fc80000000800 */
[----:B------:R-:W-:Y:S01]  /*53a0*/  @!P6 FMUL R146, R146, 0.5 ;  /* 0x3f0000009292e820 */ /* 0x000fe20000400000 */
[----:B------:R4:W5:Y:S01]  /*53b0*/  MUFU.EX2 R28, R142 ;  /* 0x0000008e001c7308 */ /* 0x0009620000000800 */
[--C-:B-1----:R-:W-:Y:S01]  /*53c0*/  FFMA R25, R36, UR6, -R13.reuse ;  /* 0x0000000624197c23 */ /* 0x102fe2000800080d */
[----:B------:R-:W-:Y:S01]  /*53d0*/  ULDC UR6, c[0x0][0x604] ;  /* 0x0001810000067ab9 */ /* 0x000fe20000000800 */
[----:B--2---:R-:W-:Y:S01]  /*53e0*/  @!P2 FMUL R139, R139, R139 ;  /* 0x0000008b8b8ba220 */ /* 0x004fe20000400000 */
[----:B------:R-:W-:Y:S01]  /*53f0*/  FSETP.GEU.AND P2, PT, R33, -126, PT ;  /* 0xc2fc00002100780b */ /* 0x000fe20003f4e000 */
[--C-:B------:R-:W-:Y:S01]  /*5400*/  FFMA R37, R37, UR6, -R13.reuse ;  /* 0x0000000625257c23 */ /* 0x100fe2000800080d */
[----:B------:R-:W-:Y:S01]  /*5410*/  ULDC UR6, c[0x0][0x604] ;  /* 0x0001810000067ab9 */ /* 0x000fe20000000800 */
[----:B------:R-:W-:Y:S01]  /*5420*/  @!P3 FMUL R150, R150, 0.5 ;  /* 0x3f0000009696b820 */ /* 0x000fe20000400000 */
[----:B------:R1:W2:Y:S01]  /*5430*/  MUFU.EX2 R147, R29 ;  /* 0x0000001d00937308 */ /* 0x0002a20000000800 */
[----:B---3--:R-:W-:Y:S01]  /*5440*/  @!P1 FMUL R143, R143, R143 ;  /* 0x0000008f8f8f9220 */ /* 0x008fe20000400000 */
[----:B------:R-:W-:Y:S01]  /*5450*/  FSETP.GEU.AND P1, PT, R37, -126, PT ;  /* 0xc2fc00002500780b */ /* 0x000fe20003f2e000 */
[--C-:B----4-:R-:W-:Y:S01]  /*5460*/  FFMA R142, R145, UR13, -R13.reuse ;  /* 0x0000000d918e7c23 */ /* 0x110fe2000800080d */
[----:B------:R-:W-:Y:S01]  /*5470*/  FFMA R145, R148, UR14, -R13 ;  /* 0x0000000e94917c23 */ /* 0x000fe2000800080d */
[----:B------:R-:W-:-:S03]  /*5480*/  FADD R148, R67, R134 ;  /* 0x0000008643947221 */ /* 0x000fc60000000000 */
[----:B------:R3:W4:Y:S01]  /*5490*/  MUFU.EX2 R32, R146 ;  /* 0x0000009200207308 */ /* 0x0007220000000800 */
[--C-:B-1----:R-:W-:Y:S01]  /*54a0*/  FFMA R29, R40, UR6, -R13.reuse ;  /* 0x00000006281d7c23 */ /* 0x102fe2000800080d */
[----:B------:R-:W-:Y:S01]  /*54b0*/  ULDC UR6, c[0x0][0x604] ;  /* 0x0001810000067ab9 */ /* 0x000fe20000000800 */
[----:B-----5:R-:W-:Y:S01]  /*54c0*/  @!P4 FMUL R28, R28, R28 ;  /* 0x0000001c1c1cc220 */ /* 0x020fe20000400000 */
[----:B------:R-:W-:Y:S01]  /*54d0*/  FFMA R41, R41, UR6, -R13 ;  /* 0x0000000629297c23 */ /* 0x000fe2000800080d */
[----:B------:R-:W-:Y:S01]  /*54e0*/  FSETP.GEU.AND P4, PT, R25, -126, PT ;  /* 0xc2fc00001900780b */ /* 0x000fe20003f8e000 */
[----:B------:R-:W-:Y:S01]  /*54f0*/  @!P2 FMUL R33, R33, 0.5 ;  /* 0x3f0000002121a820 */ /* 0x000fe20000400000 */
[----:B------:R-:W-:Y:S01]  /*5500*/  ULDC UR6, c[0x0][0x604] ;  /* 0x0001810000067ab9 */ /* 0x000fe20000000800 */
[----:B------:R-:W1:Y:S01]  /*5510*/  MUFU.EX2 R36, R150 ;  /* 0x0000009600247308 */ /* 0x000e620000000800 */
[----:B--2---:R-:W-:Y:S01]  /*5520*/  @!P5 FMUL R147, R147, R147 ;  /* 0x000000939393d220 */ /* 0x004fe20000400000 */
[----:B------:R-:W-:Y:S01]  /*5530*/  FSETP.GEU.AND P5, PT, R41, -126, PT ;  /* 0xc2fc00002900780b */ /* 0x000fe20003fae000 */
[----:B------:R-:W-:Y:S01]  /*5540*/  @!P1 FMUL R37, R37, 0.5 ;  /* 0x3f00000025259820 */ /* 0x000fe20000400000 */
[----:B---3--:R-:W-:-:S04]  /*5550*/  FADD R146, R63, R130 ;  /* 0x000000823f927221 */ /* 0x008fc80000000000 */
[----:B------:R2:W3:Y:S01]  /*5560*/  MUFU.EX2 R151, R33 ;  /* 0x0000002100977308 */ /* 0x0004e20000000800 */
[----:B----4-:R-:W-:Y:S01]  /*5570*/  @!P6 FMUL R32, R32, R32 ;  /* 0x000000202020e220 */ /* 0x010fe20000400000 */
[----:B------:R-:W-:Y:S01]  /*5580*/  FSETP.GEU.AND P6, PT, R29, -126, PT ;  /* 0xc2fc00001d00780b */ /* 0x000fe20003fce000 */
[----:B------:R-:W-:-:S04]  /*5590*/  @!P4 FMUL R25, R25, 0.5 ;  /* 0x3f0000001919c820 */ /* 0x000fc80000400000 */
[----:B------:R-:W-:Y:S01]  /*55a0*/  @!P5 FMUL R41, R41, 0.5 ;  /* 0x3f0000002929d820 */ /* 0x000fe20000400000 */
[----:B------:R-:W4:Y:S01]  /*55b0*/  MUFU.EX2 R153, R37 ;  /* 0x0000002500997308 */ /* 0x000f220000000800 */
[--C-:B--2---:R-:W-:Y:S01]  /*55c0*/  FFMA R33, R44, UR6, -R13.reuse ;  /* 0x000000062c217c23 */ /* 0x104fe2000800080d */
[----:B-1----:R-:W-:Y:S01]  /*55d0*/  @!P3 FMUL R36, R36, R36 ;  /* 0x000000242424b220 */ /* 0x002fe20000400000 */
[----:B------:R-:W-:Y:S02]  /*55e0*/  ULDC UR6, c[0x0][0x604] ;  /* 0x0001810000067ab9 */ /* 0x000fe40000000800 */
[----:B------:R-:W-:Y:S01]  /*55f0*/  FFMA R45, R45, UR6, -R13 ;  /* 0x000000062d2d7c23 */ /* 0x000fe2000800080d */
[----:B------:R-:W-:Y:S01]  /*5600*/  FSETP.GEU.AND P3, PT, R33, -126, PT ;  /* 0xc2fc00002100780b */ /* 0x000fe20003f6e000 */
[----:B------:R-:W-:Y:S01]  /*5610*/  @!P6 FMUL R29, R29, 0.5 ;  /* 0x3f0000001d1de820 */ /* 0x000fe20000400000 */
[----:B------:R1:W2:Y:S01]  /*5620*/  MUFU.EX2 R40, R25 ;  /* 0x0000001900287308 */ /* 0x0002a20000000800 */
[----:B------:R-:W-:Y:S01]  /*5630*/  ULDC UR6, c[0x0][0x604] ;  /* 0x0001810000067ab9 */ /* 0x000fe20000000800 */
[----:B---3--:R-:W-:Y:S01]  /*5640*/  @!P2 FMUL R151, R151, R151 ;  /* 0x000000979797a220 */ /* 0x008fe20000400000 */
[----:B------:R-:W-:-:S05]  /*5650*/  FSETP.GEU.AND P2, PT, R45, -126, PT ;  /* 0xc2fc00002d00780b */ /* 0x000fca0003f4e000 */
[----:B------:R-:W3:Y:S01]  /*5660*/  MUFU.EX2 R155, R41 ;  /* 0x00000029009b7308 */ /* 0x000ee20000000800 */
[--C-:B-1----:R-:W-:Y:S01]  /*5670*/  FFMA R25, R48, UR6, -R13.reuse ;  /* 0x0000000630197c23 */ /* 0x102fe2000800080d */
[----:B------:R-:W-:Y:S01]  /*5680*/  ULDC UR6, c[0x0][0x604] ;  /* 0x0001810000067ab9 */ /* 0x000fe20000000800 */
[----:B------:R-:W-:Y:S01]  /*5690*/  @!P3 FMUL R33, R33, 0.5 ;  /* 0x3f0000002121b820 */ /* 0x000fe20000400000 */
[----:B------:R-:W-:Y:S01]  /*56a0*/  FFMA R49, R49, UR6, -R13 ;  /* 0x0000000631317c23 */ /* 0x000fe2000800080d */
[----:B------:R-:W-:Y:S01]  /*56b0*/  ULDC UR6, c[0x0][0x604] ;  /* 0x0001810000067ab9 */ /* 0x000fe20000000800 */
[----:B----4-:R-:W-:Y:S02]  /*56c0*/  @!P1 FMUL R153, R153, R153 ;  /* 0x0000009999999220 */ /* 0x010fe40000400000 */
[----:B------:R1:W4:Y:S01]  /*56d0*/  MUFU.EX2 R44, R29 ;  /* 0x0000001d002c7308 */ /* 0x0003220000000800 */
[----:B------:R-:W-:Y:S01]  /*56e0*/  FSETP.GEU.AND P1, PT, R49, -126, PT ;  /* 0xc2fc00003100780b */ /* 0x000fe20003f2e000 */
[----:B--2---:R-:W-:Y:S01]  /*56f0*/  @!P4 FMUL R40, R40, R40 ;  /* 0x000000282828c220 */ /* 0x004fe20000400000 */
[----:B------:R-:W-:Y:S01]  /*5700*/  FSETP.GEU.AND P4, PT, R25, -126, PT ;  /* 0xc2fc00001900780b */ /* 0x000fe20003f8e000 */
[----:B------:R-:W-:-:S04]  /*5710*/  @!P2 FMUL R45, R45, 0.5 ;  /* 0x3f0000002d2da820 */ /* 0x000fc80000400000 */
[----:B------:R2:W5:Y:S01]  /*5720*/  MUFU.EX2 R48, R33 ;  /* 0x0000002100307308 */ /* 0x0005620000000800 */
[--C-:B-1----:R-:W-:Y:S01]  /*5730*/  FFMA R29, R52, UR6, -R13.reuse ;  /* 0x00000006341d7c23 */ /* 0x102fe2000800080d */
[----:B------:R-:W-:Y:S01]  /*5740*/  ULDC UR6, c[0x0][0x604] ;  /* 0x0001810000067ab9 */ /* 0x000fe20000000800 */
[----:B---3--:R-:W-:Y:S01]  /*5750*/  @!P5 FMUL R155, R155, R155 ;  /* 0x0000009b9b9bd220 */ /* 0x008fe20000400000 */
[--C-:B------:R-:W-:Y:S01]  /*5760*/  FFMA R53, R53, UR6, -R13.reuse ;  /* 0x0000000635357c23 */ /* 0x100fe2000800080d */
[----:B------:R-:W-:Y:S01]  /*5770*/  ULDC UR6, c[0x0][0x604] ;  /* 0x0001810000067ab9 */ /* 0x000fe20000000800 */
[----:B------:R-:W-:Y:S02]  /*5780*/  @!P1 FMUL R49, R49, 0.5 ;  /* 0x3f00000031319820 */ /* 0x000fe40000400000 */
[----:B------:R-:W1:Y:S01]  /*5790*/  MUFU.EX2 R157, R45 ;  /* 0x0000002d009d7308 */ /* 0x000e620000000800 */
[----:B------:R-:W-:Y:S01]  /*57a0*/  FSETP.GEU.AND P5, PT, R53, -126, PT ;  /* 0xc2fc00003500780b */ /* 0x000fe20003fae000 */
[----:B----4-:R-:W-:Y:S01]  /*57b0*/  @!P6 FMUL R44, R44, R44 ;  /* 0x0000002c2c2ce220 */ /* 0x010fe20000400000 */
[----:B------:R-:W-:Y:S01]  /*57c0*/  FSETP.GEU.AND P6, PT, R29, -126, PT ;  /* 0xc2fc00001d00780b */ /* 0x000fe20003fce000 */
[----:B--2---:R-:W-:Y:S01]  /*57d0*/  FFMA R33, R56, UR6, -R13 ;  /* 0x0000000638217c23 */ /* 0x004fe2000800080d */
[----:B------:R-:W-:Y:S01]  /*57e0*/  @!P4 FMUL R25, R25, 0.5 ;  /* 0x3f0000001919c820 */ /* 0x000fe20000400000 */
[----:B------:R-:W-:-:S02]  /*57f0*/  ULDC UR6, c[0x0][0x604] ;  /* 0x0001810000067ab9 */ /* 0x000fc40000000800 */
[----:B------:R-:W2:Y:S01]  /*5800*/  MUFU.EX2 R159, R49 ;  /* 0x00000031009f7308 */ /* 0x000ea20000000800 */
[----:B-----5:R-:W-:Y:S01]  /*5810*/  @!P3 FMUL R48, R48, R48 ;  /* 0x000000303030b220 */ /* 0x020fe20000400000 */
[----:B------:R-:W-:Y:S01]  /*5820*/  FSETP.GEU.AND P3, PT, R33, -126, PT ;  /* 0xc2fc00002100780b */ /* 0x000fe20003f6e000 */
[----:B------:R-:W-:Y:S01]  /*5830*/  FFMA R57, R57, UR6, -R13 ;  /* 0x0000000639397c23 */ /* 0x000fe2000800080d */
[----:B------:R-:W-:Y:S02]  /*5840*/  ULDC UR6, c[0x0][0x604] ;  /* 0x0001810000067ab9 */ /* 0x000fe40000000800 */
[----:B------:R-:W-:Y:S02]  /*5850*/  @!P5 FMUL R53, R53, 0.5 ;  /* 0x3f0000003535d820 */ /* 0x000fe40000400000 */
[----:B------:R3:W4:Y:S01]  /*5860*/  MUFU.EX2 R52, R25 ;  /* 0x0000001900347308 */ /* 0x0007220000000800 */
[----:B------:R-:W-:Y:S01]  /*5870*/  @!P6 FMUL R29, R29, 0.5 ;  /* 0x3f0000001d1de820 */ /* 0x000fe20000400000 */
[----:B-1----:R-:W-:Y:S01]  /*5880*/  @!P2 FMUL R157, R157, R157 ;  /* 0x0000009d9d9da220 */ /* 0x002fe20000400000 */
[----:B------:R-:W-:-:S04]  /*5890*/  FSETP.GEU.AND P2, PT, R57, -126, PT ;  /* 0xc2fc00003900780b */ /* 0x000fc80003f4e000 */
[----:B------:R-:W-:Y:S01]  /*58a0*/  @!P3 FMUL R33, R33, 0.5 ;  /* 0x3f0000002121b820 */ /* 0x000fe20000400000 */
[----:B------:R-:W1:Y:S01]  /*58b0*/  MUFU.EX2 R161, R53 ;  /* 0x0000003500a17308 */ /* 0x000e620000000800 */
[--C-:B---3--:R-:W-:Y:S01]  /*58c0*/  FFMA R25, R60, UR6, -R13.reuse ;  /* 0x000000063c197c23 */ /* 0x108fe2000800080d */
[----:B------:R-:W-:Y:S01]  /*58d0*/  ULDC UR6, c[0x0][0x604] ;  /* 0x0001810000067ab9 */ /* 0x000fe20000000800 */
[----:B--2---:R-:W-:Y:S01]  /*58e0*/  @!P1 FMUL R159, R159, R159 ;  /* 0x0000009f9f9f9220 */ /* 0x004fe20000400000 */
[----:B------:R-:W-:Y:S01]  /*58f0*/  FFMA R61, R61, UR6, -R13 ;  /* 0x000000063d3d7c23 */ /* 0x000fe2000800080d */
[----:B------:R-:W-:-:S03]  /*5900*/  ULDC UR6, c[0x0][0x604] ;  /* 0x0001810000067ab9 */ /* 0x000fc60000000800 */
[----:B------:R2:W3:Y:S01]  /*5910*/  MUFU.EX2 R56, R29 ;  /* 0x0000001d00387308 */ /* 0x0004e20000000800 */
[----:B------:R-:W-:Y:S01]  /*5920*/  FSETP.GEU.AND P1, PT, R61, -126, PT ;  /* 0xc2fc00003d00780b */ /* 0x000fe20003f2e000 */
[----:B----4-:R-:W-:Y:S01]  /*5930*/  @!P4 FMUL R52, R52, R52 ;  /* 0x000000343434c220 */ /* 0x010fe20000400000 */
[----:B------:R-:W-:Y:S01]  /*5940*/  FSETP.GEU.AND P4, PT, R25, -126, PT ;  /* 0xc2fc00001900780b */ /* 0x000fe20003f8e000 */
[----:B------:R-:W-:-:S04]  /*5950*/  @!P2 FMUL R57, R57, 0.5 ;  /* 0x3f0000003939a820 */ /* 0x000fc80000400000 */
[----:B------:R4:W5:Y:S01]  /*5960*/  MUFU.EX2 R60, R33 ;  /* 0x00000021003c7308 */ /* 0x0009620000000800 */
[--C-:B--2---:R-:W-:Y:S01]  /*5970*/  FFMA R29, R64, UR6, -R13.reuse ;  /* 0x00000006401d7c23 */ /* 0x104fe2000800080d */
[----:B------:R-:W-:Y:S01]  /*5980*/  ULDC UR6, c[0x0][0x604] ;  /* 0x0001810000067ab9 */ /* 0x000fe20000000800 */
[----:B-1----:R-:W-:Y:S01]  /*5990*/  @!P5 FMUL R161, R161, R161 ;  /* 0x000000a1a1a1d220 */ /* 0x002fe20000400000 */
[--C-:B------:R-:W-:Y:S01]  /*59a0*/  FFMA R65, R65, UR6, -R13.reuse ;  /* 0x0000000641417c23 */ /* 0x100fe2000800080d */
[----:B------:R-:W-:Y:S01]  /*59b0*/  ULDC UR6, c[0x0][0x604] ;  /* 0x0001810000067ab9 */ /* 0x000fe20000000800 */
[----:B------:R-:W-:Y:S02]  /*59c0*/  @!P1 FMUL R61, R61, 0.5 ;  /* 0x3f0000003d3d9820 */ /* 0x000fe40000400000 */
[----:B------:R-:W1:Y:S01]  /*59d0*/  MUFU.EX2 R163, R57 ;  /* 0x0000003900a37308 */ /* 0x000e620000000800 */
[----:B------:R-:W-:Y:S01]  /*59e0*/  FSETP.GEU.AND P5, PT, R65, -126, PT ;  /* 0xc2fc00004100780b */ /* 0x000fe20003fae000 */
[----:B---3--:R-:W-:Y:S01]  /*59f0*/  @!P6 FMUL R56, R56, R56 ;  /* 0x000000383838e220 */ /* 0x008fe20000400000 */
[----:B------:R-:W-:Y:S01]  /*5a00*/  FSETP.GEU.AND P6, PT, R29, -126, PT ;  /* 0xc2fc00001d00780b */ /* 0x000fe20003fce000 */
[----:B----4-:R-:W-:Y:S01]  /*5a10*/  FFMA R33, R68, UR6, -R13 ;  /* 0x0000000644217c23 */ /* 0x010fe2000800080d */
        /* <DEDUP_REMOVED lines=53> */
[--C-:B------:R-:W-:Y:S01]  /*5d70*/  FFMA R85, R85, UR6, -R13.reuse ;  /* 0x0000000655557c23 */ /* 0x100fe2000800080d */
[----:B------:R-:W-:Y:S02]  /*5d80*/  ULDC UR6, c[0x0][0x604] ;  /* 0x0001810000067ab9 */ /* 0x000fe40000000800 */
[----:B------:R-:W-:Y:S01]  /*5d90*/  FFMA R177, R88, UR6, -R13 ;  /* 0x0000000658b17c23 */ /* 0x000fe2000800080d */
[----:B------:R2:W3:Y:S01]  /*5da0*/  MUFU.EX2 R80, R29 ;  /* 0x0000001d00507308 */ /* 0x0004e20000000800 */
[----:B------:R-:W-:Y:S01]  /*5db0*/  ULDC UR6, c[0x0][0x604] ;  /* 0x0001810000067ab9 */ /* 0x000fe20000000800 */
[----:B------:R-:W-:Y:S01]  /*5dc0*/  FSETP.GEU.AND P1, PT, R85, -126, PT ;  /* 0xc2fc00005500780b */ /* 0x000fe20003f2e000 */
[----:B----4-:R-:W-:Y:S01]  /*5dd0*/  @!P4 FMUL R76, R76, R76 ;  /* 0x0000004c4c4cc220 */ /* 0x010fe20000400000 */
[----:B------:R-:W-:Y:S01]  /*5de0*/  FSETP.GEU.AND P4, PT, R25, -126, PT ;  /* 0xc2fc00001900780b */ /* 0x000fe20003f8e000 */
[----:B------:R-:W-:-:S03]  /*5df0*/  @!P2 FMUL R81, R81, 0.5 ;  /* 0x3f0000005151a820 */ /* 0x000fc60000400000 */
[----:B------:R4:W5:Y:S01]  /*5e00*/  MUFU.EX2 R84, R33 ;  /* 0x0000002100547308 */ /* 0x0009620000000800 */
[----:B--2---:R-:W-:Y:S01]  /*5e10*/  FFMA R29, R89, UR6, -R13 ;  /* 0x00000006591d7c23 */ /* 0x004fe2000800080d */
[----:B-1----:R-:W-:Y:S01]  /*5e20*/  @!P5 FMUL R173, R173, R173 ;  /* 0x000000adadadd220 */ /* 0x002fe20000400000 */
[----:B------:R-:W-:-:S03]  /*5e30*/  ULDC UR6, c[0x0][0x604] ;  /* 0x0001810000067ab9 */ /* 0x000fc60000000800 */
[----:B------:R-:W-:Y:S01]  /*5e40*/  FSETP.GEU.AND P5, PT, R29, -126, PT ;  /* 0xc2fc00001d00780b */ /* 0x000fe20003fae000 */
[----:B------:R-:W-:Y:S01]  /*5e50*/  @!P1 FMUL R85, R85, 0.5 ;  /* 0x3f00000055559820 */ /* 0x000fe20000400000 */
[----:B------:R-:W1:Y:S01]  /*5e60*/  MUFU.EX2 R175, R81 ;  /* 0x0000005100af7308 */ /* 0x000e620000000800 */
[----:B---3--:R-:W-:Y:S01]  /*5e70*/  @!P6 FMUL R80, R80, R80 ;  /* 0x000000505050e220 */ /* 0x008fe20000400000 */
[----:B------:R-:W-:Y:S01]  /*5e80*/  FSETP.GEU.AND P6, PT, R177, -126, PT ;  /* 0xc2fc0000b100780b */ /* 0x000fe20003fce000 */
[----:B----4-:R-:W-:Y:S01]  /*5e90*/  FFMA R33, R92, UR6, -R13 ;  /* 0x000000065c217c23 */ /* 0x010fe2000800080d */
[----:B------:R-:W-:Y:S01]  /*5ea0*/  @!P4 FMUL R25, R25, 0.5 ;  /* 0x3f0000001919c820 */ /* 0x000fe20000400000 */
[----:B------:R-:W-:-:S03]  /*5eb0*/  ULDC UR6, c[0x0][0x604] ;  /* 0x0001810000067ab9 */ /* 0x000fc60000000800 */
[----:B------:R-:W2:Y:S01]  /*5ec0*/  MUFU.EX2 R89, R85 ;  /* 0x0000005500597308 */ /* 0x000ea20000000800 */
[----:B-----5:R-:W-:Y:S01]  /*5ed0*/  @!P3 FMUL R84, R84, R84 ;  /* 0x000000545454b220 */ /* 0x020fe20000400000 */
[----:B------:R-:W-:Y:S01]  /*5ee0*/  FSETP.GEU.AND P3, PT, R33, -126, PT ;  /* 0xc2fc00002100780b */ /* 0x000fe20003f6e000 */
[----:B------:R-:W-:-:S04]  /*5ef0*/  @!P5 FMUL R29, R29, 0.5 ;  /* 0x3f0000001d1dd820 */ /* 0x000fc80000400000 */
[----:B------:R-:W-:Y:S01]  /*5f00*/  @!P6 FMUL R177, R177, 0.5 ;  /* 0x3f000000b1b1e820 */ /* 0x000fe20000400000 */
[----:B------:R3:W4:Y:S01]  /*5f10*/  MUFU.EX2 R88, R25 ;  /* 0x0000001900587308 */ /* 0x0007220000000800 */
[----:B-1----:R-:W-:-:S06]  /*5f20*/  @!P2 FMUL R175, R175, R175 ;  /* 0x000000afafafa220 */ /* 0x002fcc0000400000 */
[----:B------:R-:W-:Y:S01]  /*5f30*/  @!P3 FMUL R33, R33, 0.5 ;  /* 0x3f0000002121b820 */ /* 0x000fe20000400000 */
[----:B------:R1:W5:Y:S01]  /*5f40*/  MUFU.EX2 R92, R29 ;  /* 0x0000001d005c7308 */ /* 0x0003620000000800 */
        /* <DEDUP_REMOVED lines=8> */
[----:B------:R-:W-:Y:S01]  /*5fd0*/  ULDC UR6, c[0x0][0x604] ;  /* 0x0001810000067ab9 */ /* 0x000fe20000000800 */
[----:B----4-:R-:W-:Y:S01]  /*5fe0*/  @!P4 FMUL R88, R88, R88 ;  /* 0x000000585858c220 */ /* 0x010fe20000400000 */
[----:B-1----:R-:W-:Y:S01]  /*5ff0*/  FFMA R29, R100, UR6, -R13 ;  /* 0x00000006641d7c23 */ /* 0x002fe2000800080d */
[----:B------:R-:W-:Y:S01]  /*6000*/  ULDC UR6, c[0x0][0x604] ;  /* 0x0001810000067ab9 */ /* 0x000fe20000000800 */
[----:B------:R-:W-:-:S02]  /*6010*/  FSETP.GEU.AND P1, PT, R41, -126, PT ;  /* 0xc2fc00002900780b */ /* 0x000fc40003f2e000 */
[----:B------:R-:W-:Y:S01]  /*6020*/  FSETP.GEU.AND P4, PT, R37, -126, PT ;  /* 0xc2fc00002500780b */ /* 0x000fe20003f8e000 */
[----:B------:R1:W3:Y:S01]  /*6030*/  MUFU.EX2 R93, R33 ;  /* 0x00000021005d7308 */ /* 0x0002e20000000800 */
[----:B-----5:R-:W-:Y:S02]  /*6040*/  @!P5 FMUL R92, R92, R92 ;  /* 0x0000005c5c5cd220 */ /* 0x020fe40000400000 */
[----:B------:R-:W-:-:S05]  /*6050*/  @!P2 FMUL R25, R25, 0.5 ;  /* 0x3f0000001919a820 */ /* 0x000fca0000400000 */
[----:B------:R4:W5:Y:S01]  /*6060*/  MUFU.EX2 R96, R25 ;  /* 0x0000001900607308 */ /* 0x0009620000000800 */
[--C-:B-1----:R-:W-:Y:S01]  /*6070*/  FFMA R33, R101, UR6, -R13.reuse ;  /* 0x0000000665217c23 */ /* 0x102fe2000800080d */
[----:B--2---:R-:W-:Y:S01]  /*6080*/  @!P6 FMUL R177, R177, R177 ;  /* 0x000000b1b1b1e220 */ /* 0x004fe20000400000 */
[----:B------:R-:W-:Y:S01]  /*6090*/  ULDC UR6, c[0x0][0x604] ;  /* 0x0001810000067ab9 */ /* 0x000fe20000000800 */
[----:B------:R-:W-:Y:S01]  /*60a0*/  FSETP.GEU.AND P6, PT, R29, -126, PT ;  /* 0xc2fc00001d00780b */ /* 0x000fe20003fce000 */
[----:B------:R-:W-:Y:S01]  /*60b0*/  @!P1 FMUL R41, R41, 0.5 ;  /* 0x3f00000029299820 */ /* 0x000fe20000400000 */
[----:B------:R-:W-:Y:S01]  /*60c0*/  FSETP.GEU.AND P5, PT, R33, -126, PT ;  /* 0xc2fc00002100780b */ /* 0x000fe20003fae000 */
[----:B------:R-:W-:Y:S01]  /*60d0*/  @!P4 FMUL R37, R37, 0.5 ;  /* 0x3f0000002525c820 */ /* 0x000fe20000400000 */
[----:B----4-:R-:W-:Y:S01]  /*60e0*/  FFMA R25, R104, UR6, -R13 ;  /* 0x0000000668197c23 */ /* 0x010fe2000800080d */
[----:B---3--:R-:W-:Y:S01]  /*60f0*/  @!P3 FMUL R93, R93, R93 ;  /* 0x0000005d5d5db220 */ /* 0x008fe20000400000 */
[----:B------:R-:W1:Y:S01]  /*6100*/  MUFU.EX2 R100, R41 ;  /* 0x0000002900647308 */ /* 0x000e620000000800 */
[----:B------:R-:W-:-:S02]  /*6110*/  ULDC UR6, c[0x0][0x604] ;  /* 0x0001810000067ab9 */ /* 0x000fc40000000800 */
[----:B------:R-:W-:-:S04]  /*6120*/  FSETP.GEU.AND P3, PT, R25, -126, PT ;  /* 0xc2fc00001900780b */ /* 0x000fc80003f6e000 */
[----:B------:R-:W-:Y:S01]  /*6130*/  @!P6 FMUL R29, R29, 0.5 ;  /* 0x3f0000001d1de820 */ /* 0x000fe20000400000 */
[----:B-----5:R-:W-:Y:S01]  /*6140*/  @!P2 FMUL R96, R96, R96 ;  /* 0x000000606060a220 */ /* 0x020fe20000400000 */
[----:B------:R-:W-:Y:S01]  /*6150*/  @!P5 FMUL R33, R33, 0.5 ;  /* 0x3f0000002121d820 */ /* 0x000fe20000400000 */
[----:B------:R2:W3:Y:S06]  /*6160*/  MUFU.EX2 R97, R37 ;  /* 0x0000002500617308 */ /* 0x0004ec0000000800 */
[----:B------:R-:W-:Y:S02]  /*6170*/  @!P3 FMUL R25, R25, 0.5 ;  /* 0x3f0000001919b820 */ /* 0x000fe40000400000 */
[----:B------:R-:W4:Y:S01]  /*6180*/  MUFU.EX2 R104, R33 ;  /* 0x0000002100687308 */ /* 0x000f220000000800 */
[--C-:B--2---:R-:W-:Y:S01]  /*6190*/  FFMA R37, R105, UR6, -R13.reuse ;  /* 0x0000000669257c23 */ /* 0x104fe2000800080d */
[----:B------:R-:W-:Y:S01]  /*61a0*/  ULDC UR6, c[0x0][0x604] ;  /* 0x0001810000067ab9 */ /* 0x000fe20000000800 */
[----:B-1----:R-:W-:Y:S01]  /*61b0*/  @!P1 FMUL R100, R100, R100 ;  /* 0x0000006464649220 */ /* 0x002fe20000400000 */
[----:B------:R-:W-:Y:S01]  /*61c0*/  FFMA R41, R108, UR6, -R13 ;  /* 0x000000066c297c23 */ /* 0x000fe2000800080d */
[----:B------:R-:W-:Y:S01]  /*61d0*/  ULDC UR6, c[0x0][0x604] ;  /* 0x0001810000067ab9 */ /* 0x000fe20000000800 */
[----:B------:R-:W-:-:S02]  /*61e0*/  FSETP.GEU.AND P2, PT, R37, -126, PT ;  /* 0xc2fc00002500780b */ /* 0x000fc40003f4e000 */
[----:B------:R1:W2:Y:S01]  /*61f0*/  MUFU.EX2 R101, R29 ;  /* 0x0000001d00657308 */ /* 0x0002a20000000800 */
[----:B---3--:R-:W-:Y:S01]  /*6200*/  @!P4 FMUL R97, R97, R97 ;  /* 0x000000616161c220 */ /* 0x008fe20000400000 */
[----:B------:R-:W-:-:S06]  /*6210*/  FSETP.GEU.AND P4, PT, R41, -126, PT ;  /* 0xc2fc00002900780b */ /* 0x000fcc0003f8e000 */
[----:B------:R3:W5:Y:S01]  /*6220*/  MUFU.EX2 R105, R25 ;  /* 0x0000001900697308 */ /* 0x0007620000000800 */
[--C-:B-1----:R-:W-:Y:S01]  /*6230*/  FFMA R29, R109, UR6, -R13.reuse ;  /* 0x000000066d1d7c23 */ /* 0x102fe2000800080d */
[----:B------:R-:W-:Y:S01]  /*6240*/  ULDC UR6, c[0x0][0x604] ;  /* 0x0001810000067ab9 */ /* 0x000fe20000000800 */
[----:B----4-:R-:W-:Y:S01]  /*6250*/  @!P5 FMUL R104, R104, R104 ;  /* 0x000000686868d220 */ /* 0x010fe20000400000 */
[--C-:B------:R-:W-:Y:S01]  /*6260*/  FFMA R33, R112, UR6, -R13.reuse ;  /* 0x0000000670217c23 */ /* 0x100fe2000800080d */
[----:B------:R-:W-:Y:S01]  /*6270*/  ULDC UR6, c[0x0][0x604] ;  /* 0x0001810000067ab9 */ /* 0x000fe20000000800 */
[----:B------:R-:W-:Y:S01]  /*6280*/  FSETP.GEU.AND P1, PT, R29, -126, PT ;  /* 0xc2fc00001d00780b */ /* 0x000fe20003f2e000 */
[----:B------:R-:W-:Y:S01]  /*6290*/  @!P2 FMUL R37, R37, 0.5 ;  /* 0x3f0000002525a820 */ /* 0x000fe20000400000 */
[----:B------:R-:W-:Y:S01]  /*62a0*/  @!P4 FMUL R41, R41, 0.5 ;  /* 0x3f0000002929c820 */ /* 0x000fe20000400000 */
[----:B---3--:R-:W-:Y:S01]  /*62b0*/  FFMA R25, R113, UR6, -R13 ;  /* 0x0000000671197c23 */ /* 0x008fe2000800080d */
[----:B------:R-:W-:Y:S01]  /*62c0*/  ULDC UR6, c[0x0][0x604] ;  /* 0x0001810000067ab9 */ /* 0x000fe20000000800 */
[----:B------:R1:W3:Y:S01]  /*62d0*/  MUFU.EX2 R108, R37 ;  /* 0x00000025006c7308 */ /* 0x0002e20000000800 */
[----:B--2---:R-:W-:Y:S01]  /*62e0*/  @!P6 FMUL R101, R101, R101 ;  /* 0x000000656565e220 */ /* 0x004fe20000400000 */
[----:B------:R-:W-:-:S02]  /*62f0*/  FSETP.GEU.AND P6, PT, R33, -126, PT ;  /* 0xc2fc00002100780b */ /* 0x000fc40003fce000 */
[----:B------:R-:W-:Y:S01]  /*6300*/  FSETP.GEU.AND P5, PT, R25, -126, PT ;  /* 0xc2fc00001900780b */ /* 0x000fe20003fae000 */
[----:B-----5:R-:W-:-:S03]  /*6310*/  @!P3 FMUL R105, R105, R105 ;  /* 0x000000696969b220 */ /* 0x020fc60000400000 */
[----:B------:R-:W-:Y:S01]  /*6320*/  @!P1 FMUL R29, R29, 0.5 ;  /* 0x3f0000001d1d9820 */ /* 0x000fe20000400000 */
[--C-:B-1----:R-:W-:Y:S01]  /*6330*/  FFMA R37, R116, UR6, -R13.reuse ;  /* 0x0000000674257c23 */ /* 0x102fe2000800080d */
[----:B------:R-:W-:Y:S01]  /*6340*/  ULDC UR6, c[0x0][0x604] ;  /* 0x0001810000067ab9 */ /* 0x000fe20000000800 */
[----:B------:R1:W2:Y:S01]  /*6350*/  MUFU.EX2 R109, R41 ;  /* 0x00000029006d7308 */ /* 0x0002a20000000800 */
[--C-:B------:R-:W-:Y:S01]  /*6360*/  FFMA R179, R120, UR6, -R13.reuse ;  /* 0x0000000678b37c23 */ /* 0x100fe2000800080d */
[----:B------:R-:W-:Y:S01]  /*6370*/  ULDC UR6, c[0x0][0x604] ;  /* 0x0001810000067ab9 */ /* 0x000fe20000000800 */
[----:B------:R-:W-:Y:S01]  /*6380*/  FSETP.GEU.AND P3, PT, R37, -126, PT ;  /* 0xc2fc00002500780b */ /* 0x000fe20003f6e000 */
[----:B------:R-:W-:Y:S01]  /*6390*/  FFMA R120, R121, UR6, -R13 ;  /* 0x0000000679787c23 */ /* 0x000fe2000800080d */
[----:B------:R-:W-:Y:S01]  /*63a0*/  ULDC UR6, c[0x0][0x604] ;  /* 0x0001810000067ab9 */ /* 0x000fe20000000800 */
[----:B------:R-:W-:Y:S01]  /*63b0*/  @!P5 FMUL R25, R25, 0.5 ;  /* 0x3f0000001919d820 */ /* 0x000fe20000400000 */
[----:B---3--:R-:W-:Y:S01]  /*63c0*/  @!P2 FMUL R108, R108, R108 ;  /* 0x0000006c6c6ca220 */ /* 0x008fe20000400000 */
[----:B------:R3:W4:Y:S01]  /*63d0*/  MUFU.EX2 R112, R29 ;  /* 0x0000001d00707308 */ /* 0x0007220000000800 */
[----:B------:R-:W-:Y:S01]  /*63e0*/  FSETP.GEU.AND P2, PT, R179, -126, PT ;  /* 0xc2fc0000b300780b */ /* 0x000fe20003f4e000 */
[----:B------:R-:W-:Y:S01]  /*63f0*/  @!P6 FMUL R33, R33, 0.5 ;  /* 0x3f0000002121e820 */ /* 0x000fe20000400000 */
[----:B-1----:R-:W-:Y:S01]  /*6400*/  FADD R41, R35, R102 ;  /* 0x0000006623297221 */ /* 0x002fe20000000000 */
[----:B------:R-:W-:-:S03]  /*6410*/  F2FP.F16.F32.PACK_AB R35, R38, R35 ;  /* 0x000000232623723e */ /* 0x000fc600000000ff */
[----:B------:R-:W-:Y:S01]  /*6420*/  FADD R174, R41, R148 ;  /* 0x0000009429ae7221 */ /* 0x000fe20000000000 */
[----:B------:R1:W5:Y:S01]  /*6430*/  MUFU.EX2 R116, R25 ;  /* 0x0000001900747308 */ /* 0x0003620000000800 */
[--C-:B---3--:R-:W-:Y:S01]  /*6440*/  FFMA R29, R124, UR6, -R13.reuse ;  /* 0x000000067c1d7c23 */ /* 0x108fe2000800080d */
[----:B------:R-:W-:Y:S01]  /*6450*/  ULDC UR6, c[0x0][0x604] ;  /* 0x0001810000067ab9 */ /* 0x000fe20000000800 */
[----:B--2---:R-:W-:Y:S01]  /*6460*/  @!P4 FMUL R109, R109, R109 ;  /* 0x0000006d6d6dc220 */ /* 0x004fe20000400000 */
[--C-:B------:R-:W-:Y:S01]  /*6470*/  FFMA R124, R117, UR6, -R13.reuse ;  /* 0x00000006757c7c23 */ /* 0x100fe2000800080d */
[----:B------:R-:W-:Y:S01]  /*6480*/  ULDC UR6, c[0x0][0x604] ;  /* 0x0001810000067ab9 */ /* 0x000fe20000000800 */
[----:B------:R-:W-:Y:S01]  /*6490*/  FSETP.GEU.AND P4, PT, R120, -126, PT ;  /* 0xc2fc00007800780b */ /* 0x000fe20003f8e000 */
[----:B------:R-:W-:Y:S01]  /*64a0*/  @!P2 FMUL R179, R179, 0.5 ;  /* 0x3f000000b3b3a820 */ /* 0x000fe20000400000 */
[----:B------:R2:W3:Y:S01]  /*64b0*/  MUFU.EX2 R113, R33 ;  /* 0x0000002100717308 */ /* 0x0004e20000000800 */
[--C-:B-1----:R-:W-:Y:S01]  /*64c0*/  FFMA R25, R125, UR6, -R13.reuse ;  /* 0x000000067d197c23 */ /* 0x102fe2000800080d */
[----:B----4-:R-:W-:Y:S01]  /*64d0*/  @!P1 FMUL R112, R112, R112 ;  /* 0x0000007070709220 */ /* 0x010fe20000400000 */
[----:B------:R-:W-:Y:S01]  /*64e0*/  FSETP.GEU.AND P1, PT, R29, -126, PT ;  /* 0xc2fc00001d00780b */ /* 0x000fe20003f2e000 */
[--C-:B------:R-:W-:Y:S01]  /*64f0*/  FFMA R125, R128, UR7, -R13.reuse ;  /* 0x00000007807d7c23 */ /* 0x100fe2000800080d */
[----:B------:R-:W-:Y:S01]  /*6500*/  ULDC UR7, c[0x0][0x604] ;  /* 0x0001810000077ab9 */ /* 0x000fe20000000800 */
[----:B------:R-:W-:Y:S01]  /*6510*/  ULDC UR6, c[0x0][0x604] ;  /* 0x0001810000067ab9 */ /* 0x000fe20000000800 */
[----:B------:R-:W-:Y:S01]  /*6520*/  @!P3 FMUL R37, R37, 0.5 ;  /* 0x3f0000002525b820 */ /* 0x000fe20000400000 */
[----:B------:R-:W1:Y:S01]  /*6530*/  MUFU.EX2 R179, R179 ;  /* 0x000000b300b37308 */ /* 0x000e620000000800 */
[----:B-----5:R-:W-:Y:S01]  /*6540*/  @!P5 FMUL R116, R116, R116 ;  /* 0x000000747474d220 */ /* 0x020fe20000400000 */
[----:B------:R-:W-:Y:S01]  /*6550*/  FSETP.GEU.AND P5, PT, R25, -126, PT ;  /* 0xc2fc00001900780b */ /* 0x000fe20003fae000 */
[----:B------:R-:W-:Y:S01]  /*6560*/  @!P4 FMUL R120, R120, 0.5 ;  /* 0x3f0000007878c820 */ /* 0x000fe20000400000 */
[--C-:B--2---:R-:W-:Y:S01]  /*6570*/  FFMA R33, R129, UR8, -R13.reuse ;  /* 0x0000000881217c23 */ /* 0x104fe2000800080d */
[--C-:B------:R-:W-:Y:S01]  /*6580*/  FFMA R129, R136, UR10, -R13.reuse ;  /* 0x0000000a88817c23 */ /* 0x100fe2000800080d */
[--C-:B------:R-:W-:Y:S01]  /*6590*/  FFMA R136, R137, UR7, -R13.reuse ;  /* 0x0000000789887c23 */ /* 0x100fe2000800080d */
[----:B------:R-:W-:Y:S01]  /*65a0*/  ULDC UR8, c[0x0][0x604] ;  /* 0x0001810000087ab9 */ /* 0x000fe20000000800 */
[----:B------:R-:W-:Y:S01]  /*65b0*/  @!P1 FMUL R29, R29, 0.5 ;  /* 0x3f0000001d1d9820 */ /* 0x000fe20000400000 */
[----:B------:R-:W2:Y:S01]  /*65c0*/  MUFU.EX2 R120, R120 ;  /* 0x0000007800787308 */ /* 0x000ea20000000800 */
[----:B------:R-:W-:Y:S01]  /*65d0*/  FFMA R137, R144, UR8, -R13 ;  /* 0x0000000890897c23 */ /* 0x000fe2000800080d */
[----:B------:R-:W-:Y:S01]  /*65e0*/  FADD R144, R47, R114 ;  /* 0x000000722f907221 */ /* 0x000fe20000000000 */
[----:B------:R-:W-:Y:S01]  /*65f0*/  ULDC UR10, c[0x0][0x604] ;  /* 0x00018100000a7ab9 */ /* 0x000fe20000000800 */
[----:B------:R-:W-:Y:S01]  /*6600*/  FADD R41, R39, R106 ;  /* 0x0000006a27297221 */ /* 0x000fe20000000000 */
[----:B------:R-:W-:Y:S01]  /*6610*/  FADD R148, R71, R138 ;  /* 0x0000008a47947221 */ /* 0x000fe20000000000 */
[----:B------:R-:W-:Y:S01]  /*6620*/  @!P5 FMUL R25, R25, 0.5 ;  /* 0x3f0000001919d820 */ /* 0x000fe20000400000 */
[----:B---3--:R-:W-:Y:S01]  /*6630*/  @!P6 FMUL R113, R113, R113 ;  /* 0x000000717171e220 */ /* 0x008fe20000400000 */
[----:B------:R3:W4:Y:S01]  /*6640*/  MUFU.EX2 R117, R29 ;  /* 0x0000001d00757308 */ /* 0x0007220000000800 */
[----:B-1----:R-:W-:Y:S01]  /*6650*/  @!P2 FMUL R179, R179, R179 ;  /* 0x000000b3b3b3a220 */ /* 0x002fe20000400000 */
[----:B------:R-:W-:Y:S01]  /*6660*/  FSETP.GEU.AND P2, PT, R125, -126, PT ;  /* 0xc2fc00007d00780b */ /* 0x000fe20003f4e000 */
[----:B------:R-:W-:Y:S01]  /*6670*/  FADD R178, R41, R148 ;  /* 0x0000009429b27221 */ /* 0x000fe20000000000 */
[----:B------:R-:W-:Y:S01]  /*6680*/  FSETP.GEU.AND P6, PT, R124, -126, PT ;  /* 0xc2fc00007c00780b */ /* 0x000fe20003fce000 */
[----:B------:R-:W-:Y:S01]  /*6690*/  FADD R41, R46, R107 ;  /* 0x0000006b2e297221 */ /* 0x000fe20000000000 */
[----:B------:R-:W-:-:S02]  /*66a0*/  FADD R148, R78, R139 ;  /* 0x0000008b4e947221 */ /* 0x000fc40000000000 */
[----:B------:R1:W5:Y:S01]  /*66b0*/  MUFU.EX2 R128, R25 ;  /* 0x0000001900807308 */ /* 0x0003620000000800 */
[----:B--2---:R-:W-:Y:S01]  /*66c0*/  @!P4 FMUL R120, R120, R120 ;  /* 0x000000787878c220 */ /* 0x004fe20000400000 */
[----:B------:R-:W-:Y:S01]  /*66d0*/  FSETP.GEU.AND P4, PT, R33, -126, PT ;  /* 0xc2fc00002100780b */ /* 0x000fe20003f8e000 */
[----:B---3--:R-:W-:Y:S01]  /*66e0*/  FFMA R29, R132, UR6, -R13 ;  /* 0x00000006841d7c23 */ /* 0x008fe2000800080d */
[----:B------:R-:W-:-:S03]  /*66f0*/  FADD R181, R41, R148 ;  /* 0x0000009429b57221 */ /* 0x000fc60000000000 */
[----:B------:R-:W-:Y:S01]  /*6700*/  @!P2 FMUL R125, R125, 0.5 ;  /* 0x3f0000007d7da820 */ /* 0x000fe20000400000 */
[----:B------:R2:W3:Y:S01]  /*6710*/  MUFU.EX2 R121, R37 ;  /* 0x0000002500797308 */ /* 0x0004e20000000800 */
[----:B----4-:R-:W-:Y:S01]  /*6720*/  @!P1 FMUL R117, R117, R117 ;  /* 0x0000007575759220 */ /* 0x010fe20000400000 */
[----:B------:R-:W-:Y:S01]  /*6730*/  FSETP.GEU.AND P1, PT, R129, -126, PT ;  /* 0xc2fc00008100780b */ /* 0x000fe20003f2e000 */
[----:B-1----:R-:W-:Y:S01]  /*6740*/  FADD R25, R14, R79 ;  /* 0x0000004f0e197221 */ /* 0x002fe20000000000 */
[----:B------:R-:W-:Y:S01]  /*6750*/  @!P6 FMUL R124, R124, 0.5 ;  /* 0x3f0000007c7ce820 */ /* 0x000fe20000400000 */
[----:B------:R-:W-:Y:S02]  /*6760*/  FADD R148, R64, R117 ;  /* 0x0000007540947221 */ /* 0x000fe40000000000 */
[----:B------:R-:W-:Y:S01]  /*6770*/  @!P4 FMUL R33, R33, 0.5 ;  /* 0x3f0000002121c820 */ /* 0x000fe20000400000 */
[----:B------:R-:W1:Y:S01]  /*6780*/  MUFU.EX2 R125, R125 ;  /* 0x0000007d007d7308 */ /* 0x000e620000000800 */
[----:B-----5:R-:W-:Y:S01]  /*6790*/  @!P5 FMUL R128, R128, R128 ;  /* 0x000000808080d220 */ /* 0x020fe20000400000 */
[----:B------:R-:W-:Y:S01]  /*67a0*/  FSETP.GEU.AND P5, PT, R136, -126, PT ;  /* 0xc2fc00008800780b */ /* 0x000fe20003fae000 */
[--C-:B--2---:R-:W-:Y:S01]  /*67b0*/  FFMA R37, R133, UR9, -R13.reuse ;  /* 0x0000000985257c23 */ /* 0x104fe2000800080d */
[--C-:B------:R-:W-:Y:S01]  /*67c0*/  FFMA R133, R140, UR11, -R13.reuse ;  /* 0x0000000b8c857c23 */ /* 0x100fe2000800080d */
[----:B------:R-:W-:Y:S01]  /*67d0*/  FFMA R140, R141, UR12, -R13 ;  /* 0x0000000c8d8c7c23 */ /* 0x000fe2000800080d */
[----:B------:R-:W-:Y:S01]  /*67e0*/  FADD R65, R25, R144 ;  /* 0x0000009019417221 */ /* 0x000fe20000000000 */
[----:B------:R-:W-:Y:S01]  /*67f0*/  @!P1 FMUL R129, R129, 0.5 ;  /* 0x3f00000081819820 */ /* 0x000fe20000400000 */
[----:B------:R2:W4:Y:S01]  /*6800*/  MUFU.EX2 R132, R33 ;  /* 0x0000002100847308 */ /* 0x0005220000000800 */
[----:B------:R-:W-:Y:S01]  /*6810*/  FADD R25, R15, R82 ;  /* 0x000000520f197221 */ /* 0x000fe20000000000 */
[----:B------:R-:W-:Y:S01]  /*6820*/  FADD R144, R50, R111 ;  /* 0x0000006f32907221 */ /* 0x000fe20000000000 */
[----:B------:R-:W-:Y:S01]  /*6830*/  FFMA R13, R149, UR10, -R13 ;  /* 0x0000000a950d7c23 */ /* 0x000fe2000800080d */
[----:B---3--:R-:W-:-:S02]  /*6840*/  @!P3 FMUL R121, R121, R121 ;  /* 0x000000797979b220 */ /* 0x008fc40000400000 */
[----:B------:R-:W-:Y:S01]  /*6850*/  FADD R69, R25, R144 ;  /* 0x0000009019457221 */ /* 0x000fe20000000000 */
[----:B------:R-:W-:Y:S01]  /*6860*/  @!P5 FMUL R136, R136, 0.5 ;  /* 0x3f0000008888d820 */ /* 0x000fe20000400000 */
[----:B------:R-:W3:Y:S01]  /*6870*/  MUFU.EX2 R129, R129 ;  /* 0x0000008100817308 */ /* 0x000ee20000000800 */
[----:B-1----:R-:W-:Y:S01]  /*6880*/  @!P2 FMUL R125, R125, R125 ;  /* 0x0000007d7d7da220 */ /* 0x002fe20000400000 */
[----:B------:R-:W-:Y:S01]  /*6890*/  FSETP.GEU.AND P2, PT, R133, -126, PT ;  /* 0xc2fc00008500780b */ /* 0x000fe20003f4e000 */
[----:B--2---:R-:W-:Y:S01]  /*68a0*/  FADD R33, R23, R98 ;  /* 0x0000006217217221 */ /* 0x004fe20000000000 */
[----:B------:R-:W-:Y:S01]  /*68b0*/  FADD R25, R27, R86 ;  /* 0x000000561b197221 */ /* 0x000fe20000000000 */
[----:B------:R-:W-:Y:S01]  /*68c0*/  FADD R144, R51, R118 ;  /* 0x0000007633907221 */ /* 0x000fe20000000000 */
[----:B------:R-:W-:Y:S01]  /*68d0*/  F2FP.F16.F32.PACK_AB R27, R22, R27 ;  /* 0x0000001b161b723e */ /* 0x000fe200000000ff */
[----:B------:R-:W-:Y:S01]  /*68e0*/  FADD R170, R33, R146 ;  /* 0x0000009221aa7221 */ /* 0x000fe20000000000 */
[----:B------:R-:W1:Y:S01]  /*68f0*/  MUFU.EX2 R136, R136 ;  /* 0x0000008800887308 */ /* 0x000e620000000800 */
[----:B----4-:R-:W-:Y:S01]  /*6900*/  @!P4 FMUL R132, R132, R132 ;  /* 0x000000848484c220 */ /* 0x010fe20000400000 */
[----:B------:R-:W-:Y:S01]  /*6910*/  FSETP.GEU.AND P4, PT, R140, -126, PT ;  /* 0xc2fc00008c00780b */ /* 0x000fe20003f8e000 */
[----:B------:R-:W-:Y:S01]  /*6920*/  FADD R33, R34, R95 ;  /* 0x0000005f22217221 */ /* 0x000fe20000000000 */
[----:B------:R-:W-:Y:S01]  /*6930*/  FADD R146, R66, R127 ;  /* 0x0000007f42927221 */ /* 0x000fe20000000000 */
[----:B------:R-:W-:Y:S01]  /*6940*/  FADD R73, R25, R144 ;  /* 0x0000009019497221 */ /* 0x000fe20000000000 */
[----:B------:R-:W-:Y:S01]  /*6950*/  FADD R25, R22, R83 ;  /* 0x0000005316197221 */ /* 0x000fe20000000000 */
[----:B------:R-:W-:Y:S01]  /*6960*/  @!P2 FMUL R133, R133, 0.5 ;  /* 0x3f0000008585a820 */ /* 0x000fe20000400000 */
[----:B------:R-:W-:Y:S01]  /*6970*/  FADD R172, R33, R146 ;  /* 0x0000009221ac7221 */ /* 0x000fe20000000000 */
[----:B---3--:R-:W-:Y:S01]  /*6980*/  @!P1 FMUL R129, R129, R129 ;  /* 0x0000008181819220 */ /* 0x008fe20000400000 */
[----:B------:R-:W-:Y:S01]  /*6990*/  FSETP.GEU.AND P1, PT, R137, -126, PT ;  /* 0xc2fc00008900780b */ /* 0x000fe20003f2e000 */
[----:B------:R-:W-:Y:S01]  /*69a0*/  FADD R144, R54, R115 ;  /* 0x0000007336907221 */ /* 0x000fe20000000000 */
[----:B------:R-:W-:Y:S01]  /*69b0*/  FADD R33, R38, R99 ;  /* 0x0000006326217221 */ /* 0x000fe20000000000 */
[----:B------:R-:W-:Y:S01]  /*69c0*/  FADD R146, R70, R131 ;  /* 0x0000008346927221 */ /* 0x000fe20000000000 */
[----:B------:R-:W2:Y:S01]  /*69d0*/  MUFU.EX2 R133, R133 ;  /* 0x0000008500857308 */ /* 0x000ea20000000800 */
[----:B------:R-:W-:Y:S01]  /*69e0*/  @!P4 FMUL R140, R140, 0.5 ;  /* 0x3f0000008c8cc820 */ /* 0x000fe20000400000 */
[----:B------:R-:W-:Y:S01]  /*69f0*/  FADD R77, R25, R144 ;  /* 0x00000090194d7221 */ /* 0x000fe20000000000 */
[----:B-1----:R-:W-:Y:S01]  /*6a00*/  @!P5 FMUL R136, R136, R136 ;  /* 0x000000888888d220 */ /* 0x002fe20000400000 */
[----:B------:R-:W-:Y:S01]  /*6a10*/  FSETP.GEU.AND P5, PT, R142, -126, PT ;  /* 0xc2fc00008e00780b */ /* 0x000fe20003fae000 */
[----:B------:R-:W-:Y:S01]  /*6a20*/  FADD R176, R33, R146 ;  /* 0x0000009221b07221 */ /* 0x000fe20000000000 */
[----:B------:R-:W-:Y:S01]  /*6a30*/  FADD R25, R17, R90 ;  /* 0x0000005a11197221 */ /* 0x000fe20000000000 */
[----:B------:R-:W-:Y:S01]  /*6a40*/  FADD R144, R55, R122 ;  /* 0x0000007a37907221 */ /* 0x000fe20000000000 */
[----:B------:R-:W1:Y:S01]  /*6a50*/  MUFU.EX2 R140, R140 ;  /* 0x0000008c008c7308 */ /* 0x000e620000000800 */
[----:B------:R-:W-:Y:S01]  /*6a60*/  @!P1 FMUL R137, R137, 0.5 ;  /* 0x3f00000089899820 */ /* 0x000fe20000400000 */
[----:B------:R-:W-:Y:S01]  /*6a70*/  FADD R33, R26, R87 ;  /* 0x000000571a217221 */ /* 0x000fe20000000000 */
[----:B------:R-:W-:Y:S01]  /*6a80*/  FADD R146, R58, R119 ;  /* 0x000000773a927221 */ /* 0x000fe20000000000 */
[----:B------:R-:W-:Y:S01]  /*6a90*/  FADD R81, R25, R144 ;  /* 0x0000009019517221 */ /* 0x000fe20000000000 */
[----:B------:R-:W-:Y:S01]  /*6aa0*/  FADD R25, R31, R94 ;  /* 0x0000005e1f197221 */ /* 0x000fe20000000000 */
[----:B------:R-:W-:Y:S01]  /*6ab0*/  FADD R144, R59, R126 ;  /* 0x0000007e3b907221 */ /* 0x000fe20000000000 */
[----:B------:R-:W-:Y:S01]  /*6ac0*/  FADD R85, R33, R146 ;  /* 0x0000009221557221 */ /* 0x000fe20000000000 */
[----:B------:R-:W3:Y:S01]  /*6ad0*/  MUFU.EX2 R137, R137 ;  /* 0x0000008900897308 */ /* 0x000ee20000000800 */
[----:B------:R-:W-:Y:S01]  /*6ae0*/  @!P5 FMUL R142, R142, 0.5 ;  /* 0x3f0000008e8ed820 */ /* 0x000fe20000400000 */
[----:B------:R-:W-:Y:S01]  /*6af0*/  FADD R33, R42, R103 ;  /* 0x000000672a217221 */ /* 0x000fe20000000000 */
[----:B------:R-:W-:Y:S01]  /*6b00*/  FADD R146, R74, R135 ;  /* 0x000000874a927221 */ /* 0x000fe20000000000 */
[----:B------:R-:W-:Y:S01]  /*6b10*/  FADD R149, R25, R144 ;  /* 0x0000009019957221 */ /* 0x000fe20000000000 */
[----:B------:R-:W-:Y:S01]  /*6b20*/  FADD R25, R30, R91 ;  /* 0x0000005b1e197221 */ /* 0x000fe20000000000 */
[----:B------:R-:W-:Y:S01]  /*6b30*/  FADD R144, R62, R123 ;  /* 0x0000007b3e907221 */ /* 0x000fe20000000000 */
[----:B------:R-:W-:Y:S01]  /*6b40*/  FADD R180, R33, R146 ;  /* 0x0000009221b47221 */ /* 0x000fe20000000000 */
[----:B------:R-:W4:Y:S01]  /*6b50*/  MUFU.EX2 R142, R142 ;  /* 0x0000008e008e7308 */ /* 0x000f220000000800 */
[----:B------:R-:W-:Y:S01]  /*6b60*/  FADD R33, R43, R110 ;  /* 0x0000006e2b217221 */ /* 0x000fe20000000000 */
[----:B------:R-:W-:Y:S01]  /*6b70*/  FADD R146, R75, R24 ;  /* 0x000000184b927221 */ /* 0x000fe20000000000 */
[----:B--2---:R-:W-:Y:S01]  /*6b80*/  @!P2 FMUL R133, R133, R133 ;  /* 0x000000858585a220 */ /* 0x004fe20000400000 */
[----:B-1----:R-:W-:Y:S01]  /*6b90*/  @!P4 FMUL R140, R140, R140 ;  /* 0x0000008c8c8cc220 */ /* 0x002fe20000400000 */
[----:B------:R-:W-:Y:S01]  /*6ba0*/  FSETP.GEU.AND P2, PT, R29, -126, PT ;  /* 0xc2fc00001d00780b */ /* 0x000fe20003f4e000 */
[----:B------:R-:W-:Y:S01]  /*6bb0*/  FADD R182, R33, R146 ;  /* 0x0000009221b67221 */ /* 0x000fe20000000000 */
[----:B------:R-:W-:Y:S01]  /*6bc0*/  FSETP.GEU.AND P4, PT, R37, -126, PT ;  /* 0xc2fc00002500780b */ /* 0x000fe20003f8e000 */
[----:B------:R-:W-:Y:S01]  /*6bd0*/  FADD R168, R25, R144 ;  /* 0x0000009019a87221 */ /* 0x000fe20000000000 */
[----:B---3--:R-:W-:Y:S01]  /*6be0*/  @!P1 FMUL R137, R137, R137 ;  /* 0x0000008989899220 */ /* 0x008fe20000400000 */
[----:B------:R-:W-:Y:S01]  /*6bf0*/  FSETP.GEU.AND P1, PT, R145, -126, PT ;  /* 0xc2fc00009100780b */ /* 0x000fe20003f2e000 */
[----:B------:R-:W-:Y:S01]  /*6c00*/  FADD R25, R28, R177 ;  /* 0x000000b11c197221 */ /* 0x000fe20000000000 */
[----:B------:R-:W-:Y:S01]  /*6c10*/  FADD R144, R60, R179 ;  /* 0x000000b33c907221 */ /* 0x000fe20000000000 */
[----:B------:R-:W-:Y:S01]  /*6c20*/  FADD R33, R44, R105 ;  /* 0x000000692c217221 */ /* 0x000fe20000000000 */
[----:B------:R-:W-:Y:S01]  /*6c30*/  FADD R146, R76, R129 ;  /* 0x000000814c927221 */ /* 0x000fe20000000000 */
[----:B------:R-:W1:Y:S01]  /*6c40*/  MUFU.EX2 R124, R124 ;  /* 0x0000007c007c7308 */ /* 0x000e620000000800 */
[----:B------:R-:W-:Y:S01]  /*6c50*/  FADD R41, R25, R144 ;  /* 0x0000009019297221 */ /* 0x000fe20000000000 */
[----:B----4-:R-:W-:Y:S01]  /*6c60*/  @!P5 FMUL R142, R142, R142 ;  /* 0x0000008e8e8ed220 */ /* 0x010fe20000400000 */
[----:B------:R-:W-:Y:S01]  /*6c70*/  FSETP.GEU.AND P5, PT, R13, -126, PT ;  /* 0xc2fc00000d00780b */ /* 0x000fe20003fae000 */
[----:B------:R-:W-:Y:S01]  /*6c80*/  FADD R156, R33, R146 ;  /* 0x00000092219c7221 */ /* 0x000fe20000000000 */
[----:B------:R-:W-:Y:S01]  /*6c90*/  FADD R25, R143, R92 ;  /* 0x0000005c8f197221 */ /* 0x000fe20000000000 */
[----:B------:R-:W-:Y:S01]  /*6ca0*/  FADD R146, R163, R120 ;  /* 0x00000078a3927221 */ /* 0x000fe20000000000 */
[----:B------:R-:W-:Y:S01]  /*6cb0*/  @!P2 FMUL R29, R29, 0.5 ;  /* 0x3f0000001d1da820 */ /* 0x000fe20000400000 */
[----:B------:R-:W-:Y:S01]  /*6cc0*/  @!P1 FMUL R145, R145, 0.5 ;  /* 0x3f00000091919820 */ /* 0x000fe20000400000 */
[----:B------:R-:W-:Y:S01]  /*6cd0*/  @!P4 FMUL R37, R37, 0.5 ;  /* 0x3f0000002525c820 */ /* 0x000fe20000400000 */
[----:B------:R-:W-:Y:S01]  /*6ce0*/  FADD R45, R25, R146 ;  /* 0x00000092192d7221 */ /* 0x000fe20000000000 */
[----:B------:R-:W-:Y:S01]  /*6cf0*/  FADD R146, R165, R128 ;  /* 0x00000080a5927221 */ /* 0x000fe20000000000 */
[----:B------:R-:W-:Y:S01]  /*6d00*/  FADD R25, R147, R96 ;  /* 0x0000006093197221 */ /* 0x000fe20000000000 */
[----:B------:R2:W3:Y:S01]  /*6d10*/  MUFU.EX2 R141, R29 ;  /* 0x0000001d008d7308 */ /* 0x0004e20000000800 */
[----:B------:R-:W-:Y:S01]  /*6d20*/  FADD R33, R155, R108 ;  /* 0x0000006c9b217221 */ /* 0x000fe20000000000 */
[----:B------:R-:W-:Y:S01]  /*6d30*/  FADD R150, R171, R136 ;  /* 0x00000088ab967221 */ /* 0x000fe20000000000 */
[----:B------:R-:W-:Y:S01]  /*6d40*/  @!P5 FMUL R13, R13, 0.5 ;  /* 0x3f0000000d0dd820 */ /* 0x000fe20000400000 */
[----:B------:R-:W-:Y:S01]  /*6d50*/  FADD R53, R25, R146 ;  /* 0x0000009219357221 */ /* 0x000fe20000000000 */
[----:B------:R-:W-:Y:S01]  /*6d60*/  FADD R25, R36, R97 ;  /* 0x0000006124197221 */ /* 0x000fe20000000000 */
[----:B------:R-:W-:Y:S01]  /*6d70*/  FADD R158, R33, R150 ;  /* 0x00000096219e7221 */ /* 0x000fe20000000000 */
[----:B------:R-:W-:Y:S01]  /*6d80*/  FADD R33, R157, R112 ;  /* 0x000000709d217221 */ /* 0x000fe20000000000 */
[----:B------:R4:W5:Y:S01]  /*6d90*/  MUFU.EX2 R144, R37 ;  /* 0x0000002500907308 */ /* 0x0009620000000800 */
[----:B--2---:R-:W-:Y:S01]  /*6da0*/  FADD R29, R32, R93 ;  /* 0x0000005d201d7221 */ /* 0x004fe20000000000 */
[----:B------:R-:W-:Y:S01]  /*6db0*/  FADD R150, R173, R140 ;  /* 0x0000008cad967221 */ /* 0x000fe20000000000 */
[----:B------:R-:W-:Y:S01]  /*6dc0*/  FADD R152, R84, R137 ;  /* 0x0000008954987221 */ /* 0x000fe20000000000 */
[----:B------:R-:W-:Y:S01]  /*6dd0*/  FADD R154, R175, R142 ;  /* 0x0000008eaf9a7221 */ /* 0x000fe20000000000 */
[----:B------:R-:W-:Y:S01]  /*6de0*/  FADD R49, R29, R148 ;  /* 0x000000941d317221 */ /* 0x000fe20000000000 */
[----:B------:R-:W-:Y:S01]  /*6df0*/  FADD R29, R48, R109 ;  /* 0x0000006d301d7221 */ /* 0x000fe20000000000 */
[----:B------:R-:W-:Y:S01]  /*6e00*/  FADD R148, R80, R133 ;  /* 0x0000008550947221 */ /* 0x000fe20000000000 */
[----:B------:R-:W2:Y:S01]  /*6e10*/  MUFU.EX2 R145, R145 ;  /* 0x0000009100917308 */ /* 0x000ea20000000800 */
[----:B------:R-:W-:Y:S01]  /*6e20*/  FADD R162, R33, R150 ;  /* 0x0000009621a27221 */ /* 0x000fe20000000000 */
[----:B------:R-:W-:Y:S01]  /*6e30*/  FADD R33, R52, R113 ;  /* 0x0000007134217221 */ /* 0x000fe20000000000 */
[----:B------:R-:W-:Y:S01]  /*6e40*/  FADD R160, R29, R148 ;  /* 0x000000941da07221 */ /* 0x000fe20000000000 */
[----:B------:R-:W-:Y:S01]  /*6e50*/  FADD R148, R68, R125 ;  /* 0x0000007d44947221 */ /* 0x000fe20000000000 */
[----:B------:R-:W-:Y:S01]  /*6e60*/  FADD R29, R151, R100 ;  /* 0x00000064971d7221 */ /* 0x000fe20000000000 */
[----:B------:R-:W-:Y:S01]  /*6e70*/  FADD R150, R167, R132 ;  /* 0x00000084a7967221 */ /* 0x000fe20000000000 */
[----:B----4-:R-:W-:Y:S01]  /*6e80*/  FADD R37, R159, R116 ;  /* 0x000000749f257221 */ /* 0x010fe20000000000 */
[----:B------:R4:W4:Y:S01]  /*6e90*/  MUFU.EX2 R146, R13 ;  /* 0x0000000d00927308 */ /* 0x0009220000000800 */
[----:B-1----:R-:W-:Y:S01]  /*6ea0*/  @!P6 FMUL R124, R124, R124 ;  /* 0x0000007c7c7ce220 */ /* 0x002fe20000400000 */
[----:B---3--:R-:W-:Y:S01]  /*6eb0*/  @!P2 FMUL R141, R141, R141 ;  /* 0x0000008d8d8da220 */ /* 0x008fe20000400000 */
[----:B-----5:R-:W-:Y:S01]  /*6ec0*/  @!P4 FMUL R144, R144, R144 ;  /* 0x000000909090c220 */ /* 0x020fe20000400000 */
[----:B------:R-:W-:Y:S01]  /*6ed0*/  FADD R57, R25, R148 ;  /* 0x0000009419397221 */ /* 0x000fe20000000000 */
[----:B------:R-:W-:Y:S01]  /*6ee0*/  FADD R164, R33, R152 ;  /* 0x0000009821a47221 */ /* 0x000fe20000000000 */
[----:B------:R-:W-:Y:S01]  /*6ef0*/  FADD R61, R29, R150 ;  /* 0x000000961d3d7221 */ /* 0x000fe20000000000 */
[----:B------:R-:W-:Y:S01]  /*6f00*/  FADD R166, R37, R154 ;  /* 0x0000009a25a67221 */ /* 0x000fe20000000000 */
[----:B------:R-:W-:Y:S01]  /*6f10*/  FADD R148, R72, R141 ;  /* 0x0000008d48947221 */ /* 0x000fe20000000000 */
[----:B--2---:R-:W-:Y:S01]  /*6f20*/  @!P1 FMUL R145, R145, R145 ;  /* 0x0000009191919220 */ /* 0x004fe20000400000 */
[----:B----4-:R-:W-:Y:S01]  /*6f30*/  FADD R13, R40, R101 ;  /* 0x00000065280d7221 */ /* 0x010fe20000000000 */
[----:B------:R-:W-:Y:S01]  /*6f40*/  FADD R29, R56, R121 ;  /* 0x00000079381d7221 */ /* 0x000fe20000000000 */
[----:B------:R-:W-:Y:S01]  /*6f50*/  FADD R25, R153, R104 ;  /* 0x0000006899197221 */ /* 0x000fe20000000000 */
[----:B------:R-:W-:Y:S01]  /*6f60*/  FADD R152, R88, R145 ;  /* 0x0000009158987221 */ /* 0x000fe20000000000 */
[----:B------:R-:W-:Y:S01]  /*6f70*/  FADD R150, R169, R144 ;  /* 0x00000090a9967221 */ /* 0x000fe20000000000 */
[----:B------:R-:W-:Y:S01]  /*6f80*/  FADD R33, R161, R124 ;  /* 0x0000007ca1217221 */ /* 0x000fe20000000000 */
[----:B------:R-:W-:Y:S01]  /*6f90*/  FADD R13, R13, R148 ;  /* 0x000000940d0d7221 */ /* 0x000fe20000000000 */
[----:B------:R-:W-:Y:S01]  /*6fa0*/  @!P5 FMUL R146, R146, R146 ;  /* 0x000000929292d220 */ /* 0x000fe20000400000 */
[----:B------:R-:W-:Y:S01]  /*6fb0*/  FADD R152, R29, R152 ;  /* 0x000000981d987221 */ /* 0x000fe20000000000 */
        /* <DEDUP_REMOVED lines=29> */
[----:B------:R-:W-:Y:S01]  /*7190*/  F2FP.F16.F32.PACK_AB R61, R87, R90 ;  /* 0x0000005a573d723e */ /* 0x000fe200000000ff */
[----:B------:R-:W-:Y:S01]  /*71a0*/  FADD R65, R65, R182 ;  /* 0x000000b641417221 */ /* 0x000fe20000000000 */
[----:B------:R-:W-:Y:S01]  /*71b0*/  FADD R168, R69, R168 ;  /* 0x000000a845a87221 */ /* 0x000fe20000000000 */
[----:B------:R-:W-:Y:S01]  /*71c0*/  F2FP.F16.F32.PACK_AB R25, R15, R14 ;  /* 0x0000000e0f19723e */ /* 0x000fe200000000ff */
[----:B------:R-:W-:Y:S01]  /*71d0*/  FADD R15, R41, R154 ;  /* 0x0000009a290f7221 */ /* 0x000fe20000000000 */
[----:B------:R-:W-:Y:S01]  /*71e0*/  F2FP.F16.F32.PACK_AB R87, R139, R24 ;  /* 0x000000188b57723e */ /* 0x000fe200000000ff */
[----:B------:R-:W-:Y:S01]  /*71f0*/  FADD R13, R65, R168 ;  /* 0x000000a8410d7221 */ /* 0x000fe20000000000 */
[----:B------:R-:W-:-:S02]  /*7200*/  F2FP.F16.F32.PACK_AB R29, R26, R17 ;  /* 0x000000111a1d723e */ /* 0x000fc400000000ff */
[----:B------:R-:W-:Y:S02]  /*7210*/  F2FP.F16.F32.PACK_AB R37, R42, R39 ;  /* 0x000000272a25723e */ /* 0x000fe400000000ff */
[----:B------:R-:W-:Y:S02]  /*7220*/  F2FP.F16.F32.PACK_AB R24, R143, R28 ;  /* 0x0000001c8f18723e */ /* 0x000fe400000000ff */
[----:B------:R-:W-:Y:S02]  /*7230*/  F2FP.F16.F32.PACK_AB R31, R30, R31 ;  /* 0x0000001f1e1f723e */ /* 0x000fe400000000ff */
[----:B------:R-:W-:Y:S02]  /*7240*/  F2FP.F16.F32.PACK_AB R33, R34, R23 ;  /* 0x000000172221723e */ /* 0x000fe400000000ff */
[----:B------:R-:W-:Y:S02]  /*7250*/  F2FP.F16.F32.PACK_AB R39, R46, R43 ;  /* 0x0000002b2e27723e */ /* 0x000fe400000000ff */
        /* <DEDUP_REMOVED lines=53> */
[----:B------:R-:W-:Y:S02]  /*75b0*/  MOV R17, 0x2 ;  /* 0x0000000200117802 */ /* 0x000fe40000000f00 */
[----:B------:R-:W-:-:S07]  /*75c0*/  SHF.L.U32 R23, RZ, 0x1f, RZ ;  /* 0x0000001fff177819 */ /* 0x000fce00000006ff */
.L_x_23:
[----:B-1----:R1:W2:Y:S02]  /*75d0*/  SYNCS.PHASECHK.TRANS64.TRYWAIT P1, [R2+URZ+0x2a808], R23 ;  /* 0x02a80817020075a7 */ /* 0x0022a4000802017f */
[----:B--2---:R-:W-:Y:S05]  /*75e0*/  @!P1 NANOSLEEP.SYNCS 0x989680 ;  /* 0x009896800000995d */ /* 0x004fea0003900000 */
[----:B------:R-:W2:Y:S02]  /*75f0*/  @!P1 SYNCS.PHASECHK.TRANS64 P1, [R2+URZ+0x2a808], R23 ;  /* 0x02a80817020095a7 */ /* 0x000ea4000802007f */
[----:B--2---:R-:W-:Y:S05]  /*7600*/  @!P1 BRA `(.L_x_23) ;  /* 0xfffffffc00f09947 */ /* 0x004fea000383ffff */
[----:B------:R-:W-:Y:S01]  /*7610*/  UIADD3 UR6, UR40, 0xa00, URZ ;  /* 0x00000a0028067890 */ /* 0x000fe2000fffe03f */
[----:B------:R-:W-:Y:S01]  /*7620*/  WARPGROUP.ARRIVE ;  /* 0x00000000000079c5 */ /* 0x000fe20000000000 */
[----:B------:R-:W-:Y:S01]  /*7630*/  UMOV UR7, 0xc0000010 ;  /* 0xc000001000077882 */ /* 0x000fe20000000000 */
[----:B------:R-:W-:Y:S01]  /*7640*/  UIADD3 UR8, UR40, 0xc00, URZ ;  /* 0x00000c0028087890 */ /* 0x000fe2000fffe03f */
[C---:B------:R-:W-:Y:S01]  /*7650*/  ISETP.GE.AND P1, PT, R193.reuse, 0x3, PT ;  /* 0x00000003c100780c */ /* 0x040fe20003f26270 */
[----:B------:R-:W-:Y:S01]  /*7660*/  UMOV UR15, 0xc0000010 ;  /* 0xc0000010000f7882 */ /* 0x000fe20000000000 */
[----:B------:R-:W-:Y:S01]  /*7670*/  UIADD3 UR10, UR40, 0xe00, URZ ;  /* 0x00000e00280a7890 */ /* 0x000fe2000fffe03f */
[----:B------:R-:W-:Y:S01]  /*7680*/  VIADD R14, R2, 0x2a820 ;  /* 0x0002a820020e7836 */ /* 0x000fe20000000000 */
[----:B------:R-:W-:Y:S01]  /*7690*/  UMOV UR11, 0xc0000010 ;  /* 0xc0000010000b7882 */ /* 0x000fe20000000000 */
[----:B------:R-:W-:Y:S01]  /*76a0*/  HGMMA.64x16x16.F32 R184, R24, gdesc[UR4].tnspB, RZ, !UPT, gsb0 ;  /* 0x4020000418b87df0 */ /* 0x000fe2000c0008ff */
[----:B------:R-:W-:Y:S01]  /*76b0*/  UMOV UR14, UR8 ;  /* 0x00000008000e7c82 */ /* 0x000fe20008000000 */
[----:B------:R-:W-:Y:S01]  /*76c0*/  UIADD3 UR12, UR40, 0x1000, URZ ;  /* 0x00001000280c7890 */ /* 0x000fe2000fffe03f */
[----:B------:R-:W-:Y:S01]  /*76d0*/  PRMT R22, RZ, 0x654, R14 ;  /* 0x00000654ff167816 */ /* 0x000fe2000000000e */
[----:B------:R-:W-:Y:S01]  /*76e0*/  UIADD3 UR6, UR40, 0x1200, URZ ;  /* 0x0000120028067890 */ /* 0x000fe2000fffe03f */
[----:B------:R-:W-:Y:S01]  /*76f0*/  VIADD R12, R12, 0x100 ;  /* 0x000001000c0c7836 */ /* 0x000fe20000000000 */
[----:B------:R-:W-:Y:S01]  /*7700*/  UMOV UR7, 0xc0000010 ;  /* 0xc000001000077882 */ /* 0x000fe20000000000 */
[----:B------:R-:W-:Y:S01]  /*7710*/  UIADD3 UR8, UR40, 0xc20, URZ ;  /* 0x00000c2028087890 */ /* 0x000fe2000fffe03f */
[----:B------:R-:W-:Y:S01]  /*7720*/  IADD3 R193, R193, -0x1, RZ ;  /* 0xffffffffc1c17810 */ /* 0x000fe20007ffe0ff */
[----:B------:R-:W-:-:S02]  /*7730*/  WARPGROUP.DEPBAR.LE gsb0, 0x0 ;  /* 0x00008000000079c5 */ /* 0x000fc40000010000 */
[----:B------:R-:W-:-:S06]  /*7740*/  WARPGROUP.ARRIVE ;  /* 0x00000000000079c5 */ /* 0x000fcc0000000000 */
[----:B------:R-:W-:Y:S01]  /*7750*/  HGMMA.64x16x16.F32 R176, R24, gdesc[UR12].tnspB, RZ, !UPT, gsb0 ;  /* 0x4020000c18b07df0 */ /* 0x000fe2000c0008ff */
[----:B------:R-:W-:Y:S01]  /*7760*/  UMOV UR14, UR8 ;  /* 0x00000008000e7c82 */ /* 0x000fe20008000000 */
[----:B------:R-:W-:Y:S01]  /*7770*/  UMOV UR15, 0xc0000010 ;  /* 0xc0000010000f7882 */ /* 0x000fe20000000000 */
[----:B------:R-:W-:Y:S01]  /*7780*/  UIADD3 UR8, UR40, 0xc40, URZ ;  /* 0x00000c4028087890 */ /* 0x000fe2000fffe03f */
[----:B------:R-:W-:Y:S02]  /*7790*/  WARPGROUP.DEPBAR.LE gsb0, 0x0 ;  /* 0x00008000000079c5 */ /* 0x000fe40000010000 */
        /* <DEDUP_REMOVED lines=8> */
[----:B------:R-:W-:Y:S01]  /*7820*/  UIADD3 UR10, UR40, 0xe20, URZ ;  /* 0x00000e20280a7890 */ /* 0x000fe2000fffe03f */
[----:B------:R-:W-:Y:S01]  /*7830*/  UMOV UR11, 0xc0000010 ;  /* 0xc0000010000b7882 */ /* 0x000fe20000000000 */
[----:B------:R-:W-:Y:S02]  /*7840*/  WARPGROUP.DEPBAR.LE gsb0, 0x0 ;  /* 0x00008000000079c5 */ /* 0x000fe40000010000 */
[----:B------:R-:W-:-:S06]  /*7850*/  WARPGROUP.ARRIVE ;  /* 0x00000000000079c5 */ /* 0x000fcc0000000000 */
[----:B------:R-:W-:Y:S01]  /*7860*/  HGMMA.64x16x16.F32 R152, R24, gdesc[UR4].tnspB, RZ, !UPT, gsb0 ;  /* 0x4020000418987df0 */ /* 0x000fe2000c0008ff */
[----:B------:R-:W-:Y:S01]  /*7870*/  UIADD3 UR6, UR40, 0xa20, URZ ;  /* 0x00000a2028067890 */ /* 0x000fe2000fffe03f */
[----:B------:R-:W-:Y:S01]  /*7880*/  UMOV UR7, 0xc0000010 ;  /* 0xc000001000077882 */ /* 0x000fe20000000000 */
[----:B------:R-:W-:Y:S02]  /*7890*/  WARPGROUP.DEPBAR.LE gsb0, 0x0 ;  /* 0x00008000000079c5 */ /* 0x000fe40000010000 */
[----:B------:R-:W-:-:S06]  /*78a0*/  WARPGROUP.ARRIVE ;  /* 0x00000000000079c5 */ /* 0x000fcc0000000000 */
[----:B------:R-:W-:Y:S01]  /*78b0*/  HGMMA.64x16x16.F32 R184, R28, gdesc[UR4].tnspB, R184, gsb0 ;  /* 0x402000041cb87df0 */ /* 0x000fe200080008b8 */
[----:B------:R-:W-:Y:S01]  /*78c0*/  UIADD3 UR6, UR40, 0x1220, URZ ;  /* 0x0000122028067890 */ /* 0x000fe2000fffe03f */
[----:B------:R-:W-:Y:S01]  /*78d0*/  UMOV UR7, 0xc0000010 ;  /* 0xc000001000077882 */ /* 0x000fe20000000000 */
[----:B------:R-:W-:Y:S02]  /*78e0*/  WARPGROUP.DEPBAR.LE gsb0, 0x0 ;  /* 0x00008000000079c5 */ /* 0x000fe40000010000 */
[----:B------:R-:W-:-:S06]  /*78f0*/  WARPGROUP.ARRIVE ;  /* 0x00000000000079c5 */ /* 0x000fcc0000000000 */
[----:B------:R-:W-:Y:S01]  /*7900*/  HGMMA.64x16x16.F32 R176, R28, gdesc[UR12].tnspB, R176, gsb0 ;  /* 0x4020000c1cb07df0 */ /* 0x000fe200080008b0 */
[----:B------:R-:W-:Y:S01]  /*7910*/  UMOV UR14, UR8 ;  /* 0x00000008000e7c82 */ /* 0x000fe20008000000 */
[----:B------:R-:W-:Y:S01]  /*7920*/  UMOV UR15, 0xc0000010 ;  /* 0xc0000010000f7882 */ /* 0x000fe20000000000 */
[----:B------:R-:W-:Y:S01]  /*7930*/  UIADD3 UR8, UR40, 0xc60, URZ ;  /* 0x00000c6028087890 */ /* 0x000fe2000fffe03f */
        /* <DEDUP_REMOVED lines=373> */
[----:B------:R-:W-:Y:S03]  /*9090*/  HGMMA.64x16x16.F32 R176, R84, gdesc[UR12].tnspB, R176, gsb0 ;  /* 0x4020000c54b07df0 */ /* 0x000fe600080008b0 */
[----:B------:R-:W-:Y:S02]  /*90a0*/  WARPGROUP.DEPBAR.LE gsb0, 0x0 ;  /* 0x00008000000079c5 */ /* 0x000fe40000010000 */
[----:B------:R-:W-:-:S06]  /*90b0*/  WARPGROUP.ARRIVE ;  /* 0x00000000000079c5 */ /* 0x000fcc0000000000 */
[----:B------:R-:W-:Y:S01]  /*90c0*/  HGMMA.64x16x16.F32 R168, R84, gdesc[UR8].tnspB, R168, gsb0 ;  /* 0x4020000854a87df0 */ /* 0x000fe200080008a8 */
[----:B------:R-:W-:Y:S01]  /*90d0*/  UMOV UR10, UR12 ;  /* 0x0000000c000a7c82 */ /* 0x000fe20008000000 */
[----:B------:R-:W-:Y:S01]  /*90e0*/  UMOV UR11, 0xc0000010 ;  /* 0xc0000010000b7882 */ /* 0x000fe20000000000 */
[----:B------:R-:W-:Y:S02]  /*90f0*/  WARPGROUP.DEPBAR.LE gsb0, 0x0 ;  /* 0x00008000000079c5 */ /* 0x000fe40000010000 */
[----:B------:R-:W-:-:S06]  /*9100*/  WARPGROUP.ARRIVE ;  /* 0x00000000000079c5 */ /* 0x000fcc0000000000 */
[----:B------:R-:W-:Y:S03]  /*9110*/  HGMMA.64x16x16.F32 R160, R84, gdesc[UR8].tnspB, R160, gsb0 ;  /* 0x4020000854a07df0 */ /* 0x000fe600080008a0 */
[----:B------:R-:W-:Y:S02]  /*9120*/  WARPGROUP.DEPBAR.LE gsb0, 0x0 ;  /* 0x00008000000079c5 */ /* 0x000fe40000010000 */
[----:B------:R-:W-:-:S06]  /*9130*/  WARPGROUP.ARRIVE ;  /* 0x00000000000079c5 */ /* 0x000fcc0000000000 */
[----:B------:R-:W-:Y:S03]  /*9140*/  HGMMA.64x16x16.F32 R152, R84, gdesc[UR4].tnspB, R152, gsb0 ;  /* 0x4020000454987df0 */ /* 0x000fe60008000898 */
[----:B------:R-:W-:Y:S02]  /*9150*/  WARPGROUP.DEPBAR.LE gsb0, 0x0 ;  /* 0x00008000000079c5 */ /* 0x000fe40000010000 */
[----:B------:R2:W-:Y:S01]  /*9160*/  SYNCS.ARRIVE.TRANS64.RED.A1T0 RZ, [R22+URZ], RZ ;  /* 0x000000ff16ff79a7 */ /* 0x0005e2000810043f */
[----:B------:R-:W-:Y:S05]  /*9170*/  @!P1 BRA `(.L_x_24) ;  /* 0x0000006800749947 */ /* 0x000fea0003800000 */
[----:B------:R-:W-:Y:S01]  /*9180*/  IMAD.MOV.U32 R197, RZ, RZ, R194 ;  /* 0x000000ffffc57224 */ /* 0x000fe200078e00c2 */
[----:B------:R-:W-:Y:S01]  /*9190*/  MOV R17, 0x2 ;  /* 0x0000000200117802 */ /* 0x000fe20000000f00 */
[----:B-1----:R-:W-:Y:S01]  /*91a0*/  IMAD.MOV.U32 R23, RZ, RZ, R195 ;  /* 0x000000ffff177224 */ /* 0x002fe200078e00c3 */
[----:B------:R-:W-:Y:S01]  /*91b0*/  ULDC.64 UR60, c[0x0][0x198] ;  /* 0x00006600003c7ab9 */ /* 0x000fe20000000a00 */
[----:B------:R-:W-:Y:S02]  /*91c0*/  IMAD.MOV.U32 R7, RZ, RZ, 0x1 ;  /* 0x00000001ff077424 */ /* 0x000fe400078e00ff */
[----:B------:R-:W-:-:S07]  /*91d0*/  IMAD.MOV.U32 R4, RZ, RZ, RZ ;  /* 0x000000ffff047224 */ /* 0x000fce00078e00ff */
.L_x_36:
[----:B------:R-:W-:Y:S01]  /*91e0*/  ISETP.GT.AND P1, PT, R193, 0x2, PT ;  /* 0x00000002c100780c */ /* 0x000fe20003f24270 */
[----:B------:R-:W-:Y:S01]  /*91f0*/  IMAD R25, R17, 0x8, R2 ;  /* 0x0000000811197824 */ /* 0x000fe200078e0202 */
[----:B------:R-:W-:Y:S02]  /*9200*/  IADD3 R193, R193, -0x1, RZ ;  /* 0xffffffffc1c17810 */ /* 0x000fe40007ffe0ff */
[----:B-12---:R-:W-:-:S09]  /*9210*/  SHF.L.U32 R22, R4, 0x1f, RZ ;  /* 0x0000001f04167819 */ /* 0x006fd200000006ff */
.L_x_25:
[----:B-1----:R1:W2:Y:S02]  /*9220*/  SYNCS.PHASECHK.TRANS64.TRYWAIT P2, [R25+URZ+0x2a800], R22 ;  /* 0x02a80016190075a7 */ /* 0x0022a4000804017f */
[----:B--2---:R-:W-:Y:S05]  /*9230*/  @!P2 NANOSLEEP.SYNCS 0x989680 ;  /* 0x009896800000a95d */ /* 0x004fea0003900000 */
[----:B------:R-:W2:Y:S02]  /*9240*/  @!P2 SYNCS.PHASECHK.TRANS64 P2, [R25+URZ+0x2a800], R22 ;  /* 0x02a800161900a5a7 */ /* 0x000ea4000804007f */
[----:B--2---:R-:W-:Y:S05]  /*9250*/  @!P2 BRA `(.L_x_25) ;  /* 0xfffffffc00f0a947 */ /* 0x004fea000383ffff */
[----:B------:R-:W-:Y:S05]  /*9260*/  WARPSYNC.ALL ;  /* 0x0000000000007948 */ /* 0x000fea0003800000 */
[----:B------:R-:W-:Y:S01]  /*9270*/  R2UR UR6, R17 ;  /* 0x00000000110672ca */ /* 0x000fe200000e0000 */
[----:B-1----:R-:W-:Y:S01]  /*9280*/  WARPGROUP.ARRIVE ;  /* 0x00000000000079c5 */ /* 0x002fe20000000000 */
[----:B------:R-:W-:Y:S01]  /*9290*/  R2UR UR12, R20 ;  /* 0x00000000140c72ca */ /* 0x000fe200000e0000 */
[----:B------:R-:W-:Y:S01]  /*92a0*/  UMOV UR15, 0xc0000010 ;  /* 0xc0000010000f7882 */ /* 0x000fe20000000000 */
[----:B------:R-:W-:Y:S01]  /*92b0*/  R2UR UR13, R21 ;  /* 0x00000000150d72ca */ /* 0x000fe200000e0000 */
[----:B------:R-:W-:Y:S01]  /*92c0*/  UMOV UR11, 0xc0000010 ;  /* 0xc0000010000b7882 */ /* 0x000fe20000000000 */
[----:B------:R-:W-:Y:S01]  /*92d0*/  R2UR UR8, R18 ;  /* 0x00000000120872ca */ /* 0x000fe200000e0000 */
[----:B------:R-:W-:Y:S01]  /*92e0*/  UMOV UR59, 0xc0000010 ;  /* 0xc0000010003b7882 */ /* 0x000fe20000000000 */
[----:B------:R-:W-:Y:S01]  /*92f0*/  R2UR UR9, R19 ;  /* 0x00000000130972ca */ /* 0x000fe200000e0000 */
[----:B------:R-:W-:Y:S01]  /*9300*/  UMOV UR47, 0xc0000010 ;  /* 0xc0000010002f7882 */ /* 0x000fe20000000000 */
[----:B------:R-:W-:-:S03]  /*9310*/  ISETP.NE.AND P2, PT, R10, RZ, PT ;  /* 0x000000ff0a00720c */ /* 0x000fc60003f45270 */
[----:B------:R-:W-:-:S04]  /*9320*/  UIMAD UR6, UR6, 0xa00, UR41 ;  /* 0x00000a00060678a4 */ /* 0x000fc8000f8e0229 */
[----:B------:R-:W-:Y:S02]  /*9330*/  UIADD3 UR7, UR6, 0x200, URZ ;  /* 0x0000020006077890 */ /* 0x000fe4000fffe03f */
[----:B------:R-:W-:Y:S02]  /*9340*/  UIADD3 UR58, UR6, 0x400, URZ ;  /* 0x00000400063a7890 */ /* 0x000fe4000fffe03f */
[----:B------:R-:W-:Y:S01]  /*9350*/  UMOV UR14, UR6 ;  /* 0x00000006000e7c82 */ /* 0x000fe20008000000 */
[----:B------:R-:W-:Y:S01]  /*9360*/  UIADD3 UR46, UR6, 0x600, URZ ;  /* 0x00000600062e7890 */ /* 0x000fe2000fffe03f */
[----:B------:R-:W-:Y:S01]  /*9370*/  HGMMA.64x256x16.F32 R24, gdesc[UR12], RZ, !UPT, gsb0 ;  /* 0x03e000000c1879f0 */ /* 0x000fe2000c0008ff */
[----:B------:R-:W-:Y:S01]  /*9380*/  UMOV UR10, UR7 ;  /* 0x00000007000a7c82 */ /* 0x000fe20008000000 */
[----:B------:R-:W-:Y:S01]  /*9390*/  UIADD3 UR6, UR6, 0x800, URZ ;  /* 0x0000080006067890 */ /* 0x000fe2000fffe03f */
[----:B------:R-:W-:Y:S01]  /*93a0*/  UMOV UR7, 0xc0000010 ;  /* 0xc000001000077882 */ /* 0x000fe20000000000 */
[----:B------:R-:W-:-:S02]  /*93b0*/  WARPGROUP.DEPBAR.LE gsb0, 0x0 ;  /* 0x00008000000079c5 */ /* 0x000fc40000010000 */
[----:B------:R-:W-:-:S15]  /*93c0*/  WARPGROUP.ARRIVE ;  /* 0x00000000000079c5 */ /* 0x000fde0000000000 */
[----:B------:R-:W-:-:S07]  /*93d0*/  NOP ;  /* 0x0000000000007918 */ /* 0x000fce0000000000 */
        /* <DEDUP_REMOVED lines=14> */
[----:B------:R-:W-:Y:S05]  /*94c0*/  @P2 BRA `(.L_x_26) ;  /* 0x0000000000fc2947 */ /* 0x000fea0003800000 */
[----:B------:R-:W-:-:S13]  /*94d0*/  ISETP.LT.OR P3, PT, R8, 0x1, !P0 ;  /* 0x000000010800780c */ /* 0x000fda0004761670 */
[----:B------:R-:W-:Y:S05]  /*94e0*/  @P3 BRA `(.L_x_27) ;  /* 0x0000000000f03947 */ /* 0x000fea0003800000 */
[----:B------:R-:W-:Y:S01]  /*94f0*/  ISETP.NE.AND P4, PT, R0, RZ, PT ;  /* 0x000000ff0000720c */ /* 0x000fe20003f85270 */
[----:B------:R-:W-:Y:S01]  /*9500*/  IMAD R22, R5, 0x8, R2 ;  /* 0x0000000805167824 */ /* 0x000fe200078e0202 */
[----:B------:R-:W-:-:S11]  /*9510*/  SHF.L.U32 R195, R6, 0x1f, RZ ;  /* 0x0000001f06c37819 */ /* 0x000fd600000006ff */
.L_x_28:
        /* <DEDUP_REMOVED lines=10> */
.L_x_29:
[----:B------:R-:W-:Y:S01]  /*95c0*/  IMAD R192, R5, 0xa000, R2 ;  /* 0x0000a00005c07824 */ /* 0x000fe200078e0202 */
[----:B------:R-:W-:Y:S01]  /*95d0*/  R2UR UR49, R22 ;  /* 0x00000000163172ca */ /* 0x000fe200000e0000 */
[----:B------:R-:W-:Y:S01]  /*95e0*/  UIADD3 UR6, UP0, UR60, 0x1f0, URZ ;  /* 0x000001f03c067890 */ /* 0x000fe2000ff1e03f */
[----:B------:R-:W-:Y:S01]  /*95f0*/  R2UR UR51, R9 ;  /* 0x00000000093372ca */ /* 0x000fe200000e0000 */
[----:B------:R-:W-:Y:S01]  /*9600*/  UMOV UR14, 0x0 ;  /* 0x00000000000e7882 */ /* 0x000fe20000000000 */
[----:B------:R-:W-:Y:S01]  /*9610*/  R2UR UR8, R192 ;  /* 0x00000000c00872ca */ /* 0x000fe200000e0000 */
[----:B------:R-:W-:Y:S01]  /*9620*/  UIADD3.X UR7, URZ, UR61, URZ, UP0, !UPT ;  /* 0x0000003d3f077290 */ /* 0x000fe200087fe43f */
[----:B------:R-:W-:Y:S01]  /*9630*/  VIADD R5, R5, 0x1 ;  /* 0x0000000105057836 */ /* 0x000fe20000000000 */
[----:B------:R-:W-:Y:S01]  /*9640*/  UMOV UR15, 0x10000000 ;  /* 0x10000000000f7882 */ /* 0x000fe20000000000 */
[----:B------:R-:W-:Y:S01]  /*9650*/  UMOV UR50, URZ ;  /* 0x0000003f00327c82 */ /* 0x000fe20008000000 */
[----:B------:R-:W-:Y:S01]  /*9660*/  UMOV UR34, 0x10 ;  /* 0x0000001000227882 */ /* 0x000fe20000000000 */
[----:B------:R-:W-:Y:S01]  /*9670*/  UMOV UR36, UR52 ;  /* 0x0000003400247c82 */ /* 0x000fe20008000000 */
[----:B------:R-:W-:Y:S01]  /*9680*/  UMOV UR37, UR53 ;  /* 0x0000003500257c82 */ /* 0x000fe20008000000 */
[----:B------:R-:W-:Y:S01]  /*9690*/  UMOV UR26, 0x20 ;  /* 0x00000020001a7882 */ /* 0x000fe20000000000 */
[----:B------:R-:W-:Y:S01]  /*96a0*/  UIADD3 UR49, UR49, 0x2a800, URZ ;  /* 0x0002a80031317890 */ /* 0x000fe2000fffe03f */
[----:B------:R-:W-:Y:S01]  /*96b0*/  ISETP.NE.AND P3, PT, R5, 0x4, PT ;  /* 0x000000040500780c */ /* 0x000fe20003f65270 */
[----:B------:R-:W-:-:S02]  /*96c0*/  USHF.L.U32 UR51, UR51, 0x8, URZ ;  /* 0x0000000833337899 */ /* 0x000fc4000800063f */
[----:B------:R-:W-:Y:S01]  /*96d0*/  UIADD3 UR48, UR8, 0x2800, URZ ;  /* 0x0000280008307890 */ /* 0x000fe2000fffe03f */
[----:B-12---:R-:W-:Y:S01]  /*96e0*/  SEL R195, RZ, 0x1, P3 ;  /* 0x00000001ffc37807 */ /* 0x006fe20001800000 */
[----:B------:R-:W-:Y:S01]  /*96f0*/  UIADD3 UR32, UR8, 0x4800, URZ ;  /* 0x0000480008207890 */ /* 0x000fe2000fffe03f */
[----:B------:R-:W-:Y:S01]  /*9700*/  SEL R5, R5, RZ, P3 ;  /* 0x000000ff05057207 */ /* 0x000fe20001800000 */
[----:B------:R-:W-:Y:S01]  /*9710*/  UIADD3 UR24, UR8, 0x6800, URZ ;  /* 0x0000680008187890 */ /* 0x000fe2000fffe03f */
[----:B------:R-:W-:Y:S01]  /*9720*/  LOP3.LUT R6, R6, R195, RZ, 0x3c, !PT ;  /* 0x000000c306067212 */ /* 0x000fe200078e3cff */
[----:B------:R-:W-:Y:S02]  /*9730*/  UIADD3 UR16, UR8, 0x8800, URZ ;  /* 0x0000880008107890 */ /* 0x000fe4000fffe03f */
[----:B------:R-:W-:Y:S01]  /*9740*/  UIADD3 UR8, UR8, 0xa800, URZ ;  /* 0x0000a80008087890 */ /* 0x000fe2000fffe03f */
[----:B------:R1:W-:Y:S01]  /*9750*/  UTMALDG.4D [UR48], [UR6], desc[UR14] ;  /* 0x00000e30060075b4 */ /* 0x0003e20008019000 */
[----:B------:R-:W-:Y:S01]  /*9760*/  UMOV UR33, UR49 ;  /* 0x0000003100217c82 */ /* 0x000fe20008000000 */
[----:B------:R-:W-:Y:S01]  /*9770*/  UMOV UR35, UR51 ;  /* 0x0000003300237c82 */ /* 0x000fe20008000000 */
        /* <DEDUP_REMOVED lines=19> */
.L_x_27:
[----:B------:R-:W-:-:S07]  /*98b0*/  VIADD R8, R8, 0xffffffff ;  /* 0xffffffff08087836 */ /* 0x000fce0000000000 */
.L_x_26:
[----:B------:R-:W-:Y:S01]  /*98c0*/  IADD3 R17, R17, 0x1, RZ ;  /* 0x0000000111117810 */ /* 0x000fe20007ffe0ff */
[----:B------:R-:W-:Y:S05]  /*98d0*/  WARPSYNC.ALL ;  /* 0x0000000000007948 */ /* 0x000fea0003800000 */
[----:B------:R-:W-:-:S04]  /*98e0*/  ISETP.NE.AND P3, PT, R17, 0x4, PT ;  /* 0x000000041100780c */ /* 0x000fc80003f65270 */
[----:B------:R-:W-:Y:S02]  /*98f0*/  SEL R195, RZ, 0x1, P3 ;  /* 0x00000001ffc37807 */ /* 0x000fe40001800000 */
[----:B------:R-:W-:Y:S02]  /*9900*/  SEL R17, R17, RZ, P3 ;  /* 0x000000ff11117207 */ /* 0x000fe40001800000 */
[----:B------:R-:W-:Y:S02]  /*9910*/  LOP3.LUT R4, R4, R195, RZ, 0x3c, !PT ;  /* 0x000000c304047212 */ /* 0x000fe400078e3cff */
[----:B------:R-:W-:Y:S01]  /*9920*/  FMNMX R22, R24, R197, !PT ;  /* 0x000000c518167209 */ /* 0x000fe20007800000 */
[----:B------:R-:W-:Y:S01]  /*9930*/  ULDC UR6, c[0x0][0x604] ;  /* 0x0001810000067ab9 */ /* 0x000fe20000000800 */
[----:B------:R-:W-:Y:S02]  /*9940*/  FMNMX R192, R26, R23, !PT ;  /* 0x000000171ac07209 */ /* 0x000fe40007800000 */
[----:B------:R-:W-:-:S02]  /*9950*/  FMNMX R195, R25, R22, !PT ;  /* 0x0000001619c37209 */ /* 0x000fc40007800000 */
[----:B------:R-:W-:Y:S02]  /*9960*/  FMNMX R199, R27, R192, !PT ;  /* 0x000000c01bc77209 */ /* 0x000fe40007800000 */
[----:B------:R-:W-:Y:S02]  /*9970*/  FMNMX R22, R28, R195, !PT ;  /* 0x000000c31c167209 */ /* 0x000fe40007800000 */
[----:B------:R-:W-:Y:S02]  /*9980*/  FMNMX R192, R30, R199, !PT ;  /* 0x000000c71ec07209 */ /* 0x000fe40007800000 */
        /* <DEDUP_REMOVED lines=122> */
[----:B------:R-:W-:Y:S01]  /*a130*/  LEA R200, R17, R2, 0x3 ;  /* 0x0000000211c87211 */ /* 0x000fe200078e18ff */
[----:B------:R-:W1:Y:S04]  /*a140*/  SHFL.BFLY PT, R195, R22, 0x1, 0x1f ;  /* 0x0c201f0016c37f89 */ /* 0x000e6800000e0000 */
[----:B------:R-:W2:Y:S01]  /*a150*/  SHFL.BFLY PT, R199, R192, 0x1, 0x1f ;  /* 0x0c201f00c0c77f89 */ /* 0x000ea200000e0000 */
[----:B-1----:R-:W-:-:S02]  /*a160*/  FMNMX R196, R22, R195, !PT ;  /* 0x000000c316c47209 */ /* 0x002fc40007800000 */
[----:B--2---:R-:W-:-:S03]  /*a170*/  FMNMX R199, R192, R199, !PT ;  /* 0x000000c7c0c77209 */ /* 0x004fc60007800000 */
[----:B------:R-:W1:Y:S04]  /*a180*/  SHFL.BFLY PT, R195, R196, 0x2, 0x1f ;  /* 0x0c401f00c4c37f89 */ /* 0x000e6800000e0000 */
[----:B------:R-:W2:Y:S01]  /*a190*/  SHFL.BFLY PT, R198, R199, 0x2, 0x1f ;  /* 0x0c401f00c7c67f89 */ /* 0x000ea200000e0000 */
[----:B-1----:R-:W-:Y:S02]  /*a1a0*/  FMNMX R194, R196, R195, !PT ;  /* 0x000000c3c4c27209 */ /* 0x002fe40007800000 */
[----:B--2---:R-:W-:Y:S02]  /*a1b0*/  FMNMX R195, R199, R198, !PT ;  /* 0x000000c6c7c37209 */ /* 0x004fe40007800000 */
[----:B------:R-:W-:Y:S02]  /*a1c0*/  FSETP.NEU.AND P3, PT, R194, -INF , PT ;  /* 0xff800000c200780b */ /* 0x000fe40003f6d000 */
[----:B------:R-:W-:-:S02]  /*a1d0*/  FSETP.NEU.AND P4, PT, R195, -INF , PT ;  /* 0xff800000c300780b */ /* 0x000fc40003f8d000 */
[----:B------:R-:W-:Y:S02]  /*a1e0*/  FSEL R198, R194, RZ, P3 ;  /* 0x000000ffc2c67208 */ /* 0x000fe40001800000 */
[----:B------:R-:W-:-:S03]  /*a1f0*/  FSEL R202, R195, RZ, P4 ;  /* 0x000000ffc3ca7208 */ /* 0x000fc60002000000 */
[----:B------:R-:W-:Y:S02]  /*a200*/  FADD R22, -R198, R197 ;  /* 0x000000c5c6167221 */ /* 0x000fe40000000100 */
[----:B------:R-:W-:Y:S02]  /*a210*/  FADD R192, -R202, R23 ;  /* 0x00000017cac07221 */ /* 0x000fe40000000100 */
[----:B------:R-:W-:Y:S01]  /*a220*/  FMUL R23, R22, UR6 ;  /* 0x0000000616177c20 */ /* 0x000fe20008400000 */
[----:B------:R-:W-:Y:S02]  /*a230*/  IMAD R22, R7, 0x8, R14 ;  /* 0x0000000807167824 */ /* 0x000fe400078e020e */
[----:B------:R-:W-:Y:S02]  /*a240*/  FMUL R197, R192, UR6 ;  /* 0x00000006c0c57c20 */ /* 0x000fe40008400000 */
[----:B------:R-:W-:-:S03]  /*a250*/  FSETP.GEU.AND P3, PT, R23, -126, PT ;  /* 0xc2fc00001700780b */ /* 0x000fc60003f6e000 */
[----:B------:R-:W-:Y:S02]  /*a260*/  FSETP.GEU.AND P4, PT, R197, -126, PT ;  /* 0xc2fc0000c500780b */ /* 0x000fe40003f8e000 */
[----:B------:R-:W-:-:S04]  /*a270*/  PRMT R22, RZ, 0x654, R22 ;  /* 0x00000654ff167816 */ /* 0x000fc80000000016 */
[----:B------:R1:W-:Y:S04]  /*a280*/  SYNCS.ARRIVE.TRANS64.RED.A1T0 RZ, [R22+URZ], RZ ;  /* 0x000000ff16ff79a7 */ /* 0x0003e8000810043f */
[----:B------:R-:W-:-:S03]  /*a290*/  @!P3 FMUL R23, R23, 0.5 ;  /* 0x3f0000001717b820 */ /* 0x000fc60000400000 */
[----:B------:R-:W-:Y:S01]  /*a2a0*/  @!P4 FMUL R197, R197, 0.5 ;  /* 0x3f000000c5c5c820 */ /* 0x000fe20000400000 */
[----:B-1----:R-:W-:Y:S01]  /*a2b0*/  VIADD R22, R7, 0x1 ;  /* 0x0000000107167836 */ /* 0x002fe20000000000 */
[----:B------:R-:W1:Y:S01]  /*a2c0*/  MUFU.EX2 R196, R23 ;  /* 0x0000001700c47308 */ /* 0x000e620000000800 */
[----:B------:R-:W-:-:S07]  /*a2d0*/  SHF.L.U32 R7, R4, 0x1f, RZ ;  /* 0x0000001f04077819 */ /* 0x000fce00000006ff */
[----:B------:R-:W2:Y:S01]  /*a2e0*/  MUFU.EX2 R192, R197 ;  /* 0x000000c500c07308 */ /* 0x000ea20000000800 */
[----:B-1----:R-:W-:Y:S01]  /*a2f0*/  @!P3 FMUL R196, R196, R196 ;  /* 0x000000c4c4c4b220 */ /* 0x002fe20000400000 */
[----:B------:R-:W-:-:S03]  /*a300*/  ISETP.NE.AND P3, PT, R22, 0x4, PT ;  /* 0x000000041600780c */ /* 0x000fc60003f65270 */
[-C--:B------:R-:W-:Y:S01]  /*a310*/  FMUL R184, R184, R196.reuse ;  /* 0x000000c4b8b87220 */ /* 0x080fe20000400000 */
[-C--:B------:R-:W-:Y:S01]  /*a320*/  FMUL R185, R185, R196.reuse ;  /* 0x000000c4b9b97220 */ /* 0x080fe20000400000 */
[-C--:B------:R-:W-:Y:S01]  /*a330*/  FMUL R188, R188, R196.reuse ;  /* 0x000000c4bcbc7220 */ /* 0x080fe20000400000 */
[----:B------:R-:W-:Y:S01]  /*a340*/  FMUL R189, R189, R196 ;  /* 0x000000c4bdbd7220 */ /* 0x000fe20000400000 */
[----:B--2---:R-:W-:Y:S01]  /*a350*/  @!P4 FMUL R192, R192, R192 ;  /* 0x000000c0c0c0c220 */ /* 0x004fe20000400000 */
[-C--:B------:R-:W-:Y:S01]  /*a360*/  FMUL R176, R176, R196.reuse ;  /* 0x000000c4b0b07220 */ /* 0x080fe20000400000 */
        /* <DEDUP_REMOVED lines=14> */
[----:B------:R-:W-:Y:S01]  /*a450*/  FMUL R157, R157, R196 ;  /* 0x000000c49d9d7220 */ /* 0x000fe20000400000 */
        /* <DEDUP_REMOVED lines=19> */
[----:B------:R-:W-:-:S07]  /*a590*/  FMUL R159, R159, R192 ;  /* 0x000000c09f9f7220 */ /* 0x000fce0000400000 */
.L_x_30:
[----:B-1----:R1:W2:Y:S02]  /*a5a0*/  SYNCS.PHASECHK.TRANS64.TRYWAIT P4, [R200+URZ+0x2a800], R7 ;  /* 0x02a80007c80075a7 */ /* 0x0022a4000808017f */
[----:B--2---:R-:W-:Y:S05]  /*a5b0*/  @!P4 NANOSLEEP.SYNCS 0x989680 ;  /* 0x009896800000c95d */ /* 0x004fea0003900000 */
[----:B------:R-:W2:Y:S02]  /*a5c0*/  @!P4 SYNCS.PHASECHK.TRANS64 P4, [R200+URZ+0x2a800], R7 ;  /* 0x02a80007c800c5a7 */ /* 0x000ea4000808007f */
[----:B--2---:R-:W-:Y:S05]  /*a5d0*/  @!P4 BRA `(.L_x_30) ;  /* 0xfffffffc00f0c947 */ /* 0x004fea000383ffff */
[----:B------:R-:W-:Y:S01]  /*a5e0*/  ULDC UR7, c[0x0][0x604] ;  /* 0x0001810000077ab9 */ /* 0x000fe20000000800 */
[----:B------:R-:W-:Y:S01]  /*a5f0*/  R2UR UR6, R17 ;  /* 0x00000000110672ca */ /* 0x000fe200000e0000 */
[----:B-1----:R-:W-:Y:S01]  /*a600*/  FMUL R7, R198, UR7 ;  /* 0x00000007c6077c20 */ /* 0x002fe20008400000 */
[----:B------:R-:W-:Y:S01]  /*a610*/  FMUL R23, R202, UR7 ;  /* 0x00000007ca177c20 */ /* 0x000fe20008400000 */
[----:B------:R-:W-:Y:S01]  /*a620*/  UMOV UR15, 0xc0000010 ;  /* 0xc0000010000f7882 */ /* 0x000fe20000000000 */
[----:B------:R-:W-:Y:S01]  /*a630*/  UMOV UR19, 0xc0000010 ;  /* 0xc000001000137882 */ /* 0x000fe20000000000 */
[--C-:B------:R-:W-:Y:S01]  /*a640*/  FFMA R24, R24, UR7, -R7.reuse ;  /* 0x0000000718187c23 */ /* 0x100fe20008000807 */
[--C-:B------:R-:W-:Y:S01]  /*a650*/  FFMA R25, R25, UR7, -R7.reuse ;  /* 0x0000000719197c23 */ /* 0x100fe20008000807 */
[--C-:B------:R-:W-:Y:S01]  /*a660*/  FFMA R200, R28, UR7, -R7.reuse ;  /* 0x000000071cc87c23 */ /* 0x100fe20008000807 */
[----:B------:R-:W-:Y:S01]  /*a670*/  FFMA R201, R29, UR7, -R7 ;  /* 0x000000071dc97c23 */ /* 0x000fe20008000807 */
[--C-:B------:R-:W-:Y:S01]  /*a680*/  FFMA R26, R26, UR7, -R23.reuse ;  /* 0x000000071a1a7c23 */ /* 0x100fe20008000817 */
[----:B------:R-:W-:Y:S01]  /*a690*/  FSETP.GEU.AND P5, PT, R24, -126, PT ;  /* 0xc2fc00001800780b */ /* 0x000fe20003fae000 */
[--C-:B------:R-:W-:Y:S01]  /*a6a0*/  FFMA R31, R31, UR7, -R23.reuse ;  /* 0x000000071f1f7c23 */ /* 0x100fe20008000817 */
[----:B------:R-:W-:Y:S01]  /*a6b0*/  FSETP.GEU.AND P4, PT, R25, -126, PT ;  /* 0xc2fc00001900780b */ /* 0x000fe20003f8e000 */
[----:B------:R-:W-:Y:S01]  /*a6c0*/  FFMA R27, R27, UR7, -R23 ;  /* 0x000000071b1b7c23 */ /* 0x000fe20008000817 */
[----:B------:R-:W-:Y:S01]  /*a6d0*/  FSETP.GEU.AND P6, PT, R200, -126, PT ;  /* 0xc2fc0000c800780b */ /* 0x000fe20003fce000 */
[----:B------:R-:W-:Y:S01]  /*a6e0*/  FFMA R202, R36, UR7, -R7 ;  /* 0x0000000724ca7c23 */ /* 0x000fe20008000807 */
[--C-:B------:R-:W-:Y:S01]  /*a6f0*/  FFMA R34, R34, UR7, -R23.reuse ;  /* 0x0000000722227c23 */ /* 0x100fe20008000817 */
[----:B------:R-:W-:Y:S01]  /*a700*/  FFMA R35, R35, UR7, -R23 ;  /* 0x0000000723237c23 */ /* 0x000fe20008000817 */
[----:B------:R-:W-:Y:S01]  /*a710*/  FFMA R37, R37, UR7, -R7 ;  /* 0x0000000725257c23 */ /* 0x000fe20008000807 */
[----:B------:R-:W-:Y:S01]  /*a720*/  FFMA R39, R39, UR7, -R23 ;  /* 0x0000000727277c23 */ /* 0x000fe20008000817 */
[----:B------:R-:W-:Y:S01]  /*a730*/  FFMA R40, R40, UR7, -R7 ;  /* 0x0000000728287c23 */ /* 0x000fe20008000807 */
[----:B------:R-:W-:Y:S01]  /*a740*/  FFMA R38, R38, UR7, -R23 ;  /* 0x0000000726267c23 */ /* 0x000fe20008000817 */
[--C-:B------:R-:W-:Y:S01]  /*a750*/  FFMA R44, R44, UR7, -R7.reuse ;  /* 0x000000072c2c7c23 */ /* 0x100fe20008000807 */
[----:B------:R-:W-:Y:S01]  /*a760*/  @!P5 FMUL R24, R24, 0.5 ;  /* 0x3f0000001818d820 */ /* 0x000fe20000400000 */
[----:B------:R-:W-:Y:S01]  /*a770*/  FFMA R41, R41, UR7, -R7 ;  /* 0x0000000729297c23 */ /* 0x000fe20008000807 */
[----:B------:R-:W-:Y:S01]  /*a780*/  @!P4 FMUL R25, R25, 0.5 ;  /* 0x3f0000001919c820 */ /* 0x000fe20000400000 */
[--C-:B------:R-:W-:Y:S01]  /*a790*/  FFMA R43, R43, UR7, -R23.reuse ;  /* 0x000000072b2b7c23 */ /* 0x100fe20008000817 */
[----:B------:R1:W2:Y:S01]  /*a7a0*/  MUFU.EX2 R197, R24 ;  /* 0x0000001800c57308 */ /* 0x0002a20000000800 */
[----:B------:R-:W-:Y:S01]  /*a7b0*/  @!P6 FMUL R200, R200, 0.5 ;  /* 0x3f000000c8c8e820 */ /* 0x000fe20000400000 */
[----:B------:R-:W-:Y:S01]  /*a7c0*/  FFMA R42, R42, UR7, -R23 ;  /* 0x000000072a2a7c23 */ /* 0x000fe20008000817 */
[--C-:B------:R-:W-:Y:S01]  /*a7d0*/  FFMA R48, R48, UR7, -R7.reuse ;  /* 0x0000000730307c23 */ /* 0x100fe20008000807 */
[--C-:B------:R-:W-:Y:S01]  /*a7e0*/  FFMA R49, R49, UR7, -R7.reuse ;  /* 0x0000000731317c23 */ /* 0x100fe20008000807 */
[----:B------:R-:W-:Y:S01]  /*a7f0*/  FFMA R53, R53, UR7, -R7 ;  /* 0x0000000735357c23 */ /* 0x000fe20008000807 */
[--C-:B------:R-:W-:Y:S01]  /*a800*/  FFMA R50, R50, UR7, -R23.reuse ;  /* 0x0000000732327c23 */ /* 0x100fe20008000817 */
[--C-:B------:R-:W-:Y:S01]  /*a810*/  FFMA R54, R54, UR7, -R23.reuse ;  /* 0x0000000736367c23 */ /* 0x100fe20008000817 */
[----:B------:R3:W4:Y:S01]  /*a820*/  MUFU.EX2 R28, R25 ;  /* 0x00000019001c7308 */ /* 0x0007220000000800 */
[--C-:B-1----:R-:W-:Y:S01]  /*a830*/  FFMA R24, R30, UR7, -R23.reuse ;  /* 0x000000071e187c23 */ /* 0x102fe20008000817 */
[--C-:B------:R-:W-:Y:S01]  /*a840*/  FFMA R55, R55, UR7, -R23.reuse ;  /* 0x0000000737377c23 */ /* 0x100fe20008000817 */
[----:B------:R-:W-:Y:S01]  /*a850*/  FFMA R51, R51, UR7, -R23 ;  /* 0x0000000733337c23 */ /* 0x000fe20008000817 */
[--C-:B------:R-:W-:Y:S01]  /*a860*/  FFMA R57, R57, UR7, -R7.reuse ;  /* 0x0000000739397c23 */ /* 0x100fe20008000807 */
[--C-:B------:R-:W-:Y:S01]  /*a870*/  FFMA R60, R60, UR7, -R7.reuse ;  /* 0x000000073c3c7c23 */ /* 0x100fe20008000807 */
[----:B------:R-:W-:Y:S01]  /*a880*/  FFMA R56, R56, UR7, -R7 ;  /* 0x0000000738387c23 */ /* 0x000fe20008000807 */
[----:B------:R-:W-:Y:S01]  /*a890*/  FFMA R58, R58, UR7, -R23 ;  /* 0x000000073a3a7c23 */ /* 0x000fe20008000817 */
[----:B------:R-:W1:Y:S01]  /*a8a0*/  MUFU.EX2 R198, R200 ;  /* 0x000000c800c67308 */ /* 0x000e620000000800 */
[----:B--2---:R-:W-:Y:S01]  /*a8b0*/  @!P5 FMUL R197, R197, R197 ;  /* 0x000000c5c5c5d220 */ /* 0x004fe20000400000 */
[----:B------:R-:W-:Y:S01]  /*a8c0*/  FSETP.GEU.AND P5, PT, R201, -126, PT ;  /* 0xc2fc0000c900780b */ /* 0x000fe20003fae000 */
[----:B---3--:R-:W-:Y:S01]  /*a8d0*/  FFMA R25, R32, UR7, -R7 ;  /* 0x0000000720197c23 */ /* 0x008fe20008000807 */
[----:B------:R-:W-:Y:S01]  /*a8e0*/  FFMA R59, R59, UR7, -R23 ;  /* 0x000000073b3b7c23 */ /* 0x000fe20008000817 */
[----:B------:R-:W-:Y:S01]  /*a8f0*/  FFMA R61, R61, UR7, -R7 ;  /* 0x000000073d3d7c23 */ /* 0x000fe20008000807 */
[----:B------:R-:W-:Y:S01]  /*a900*/  FFMA R63, R63, UR7, -R23 ;  /* 0x000000073f3f7c23 */ /* 0x000fe20008000817 */
[----:B------:R-:W-:Y:S01]  /*a910*/  FFMA R64, R64, UR7, -R7 ;  /* 0x0000000740407c23 */ /* 0x000fe20008000807 */
[----:B------:R-:W-:Y:S01]  /*a920*/  FFMA R62, R62, UR7, -R23 ;  /* 0x000000073e3e7c23 */ /* 0x000fe20008000817 */
[----:B----4-:R-:W-:Y:S01]  /*a930*/  @!P4 FMUL R28, R28, R28 ;  /* 0x0000001c1c1cc220 */ /* 0x010fe20000400000 */
[----:B------:R-:W-:Y:S01]  /*a940*/  FSETP.GEU.AND P4, PT, R26, -126, PT ;  /* 0xc2fc00001a00780b */ /* 0x000fe20003f8e000 */
[--C-:B------:R-:W-:Y:S01]  /*a950*/  FFMA R68, R68, UR7, -R7.reuse ;  /* 0x0000000744447c23 */ /* 0x100fe20008000807 */
[--C-:B------:R-:W-:Y:S01]  /*a960*/  FFMA R69, R69, UR7, -R7.reuse ;  /* 0x0000000745457c23 */ /* 0x100fe20008000807 */
[----:B------:R-:W-:Y:S01]  /*a970*/  FFMA R65, R65, UR7, -R7 ;  /* 0x0000000741417c23 */ /* 0x000fe20008000807 */
[--C-:B------:R-:W-:Y:S01]  /*a980*/  FFMA R67, R67, UR7, -R23.reuse ;  /* 0x0000000743437c23 */ /* 0x100fe20008000817 */
[----:B------:R-:W-:Y:S01]  /*a990*/  @!P5 FMUL R201, R201, 0.5 ;  /* 0x3f000000c9c9d820 */ /* 0x000fe20000400000 */
[--C-:B------:R-:W-:Y:S01]  /*a9a0*/  FFMA R70, R70, UR7, -R23.reuse ;  /* 0x0000000746467c23 */ /* 0x100fe20008000817 */
[----:B-1----:R-:W-:Y:S01]  /*a9b0*/  @!P6 FMUL R198, R198, R198 ;  /* 0x000000c6c6c6e220 */ /* 0x002fe20000400000 */
[----:B------:R-:W-:Y:S01]  /*a9c0*/  FSETP.GEU.AND P6, PT, R27, -126, PT ;  /* 0xc2fc00001b00780b */ /* 0x000fe20003fce000 */
[----:B------:R-:W1:Y:S01]  /*a9d0*/  MUFU.EX2 R29, R201 ;  /* 0x000000c9001d7308 */ /* 0x000e620000000800 */
[----:B------:R-:W-:Y:S01]  /*a9e0*/  FFMA R66, R66, UR7, -R23 ;  /* 0x0000000742427c23 */ /* 0x000fe20008000817 */
[--C-:B------:R-:W-:Y:S01]  /*a9f0*/  FFMA R72, R72, UR7, -R7.reuse ;  /* 0x0000000748487c23 */ /* 0x100fe20008000807 */
[----:B------:R-:W-:Y:S01]  /*aa00*/  FFMA R73, R73, UR7, -R7 ;  /* 0x0000000749497c23 */ /* 0x000fe20008000807 */
[----:B------:R-:W-:Y:S01]  /*aa10*/  @!P4 FMUL R26, R26, 0.5 ;  /* 0x3f0000001a1ac820 */ /* 0x000fe20000400000 */
[----:B------:R-:W-:Y:S01]  /*aa20*/  FFMA R71, R71, UR7, -R23 ;  /* 0x0000000747477c23 */ /* 0x000fe20008000817 */
[----:B------:R-:W-:Y:S01]  /*aa30*/  FFMA R77, R77, UR7, -R7 ;  /* 0x000000074d4d7c23 */ /* 0x000fe20008000807 */
[----:B------:R-:W-:Y:S01]  /*aa40*/  FFMA R74, R74, UR7, -R23 ;  /* 0x000000074a4a7c23 */ /* 0x000fe20008000817 */
[----:B------:R2:W3:Y:S01]  /*aa50*/  MUFU.EX2 R199, R26 ;  /* 0x0000001a00c77308 */ /* 0x0004e20000000800 */
[----:B------:R-:W-:Y:S01]  /*aa60*/  FFMA R76, R76, UR7, -R7 ;  /* 0x000000074c4c7c23 */ /* 0x000fe20008000807 */
[--C-:B------:R-:W-:Y:S01]  /*aa70*/  FFMA R78, R78, UR7, -R23.reuse ;  /* 0x000000074e4e7c23 */ /* 0x100fe20008000817 */
[--C-:B------:R-:W-:Y:S01]  /*aa80*/  FFMA R79, R79, UR7, -R23.reuse ;  /* 0x000000074f4f7c23 */ /* 0x100fe20008000817 */
[----:B------:R-:W-:Y:S01]  /*aa90*/  @!P6 FMUL R27, R27, 0.5 ;  /* 0x3f0000001b1be820 */ /* 0x000fe20000400000 */
[----:B------:R-:W-:Y:S01]  /*aaa0*/  FFMA R75, R75, UR7, -R23 ;  /* 0x000000074b4b7c23 */ /* 0x000fe20008000817 */
[--C-:B------:R-:W-:Y:S01]  /*aab0*/  FFMA R81, R81, UR7, -R7.reuse ;  /* 0x0000000751517c23 */ /* 0x100fe20008000807 */
[--C-:B------:R-:W-:Y:S01]  /*aac0*/  FFMA R84, R84, UR7, -R7.reuse ;  /* 0x0000000754547c23 */ /* 0x100fe20008000807 */
[----:B------:R-:W4:Y:S01]  /*aad0*/  MUFU.EX2 R200, R27 ;  /* 0x0000001b00c87308 */ /* 0x000f220000000800 */
[----:B-1----:R-:W-:Y:S01]  /*aae0*/  @!P5 FMUL R29, R29, R29 ;  /* 0x0000001d1d1dd220 */ /* 0x002fe20000400000 */
[----:B------:R-:W-:Y:S01]  /*aaf0*/  FSETP.GEU.AND P5, PT, R24, -126, PT ;  /* 0xc2fc00001800780b */ /* 0x000fe20003fae000 */
[--C-:B--2---:R-:W-:Y:S01]  /*ab00*/  FFMA R26, R33, UR7, -R7.reuse ;  /* 0x00000007211a7c23 */ /* 0x104fe20008000807 */
[----:B------:R-:W-:Y:S01]  /*ab10*/  FFMA R80, R80, UR7, -R7 ;  /* 0x0000000750507c23 */ /* 0x000fe20008000807 */
[--C-:B------:R-:W-:Y:S01]  /*ab20*/  FFMA R82, R82, UR7, -R23.reuse ;  /* 0x0000000752527c23 */ /* 0x100fe20008000817 */
[--C-:B------:R-:W-:Y:S01]  /*ab30*/  FFMA R83, R83, UR7, -R23.reuse ;  /* 0x0000000753537c23 */ /* 0x100fe20008000817 */
[----:B------:R-:W-:Y:S01]  /*ab40*/  FFMA R87, R87, UR7, -R23 ;  /* 0x0000000757577c23 */ /* 0x000fe20008000817 */
[--C-:B------:R-:W-:Y:S01]  /*ab50*/  FFMA R88, R88, UR7, -R7.reuse ;  /* 0x0000000758587c23 */ /* 0x100fe20008000807 */
[----:B---3--:R-:W-:Y:S01]  /*ab60*/  @!P4 FMUL R199, R199, R199 ;  /* 0x000000c7c7c7c220 */ /* 0x008fe20000400000 */
[----:B------:R-:W-:Y:S01]  /*ab70*/  FSETP.GEU.AND P4, PT, R31, -126, PT ;  /* 0xc2fc00001f00780b */ /* 0x000fe20003f8e000 */
[--C-:B------:R-:W-:Y:S01]  /*ab80*/  FFMA R92, R92, UR7, -R7.reuse ;  /* 0x000000075c5c7c23 */ /* 0x100fe20008000807 */
[--C-:B------:R-:W-:Y:S01]  /*ab90*/  FFMA R93, R93, UR7, -R7.reuse ;  /* 0x000000075d5d7c23 */ /* 0x100fe20008000807 */
[----:B------:R-:W-:Y:S01]  /*aba0*/  UIMAD UR6, UR6, 0xa00, UR40 ;  /* 0x00000a00060678a4 */ /* 0x000fe2000f8e0228 */
[----:B------:R-:W-:Y:S01]  /*abb0*/  FFMA R85, R85, UR7, -R7 ;  /* 0x0000000755557c23 */ /* 0x000fe20008000807 */
[----:B------:R-:W-:Y:S01]  /*abc0*/  @!P5 FMUL R24, R24, 0.5 ;  /* 0x3f0000001818d820 */ /* 0x000fe20000400000 */
[----:B------:R-:W-:Y:S01]  /*abd0*/  UMOV UR11, 0xc0000010 ;  /* 0xc0000010000b7882 */ /* 0x000fe20000000000 */
[----:B----4-:R-:W-:Y:S01]  /*abe0*/  @!P6 FMUL R200, R200, R200 ;  /* 0x000000c8c8c8e220 */ /* 0x010fe20000400000 */
[----:B------:R-:W-:Y:S01]  /*abf0*/  FSETP.GEU.AND P6, PT, R25, -126, PT ;  /* 0xc2fc00001900780b */ /* 0x000fe20003fce000 */
[----:B------:R1:W2:Y:S01]  /*ac00*/  MUFU.EX2 R201, R24 ;  /* 0x0000001800c97308 */ /* 0x0002a20000000800 */
[----:B------:R-:W-:Y:S01]  /*ac10*/  UMOV UR14, UR6 ;  /* 0x00000006000e7c82 */ /* 0x000fe20008000000 */
[----:B------:R-:W-:Y:S01]  /*ac20*/  UIADD3 UR8, UR6, 0x200, URZ ;  /* 0x0000020006087890 */ /* 0x000fe2000fffe03f */
[----:B------:R-:W-:Y:S01]  /*ac30*/  FFMA R86, R86, UR7, -R23 ;  /* 0x0000000756567c23 */ /* 0x000fe20008000817 */
[----:B------:R-:W-:Y:S01]  /*ac40*/  @!P4 FMUL R31, R31, 0.5 ;  /* 0x3f0000001f1fc820 */ /* 0x000fe20000400000 */
[----:B------:R-:W-:Y:S01]  /*ac50*/  UIADD3 UR10, UR6, 0x400, URZ ;  /* 0x00000400060a7890 */ /* 0x000fe2000fffe03f */
[--C-:B------:R-:W-:Y:S01]  /*ac60*/  FFMA R89, R89, UR7, -R7.reuse ;  /* 0x0000000759597c23 */ /* 0x100fe20008000807 */
[----:B------:R-:W-:Y:S01]  /*ac70*/  UIADD3 UR12, UR6, 0x600, URZ ;  /* 0x00000600060c7890 */ /* 0x000fe2000fffe03f */
[----:B------:R-:W3:Y:S01]  /*ac80*/  MUFU.EX2 R30, R31 ;  /* 0x0000001f001e7308 */ /* 0x000ee20000000800 */
[----:B-1----:R-:W-:Y:S01]  /*ac90*/  FFMA R24, R45, UR7, -R7 ;  /* 0x000000072d187c23 */ /* 0x002fe20008000807 */
[----:B------:R-:W-:Y:S01]  /*aca0*/  UMOV UR18, UR8 ;  /* 0x0000000800127c82 */ /* 0x000fe20008000000 */
[----:B------:R-:W-:Y:S01]  /*acb0*/  UIADD3 UR8, UR6, 0x20, URZ ;  /* 0x0000002006087890 */ /* 0x000fe2000fffe03f */
[----:B------:R-:W-:Y:S01]  /*acc0*/  @!P6 FMUL R25, R25, 0.5 ;  /* 0x3f0000001919e820 */ /* 0x000fe20000400000 */
[--C-:B------:R-:W-:Y:S01]  /*acd0*/  FFMA R90, R90, UR7, -R23.reuse ;  /* 0x000000075a5a7c23 */ /* 0x100fe20008000817 */
[----:B------:R-:W-:Y:S01]  /*ace0*/  FFMA R95, R95, UR7, -R23 ;  /* 0x000000075f5f7c23 */ /* 0x000fe20008000817 */
[--C-:B------:R-:W-:Y:S01]  /*acf0*/  FFMA R96, R96, UR7, -R7.reuse ;  /* 0x0000000760607c23 */ /* 0x100fe20008000807 */
[----:B------:R1:W4:Y:S01]  /*ad00*/  MUFU.EX2 R33, R25 ;  /* 0x0000001900217308 */ /* 0x0003220000000800 */
[----:B--2---:R-:W-:Y:S01]  /*ad10*/  @!P5 FMUL R201, R201, R201 ;  /* 0x000000c9c9c9d220 */ /* 0x004fe20000400000 */
[----:B------:R-:W-:Y:S01]  /*ad20*/  FSETP.GEU.AND P5, PT, R26, -126, PT ;  /* 0xc2fc00001a00780b */ /* 0x000fe20003fae000 */
[--C-:B------:R-:W-:Y:S01]  /*ad30*/  FFMA R97, R97, UR7, -R7.reuse ;  /* 0x0000000761617c23 */ /* 0x100fe20008000807 */
[--C-:B------:R-:W-:Y:S01]  /*ad40*/  FFMA R100, R100, UR7, -R7.reuse ;  /* 0x0000000764647c23 */ /* 0x100fe20008000807 */
[----:B------:R-:W-:Y:S01]  /*ad50*/  FFMA R101, R101, UR7, -R7 ;  /* 0x0000000765657c23 */ /* 0x000fe20008000807 */
[--C-:B------:R-:W-:Y:S01]  /*ad60*/  FFMA R98, R98, UR7, -R23.reuse ;  /* 0x0000000762627c23 */ /* 0x100fe20008000817 */
[--C-:B------:R-:W-:Y:S01]  /*ad70*/  FFMA R99, R99, UR7, -R23.reuse ;  /* 0x0000000763637c23 */ /* 0x100fe20008000817 */
[--C-:B------:R-:W-:Y:S01]  /*ad80*/  FFMA R102, R102, UR7, -R23.reuse ;  /* 0x0000000766667c23 */ /* 0x100fe20008000817 */
[----:B---3--:R-:W-:Y:S01]  /*ad90*/  @!P4 FMUL R30, R30, R30 ;  /* 0x0000001e1e1ec220 */ /* 0x008fe20000400000 */
[----:B------:R-:W-:Y:S01]  /*ada0*/  FSETP.GEU.AND P4, PT, R202, -126, PT ;  /* 0xc2fc0000ca00780b */ /* 0x000fe20003f8e000 */
[--C-:B-1----:R-:W-:Y:S01]  /*adb0*/  FFMA R25, R46, UR7, -R23.reuse ;  /* 0x000000072e197c23 */ /* 0x102fe20008000817 */
[----:B------:R-:W-:Y:S01]  /*adc0*/  FFMA R103, R103, UR7, -R23 ;  /* 0x0000000767677c23 */ /* 0x000fe20008000817 */
[----:B------:R-:W-:Y:S01]  /*add0*/  FFMA R104, R104, UR7, -R7 ;  /* 0x0000000768687c23 */ /* 0x000fe20008000807 */
[----:B------:R-:W-:Y:S01]  /*ade0*/  F2FP.F16.F32.PACK_AB R27, R30, R201 ;  /* 0x000000c91e1b723e */ /* 0x000fe200000000ff */
[----:B------:R-:W-:Y:S01]  /*adf0*/  @!P5 FMUL R26, R26, 0.5 ;  /* 0x3f0000001a1ad820 */ /* 0x000fe20000400000 */
[----:B------:R-:W-:Y:S01]  /*ae00*/  FFMA R15, R196, R15, R197 ;  /* 0x0000000fc40f7223 */ /* 0x000fe200000000c5 */
[----:B----4-:R-:W-:Y:S01]  /*ae10*/  @!P6 FMUL R33, R33, R33 ;  /* 0x000000212121e220 */ /* 0x010fe20000400000 */
[----:B------:R-:W-:Y:S01]  /*ae20*/  FSETP.GEU.AND P6, PT, R37, -126, PT ;  /* 0xc2fc00002500780b */ /* 0x000fe20003fce000 */
[----:B------:R1:W2:Y:S01]  /*ae30*/  MUFU.EX2 R32, R26 ;  /* 0x0000001a00207308 */ /* 0x0002a20000000800 */
[----:B------:R-:W-:Y:S01]  /*ae40*/  FADD R15, R15, R28 ;  /* 0x0000001c0f0f7221 */ /* 0x000fe20000000000 */
[--C-:B------:R-:W-:Y:S01]  /*ae50*/  FFMA R107, R107, UR7, -R23.reuse ;  /* 0x000000076b6b7c23 */ /* 0x100fe20008000817 */
[----:B------:R-:W-:Y:S01]  /*ae60*/  FFMA R110, R110, UR7, -R23 ;  /* 0x000000076e6e7c23 */ /* 0x000fe20008000817 */
[----:B------:R-:W-:Y:S01]  /*ae70*/  @!P4 FMUL R202, R202, 0.5 ;  /* 0x3f000000cacac820 */ /* 0x000fe20000400000 */
[--C-:B------:R-:W-:Y:S01]  /*ae80*/  FFMA R113, R113, UR7, -R7.reuse ;  /* 0x0000000771717c23 */ /* 0x100fe20008000807 */
[----:B------:R-:W-:Y:S01]  /*ae90*/  FFMA R117, R117, UR7, -R7 ;  /* 0x0000000775757c23 */ /* 0x000fe20008000807 */
[--C-:B------:R-:W-:Y:S01]  /*aea0*/  FFMA R118, R118, UR7, -R23.reuse ;  /* 0x0000000776767c23 */ /* 0x100fe20008000817 */
[----:B------:R-:W3:Y:S01]  /*aeb0*/  MUFU.EX2 R36, R202 ;  /* 0x000000ca00247308 */ /* 0x000ee20000000800 */
[----:B-1----:R-:W-:Y:S01]  /*aec0*/  F2FP.F16.F32.PACK_AB R26, R29, R198 ;  /* 0x000000c61d1a723e */ /* 0x002fe200000000ff */
[----:B------:R-:W-:Y:S01]  /*aed0*/  FADD R198, R15, R198 ;  /* 0x000000c60fc67221 */ /* 0x000fe20000000000 */
[--C-:B------:R-:W-:Y:S01]  /*aee0*/  FFMA R15, R111, UR7, -R23.reuse ;  /* 0x000000076f0f7c23 */ /* 0x100fe20008000817 */
[----:B------:R-:W-:Y:S01]  /*aef0*/  @!P6 FMUL R37, R37, 0.5 ;  /* 0x3f0000002525e820 */ /* 0x000fe20000400000 */
[----:B------:R-:W-:Y:S01]  /*af00*/  FFMA R131, R131, UR7, -R23 ;  /* 0x0000000783837c23 */ /* 0x000fe20008000817 */
[----:B------:R-:W-:Y:S01]  /*af10*/  FADD R198, R198, R29 ;  /* 0x0000001dc6c67221 */ /* 0x000fe20000000000 */
[----:B------:R-:W-:Y:S01]  /*af20*/  FFMA R29, R112, UR7, -R7 ;  /* 0x00000007701d7c23 */ /* 0x000fe20008000807 */
[----:B------:R-:W1:Y:S01]  /*af30*/  MUFU.EX2 R31, R37 ;  /* 0x00000025001f7308 */ /* 0x000e620000000800 */
[----:B--2---:R-:W-:Y:S01]  /*af40*/  @!P5 FMUL R32, R32, R32 ;  /* 0x000000202020d220 */ /* 0x004fe20000400000 */
[----:B------:R-:W-:Y:S01]  /*af50*/  FSETP.GEU.AND P5, PT, R34, -126, PT ;  /* 0xc2fc00002200780b */ /* 0x000fe20003fae000 */
[--C-:B------:R-:W-:Y:S01]  /*af60*/  FFMA R135, R135, UR7, -R23.reuse ;  /* 0x0000000787877c23 */ /* 0x100fe20008000817 */
[----:B------:R-:W-:Y:S01]  /*af70*/  FFMA R134, R134, UR7, -R23 ;  /* 0x0000000786867c23 */ /* 0x000fe20008000817 */
[--C-:B------:R-:W-:Y:S01]  /*af80*/  FFMA R136, R136, UR7, -R7.reuse ;  /* 0x0000000788887c23 */ /* 0x100fe20008000807 */
[--C-:B------:R-:W-:Y:S01]  /*af90*/  FFMA R137, R137, UR7, -R7.reuse ;  /* 0x0000000789897c23 */ /* 0x100fe20008000807 */
[--C-:B------:R-:W-:Y:S01]  /*afa0*/  FFMA R140, R140, UR7, -R7.reuse ;  /* 0x000000078c8c7c23 */ /* 0x100fe20008000807 */
[----:B------:R-:W-:Y:S01]  /*afb0*/  FFMA R141, R141, UR7, -R7 ;  /* 0x000000078d8d7c23 */ /* 0x000fe20008000807 */
[----:B---3--:R-:W-:Y:S01]  /*afc0*/  @!P4 FMUL R36, R36, R36 ;  /* 0x000000242424c220 */ /* 0x008fe20000400000 */
[----:B------:R-:W-:Y:S01]  /*afd0*/  FSETP.GEU.AND P4, PT, R35, -126, PT ;  /* 0xc2fc00002300780b */ /* 0x000fe20003f8e000 */
[--C-:B------:R-:W-:Y:S01]  /*afe0*/  FFMA R138, R138, UR7, -R23.reuse ;  /* 0x000000078a8a7c23 */ /* 0x100fe20008000817 */
[--C-:B------:R-:W-:Y:S01]  /*aff0*/  FFMA R139, R139, UR7, -R23.reuse ;  /* 0x000000078b8b7c23 */ /* 0x100fe20008000817 */
[--C-:B------:R-:W-:Y:S01]  /*b000*/  FFMA R143, R143, UR7, -R23.reuse ;  /* 0x000000078f8f7c23 */ /* 0x100fe20008000817 */
[----:B------:R-:W-:Y:S01]  /*b010*/  FFMA R142, R142, UR7, -R23 ;  /* 0x000000078e8e7c23 */ /* 0x000fe20008000817 */
[----:B------:R-:W-:Y:S01]  /*b020*/  @!P5 FMUL R34, R34, 0.5 ;  /* 0x3f0000002222d820 */ /* 0x000fe20000400000 */
[--C-:B------:R-:W-:Y:S01]  /*b030*/  FFMA R144, R144, UR7, -R7.reuse ;  /* 0x0000000790907c23 */ /* 0x100fe20008000807 */
[----:B-1----:R-:W-:Y:S01]  /*b040*/  @!P6 FMUL R31, R31, R31 ;  /* 0x0000001f1f1fe220 */ /* 0x002fe20000400000 */
[----:B------:R-:W-:Y:S01]  /*b050*/  FSETP.GEU.AND P6, PT, R38, -126, PT ;  /* 0xc2fc00002600780b */ /* 0x000fe20003fce000 */
[----:B------:R-:W1:Y:S01]  /*b060*/  MUFU.EX2 R202, R34 ;  /* 0x0000002200ca7308 */ /* 0x000e620000000800 */
[--C-:B------:R-:W-:Y:S01]  /*b070*/  FFMA R145, R145, UR7, -R7.reuse ;  /* 0x0000000791917c23 */ /* 0x100fe20008000807 */
[----:B------:R-:W-:Y:S01]  /*b080*/  FFMA R149, R149, UR7, -R7 ;  /* 0x0000000795957c23 */ /* 0x000fe20008000807 */
[--C-:B------:R-:W-:Y:S01]  /*b090*/  FFMA R146, R146, UR7, -R23.reuse ;  /* 0x0000000792927c23 */ /* 0x100fe20008000817 */
[----:B------:R-:W-:Y:S01]  /*b0a0*/  @!P4 FMUL R35, R35, 0.5 ;  /* 0x3f0000002323c820 */ /* 0x000fe20000400000 */
[--C-:B------:R-:W-:Y:S01]  /*b0b0*/  FFMA R147, R147, UR7, -R23.reuse ;  /* 0x0000000793937c23 */ /* 0x100fe20008000817 */
[----:B------:R-:W-:Y:S01]  /*b0c0*/  FFMA R150, R150, UR7, -R23 ;  /* 0x0000000796967c23 */ /* 0x000fe20008000817 */
[----:B------:R-:W-:Y:S01]  /*b0d0*/  VIADD R17, R17, 0x1 ;  /* 0x0000000111117836 */ /* 0x000fe20000000000 */
[----:B------:R-:W2:Y:S04]  /*b0e0*/  MUFU.EX2 R203, R35 ;  /* 0x0000002300cb7308 */ /* 0x000ea80000000800 */
[----:B------:R-:W-:-:S04]  /*b0f0*/  @!P6 FMUL R38, R38, 0.5 ;  /* 0x3f0000002626e820 */ /* 0x000fc80000400000 */
[----:B------:R-:W3:Y:S01]  /*b100*/  MUFU.EX2 R204, R38 ;  /* 0x0000002600cc7308 */ /* 0x000ee20000000800 */
[----:B-1----:R-:W-:Y:S01]  /*b110*/  @!P5 FMUL R202, R202, R202 ;  /* 0x000000cacacad220 */ /* 0x002fe20000400000 */
[----:B------:R-:W-:Y:S01]  /*b120*/  FSETP.GEU.AND P5, PT, R39, -126, PT ;  /* 0xc2fc00002700780b */ /* 0x000fe20003fae000 */
[----:B--2---:R-:W-:Y:S01]  /*b130*/  @!P4 FMUL R203, R203, R203 ;  /* 0x000000cbcbcbc220 */ /* 0x004fe20000400000 */
[----:B------:R-:W-:-:S11]  /*b140*/  FSETP.GEU.AND P4, PT, R40, -126, PT ;  /* 0xc2fc00002800780b */ /* 0x000fd60003f8e000 */
[----:B------:R-:W-:Y:S01]  /*b150*/  @!P5 FMUL R39, R39, 0.5 ;  /* 0x3f0000002727d820 */ /* 0x000fe20000400000 */
[----:B---3--:R-:W-:Y:S01]  /*b160*/  @!P6 FMUL R204, R204, R204 ;  /* 0x000000cccccce220 */ /* 0x008fe20000400000 */
[----:B------:R-:W-:Y:S02]  /*b170*/  FSETP.GEU.AND P6, PT, R41, -126, PT ;  /* 0xc2fc00002900780b */ /* 0x000fe40003fce000 */
[----:B------:R-:W1:Y:S01]  /*b180*/  MUFU.EX2 R35, R39 ;  /* 0x0000002700237308 */ /* 0x000e620000000800 */
[----:B------:R-:W-:-:S07]  /*b190*/  @!P4 FMUL R40, R40, 0.5 ;  /* 0x3f0000002828c820 */ /* 0x000fce0000400000 */
[----:B------:R-:W2:Y:S03]  /*b1a0*/  MUFU.EX2 R37, R40 ;  /* 0x0000002800257308 */ /* 0x000ea60000000800 */
[----:B------:R-:W-:-:S05]  /*b1b0*/  @!P6 FMUL R41, R41, 0.5 ;  /* 0x3f0000002929e820 */ /* 0x000fca0000400000 */
        /* <DEDUP_REMOVED lines=10> */
[----:B------:R2:W3:Y:S03]  /*b260*/  MUFU.EX2 R34, R24 ;  /* 0x0000001800227308 */ /* 0x0004e60000000800 */
[----:B------:R-:W-:-:S05]  /*b270*/  @!P6 FMUL R42, R42, 0.5 ;  /* 0x3f0000002a2ae820 */ /* 0x000fca0000400000 */
[----:B------:R-:W4:Y:S01]  /*b280*/  MUFU.EX2 R45, R42 ;  /* 0x0000002a002d7308 */ /* 0x000f220000000800 */
[----:B-1----:R-:W-:Y:S01]  /*b290*/  @!P5 FMUL R39, R39, R39 ;  /* 0x000000272727d220 */ /* 0x002fe20000400000 */
[----:B------:R-:W-:Y:S01]  /*b2a0*/  FSETP.GEU.AND P5, PT, R43, -126, PT ;  /* 0xc2fc00002b00780b */ /* 0x000fe20003fae000 */
[----:B--2---:R-:W-:Y:S01]  /*b2b0*/  FFMA R24, R47, UR7, -R23 ;  /* 0x000000072f187c23 */ /* 0x004fe20008000817 */
[----:B---3--:R-:W-:Y:S01]  /*b2c0*/  @!P4 FMUL R34, R34, R34 ;  /* 0x000000222222c220 */ /* 0x008fe20000400000 */
[----:B------:R-:W-:-:S10]  /*b2d0*/  FSETP.GEU.AND P4, PT, R25, -126, PT ;  /* 0xc2fc00001900780b */ /* 0x000fd40003f8e000 */
[----:B------:R-:W-:Y:S01]  /*b2e0*/  @!P5 FMUL R43, R43, 0.5 ;  /* 0x3f0000002b2bd820 */ /* 0x000fe20000400000 */
[----:B----4-:R-:W-:Y:S01]  /*b2f0*/  @!P6 FMUL R45, R45, R45 ;  /* 0x0000002d2d2de220 */ /* 0x010fe20000400000 */
[----:B------:R-:W-:Y:S02]  /*b300*/  FSETP.GEU.AND P6, PT, R24, -126, PT ;  /* 0xc2fc00001800780b */ /* 0x000fe40003fce000 */
[----:B------:R-:W1:Y:S01]  /*b310*/  MUFU.EX2 R46, R43 ;  /* 0x0000002b002e7308 */ /* 0x000e620000000800 */
[----:B------:R-:W-:-:S07]  /*b320*/  @!P4 FMUL R25, R25, 0.5 ;  /* 0x3f0000001919c820 */ /* 0x000fce0000400000 */
[----:B------:R2:W3:Y:S03]  /*b330*/  MUFU.EX2 R40, R25 ;  /* 0x0000001900287308 */ /* 0x0004e60000000800 */
[----:B------:R-:W-:-:S05]  /*b340*/  @!P6 FMUL R24, R24, 0.5 ;  /* 0x3f0000001818e820 */ /* 0x000fca0000400000 */
[----:B------:R4:W5:Y:S01]  /*b350*/  MUFU.EX2 R43, R24 ;  /* 0x00000018002b7308 */ /* 0x0009620000000800 */
[----:B-1----:R-:W-:Y:S01]  /*b360*/  @!P5 FMUL R46, R46, R46 ;  /* 0x0000002e2e2ed220 */ /* 0x002fe20000400000 */
[----:B------:R-:W-:Y:S01]  /*b370*/  FSETP.GEU.AND P5, PT, R48, -126, PT ;  /* 0xc2fc00003000780b */ /* 0x000fe20003fae000 */
[----:B--2---:R-:W-:Y:S01]  /*b380*/  FFMA R25, R52, UR7, -R7 ;  /* 0x0000000734197c23 */ /* 0x004fe20008000807 */
[----:B---3--:R-:W-:Y:S01]  /*b390*/  @!P4 FMUL R40, R40, R40 ;  /* 0x000000282828c220 */ /* 0x008fe20000400000 */
[----:B------:R-:W-:Y:S01]  /*b3a0*/  FSETP.GEU.AND P4, PT, R49, -126, PT ;  /* 0xc2fc00003100780b */ /* 0x000fe20003f8e000 */
[----:B----4-:R-:W-:-:S09]  /*b3b0*/  FFMA R24, R91, UR7, -R23 ;  /* 0x000000075b187c23 */ /* 0x010fd20008000817 */
[----:B------:R-:W-:Y:S01]  /*b3c0*/  @!P5 FMUL R48, R48, 0.5 ;  /* 0x3f0000003030d820 */ /* 0x000fe20000400000 */
[----:B-----5:R-:W-:Y:S01]  /*b3d0*/  @!P6 FMUL R43, R43, R43 ;  /* 0x0000002b2b2be220 */ /* 0x020fe20000400000 */
[----:B------:R-:W-:Y:S02]  /*b3e0*/  FSETP.GEU.AND P6, PT, R25, -126, PT ;  /* 0xc2fc00001900780b */ /* 0x000fe40003fce000 */
[----:B------:R-:W1:Y:S01]  /*b3f0*/  MUFU.EX2 R44, R48 ;  /* 0x00000030002c7308 */ /* 0x000e620000000800 */
[----:B------:R-:W-:-:S07]  /*b400*/  @!P4 FMUL R49, R49, 0.5 ;  /* 0x3f0000003131c820 */ /* 0x000fce0000400000 */
[----:B------:R-:W2:Y:S03]  /*b410*/  MUFU.EX2 R47, R49 ;  /* 0x00000031002f7308 */ /* 0x000ea60000000800 */
[----:B------:R-:W-:-:S05]  /*b420*/  @!P6 FMUL R25, R25, 0.5 ;  /* 0x3f0000001919e820 */ /* 0x000fca0000400000 */
[----:B------:R3:W4:Y:S01]  /*b430*/  MUFU.EX2 R42, R25 ;  /* 0x00000019002a7308 */ /* 0x0007220000000800 */
[----:B-1----:R-:W-:Y:S01]  /*b440*/  @!P5 FMUL R44, R44, R44 ;  /* 0x0000002c2c2cd220 */ /* 0x002fe20000400000 */
[----:B------:R-:W-:Y:S01]  /*b450*/  FSETP.GEU.AND P5, PT, R53, -126, PT ;  /* 0xc2fc00003500780b */ /* 0x000fe20003fae000 */
[----:B--2---:R-:W-:Y:S01]  /*b460*/  @!P4 FMUL R47, R47, R47 ;  /* 0x0000002f2f2fc220 */ /* 0x004fe20000400000 */
[----:B------:R-:W-:Y:S01]  /*b470*/  FSETP.GEU.AND P4, PT, R50, -126, PT ;  /* 0xc2fc00003200780b */ /* 0x000fe20003f8e000 */
[----:B---3--:R-:W-:-:S10]  /*b480*/  FFMA R25, R94, UR7, -R23 ;  /* 0x000000075e197c23 */ /* 0x008fd40008000817 */
[----:B------:R-:W-:Y:S01]  /*b490*/  @!P5 FMUL R53, R53, 0.5 ;  /* 0x3f0000003535d820 */ /* 0x000fe20000400000 */
[----:B----4-:R-:W-:Y:S01]  /*b4a0*/  @!P6 FMUL R42, R42, R42 ;  /* 0x0000002a2a2ae220 */ /* 0x010fe20000400000 */
        /* <DEDUP_REMOVED lines=170> */
[----:B------:R1:W2:Y:S01]  /*bf50*/  MUFU.EX2 R91, R24 ;  /* 0x00000018005b7308 */ /* 0x0002a20000000800 */
[----:B------:R-:W-:-:S07]  /*bf60*/  @!P4 FMUL R25, R25, 0.5 ;  /* 0x3f0000001919c820 */ /* 0x000fce0000400000 */
[----:B------:R3:W4:Y:S01]  /*bf70*/  MUFU.EX2 R94, R25 ;  /* 0x00000019005e7308 */ /* 0x0007220000000800 */
[----:B-1----:R-:W-:Y:S02]  /*bf80*/  F2FP.F16.F32.PACK_AB R24, R28, R197 ;  /* 0x000000c51c18723e */ /* 0x002fe400000000ff */
[----:B------:R-:W-:-:S05]  /*bf90*/  @!P6 FMUL R95, R95, 0.5 ;  /* 0x3f0000005f5fe820 */ /* 0x000fca0000400000 */
[----:B------:R-:W1:Y:S01]  /*bfa0*/  MUFU.EX2 R87, R95 ;  /* 0x0000005f00577308 */ /* 0x000e620000000800 */
[----:B---3--:R-:W-:Y:S01]  /*bfb0*/  F2FP.F16.F32.PACK_AB R25, R200, R199 ;  /* 0x000000c7c819723e */ /* 0x008fe200000000ff */
[----:B--2---:R-:W-:Y:S01]  /*bfc0*/  @!P5 FMUL R91, R91, R91 ;  /* 0x0000005b5b5bd220 */ /* 0x004fe20000400000 */
[----:B------:R-:W-:Y:S01]  /*bfd0*/  FSETP.GEU.AND P5, PT, R96, -126, PT ;  /* 0xc2fc00006000780b */ /* 0x000fe20003fae000 */
[----:B------:R-:W-:Y:S01]  /*bfe0*/  FFMA R199, R192, R13, R199 ;  /* 0x0000000dc0c77223 */ /* 0x000fe200000000c7 */
[----:B------:R-:W-:-:S03]  /*bff0*/  WARPGROUP.ARRIVE ;  /* 0x00000000000079c5 */ /* 0x000fc60000000000 */
[----:B------:R-:W-:Y:S01]  /*c000*/  FADD R200, R199, R200 ;  /* 0x000000c8c7c87221 */ /* 0x000fe20000000000 */
[----:B----4-:R-:W-:Y:S01]  /*c010*/  @!P4 FMUL R94, R94, R94 ;  /* 0x0000005e5e5ec220 */ /* 0x010fe20000400000 */
[----:B------:R-:W-:Y:S01]  /*c020*/  FSETP.GEU.AND P4, PT, R97, -126, PT ;  /* 0xc2fc00006100780b */ /* 0x000fe20003f8e000 */
[----:B------:R-:W-:Y:S01]  /*c030*/  HGMMA.64x16x16.F32 R184, R24, gdesc[UR12].tnspB, R184, gsb0 ;  /* 0x4020000c18b87df0 */ /* 0x000fe200080008b8 */
[----:B------:R-:W-:Y:S01]  /*c040*/  UIADD3 UR14, UR6, 0x800, URZ ;  /* 0x00000800060e7890 */ /* 0x000fe2000fffe03f */
[----:B------:R-:W-:Y:S01]  /*c050*/  FADD R201, R200, R201 ;  /* 0x000000c9c8c97221 */ /* 0x000fe20000000000 */
[----:B------:R-:W-:Y:S02]  /*c060*/  UMOV UR15, 0xc0000010 ;  /* 0xc0000010000f7882 */ /* 0x000fe40000000000 */
[----:B------:R-:W-:Y:S01]  /*c070*/  @!P5 FMUL R96, R96, 0.5 ;  /* 0x3f0000006060d820 */ /* 0x000fe20000400000 */
[----:B-1----:R-:W-:Y:S01]  /*c080*/  @!P6 FMUL R87, R87, R87 ;  /* 0x000000575757e220 */ /* 0x002fe20000400000 */
[----:B------:R-:W-:Y:S01]  /*c090*/  FSETP.GEU.AND P6, PT, R100, -126, PT ;  /* 0xc2fc00006400780b */ /* 0x000fe20003fce000 */
[----:B------:R-:W-:Y:S01]  /*c0a0*/  FADD R201, R201, R30 ;  /* 0x0000001ec9c97221 */ /* 0x000fe20000000000 */
[----:B------:R-:W1:Y:S01]  /*c0b0*/  MUFU.EX2 R86, R96 ;  /* 0x0000006000567308 */ /* 0x000e620000000800 */
[----:B------:R-:W-:-:S02]  /*c0c0*/  FFMA R30, R116, UR7, -R7 ;  /* 0x00000007741e7c23 */ /* 0x000fc40008000807 */
[----:B------:R-:W-:-:S05]  /*c0d0*/  @!P4 FMUL R97, R97, 0.5 ;  /* 0x3f0000006161c820 */ /* 0x000fca0000400000 */
        /* <DEDUP_REMOVED lines=10> */
[----:B------:R-:W-:Y:S02]  /*c180*/  WARPGROUP.DEPBAR.LE gsb0, 0x0 ;  /* 0x00008000000079c5 */ /* 0x000fe40000010000 */
[----:B------:R-:W-:Y:S01]  /*c190*/  WARPGROUP.ARRIVE ;  /* 0x00000000000079c5 */ /* 0x000fe20000000000 */
[----:B------:R-:W1:Y:S01]  /*c1a0*/  MUFU.EX2 R84, R101 ;  /* 0x0000006500547308 */ /* 0x000e620000000800 */
[----:B-----5:R-:W-:Y:S01]  /*c1b0*/  @!P6 FMUL R95, R95, R95 ;  /* 0x0000005f5f5fe220 */ /* 0x020fe20000400000 */
[C---:B------:R-:W-:Y:S01]  /*c1c0*/  FSETP.GEU.AND P6, PT, R99.reuse, -126, PT ;  /* 0xc2fc00006300780b */ /* 0x040fe20003fce000 */
[----:B------:R-:W-:Y:S02]  /*c1d0*/  @!P4 FMUL R98, R98, 0.5 ;  /* 0x3f0000006262c820 */ /* 0x000fe40000400000 */
[----:B------:R-:W-:Y:S01]  /*c1e0*/  HGMMA.64x16x16.F32 R176, R24, gdesc[UR16].tnspB, R176, gsb0 ;  /* 0x4020001018b07df0 */ /* 0x000fe200080008b0 */
[----:B------:R-:W-:Y:S01]  /*c1f0*/  UMOV UR18, UR8 ;  /* 0x0000000800127c82 */ /* 0x000fe20008000000 */
[----:B------:R-:W-:Y:S01]  /*c200*/  UMOV UR19, 0xc0000010 ;  /* 0xc000001000137882 */ /* 0x000fe20000000000 */
[----:B------:R-:W-:Y:S01]  /*c210*/  UIADD3 UR8, UR6, 0x820, URZ ;  /* 0x0000082006087890 */ /* 0x000fe2000fffe03f */
[----:B------:R2:W3:Y:S06]  /*c220*/  MUFU.EX2 R96, R98 ;  /* 0x0000006200607308 */ /* 0x0004ec0000000800 */
[----:B------:R-:W-:Y:S01]  /*c230*/  @!P6 FMUL R99, R99, 0.5 ;  /* 0x3f0000006363e820 */ /* 0x000fe20000400000 */
[----:B-1----:R-:W-:Y:S01]  /*c240*/  @!P5 FMUL R84, R84, R84 ;  /* 0x000000545454d220 */ /* 0x002fe20000400000 */
[----:B------:R-:W-:-:S02]  /*c250*/  FSETP.GEU.AND P5, PT, R102, -126, PT ;  /* 0xc2fc00006600780b */ /* 0x000fc40003fae000 */
[----:B------:R-:W1:Y:S01]  /*c260*/  MUFU.EX2 R101, R99 ;  /* 0x0000006300657308 */ /* 0x000e620000000800 */
[----:B--2---:R-:W-:Y:S01]  /*c270*/  FFMA R98, R105, UR7, -R7 ;  /* 0x0000000769627c23 */ /* 0x004fe20008000807 */
[----:B---3--:R-:W-:Y:S01]  /*c280*/  @!P4 FMUL R96, R96, R96 ;  /* 0x000000606060c220 */ /* 0x008fe20000400000 */
[----:B------:R-:W-:-:S08]  /*c290*/  FSETP.GEU.AND P4, PT, R103, -126, PT ;  /* 0xc2fc00006700780b */ /* 0x000fd00003f8e000 */
[----:B------:R-:W-:-:S04]  /*c2a0*/  @!P5 FMUL R102, R102, 0.5 ;  /* 0x3f0000006666d820 */ /* 0x000fc80000400000 */
[----:B------:R-:W2:Y:S01]  /*c2b0*/  MUFU.EX2 R92, R102 ;  /* 0x00000066005c7308 */ /* 0x000ea20000000800 */
[----:B-1----:R-:W-:Y:S01]  /*c2c0*/  @!P6 FMUL R101, R101, R101 ;  /* 0x000000656565e220 */ /* 0x002fe20000400000 */
[----:B------:R-:W-:Y:S01]  /*c2d0*/  FSETP.GEU.AND P6, PT, R104, -126, PT ;  /* 0xc2fc00006800780b */ /* 0x000fe20003fce000 */
[----:B------:R-:W-:-:S05]  /*c2e0*/  @!P4 FMUL R103, R103, 0.5 ;  /* 0x3f0000006767c820 */ /* 0x000fca0000400000 */
[----:B------:R-:W1:Y:S01]  /*c2f0*/  MUFU.EX2 R93, R103 ;  /* 0x00000067005d7308 */ /* 0x000e620000000800 */
[----:B------:R-:W-:Y:S02]  /*c300*/  WARPGROUP.DEPBAR.LE gsb0, 0x0 ;  /* 0x00008000000079c5 */ /* 0x000fe40000010000 */
[----:B------:R-:W-:-:S04]  /*c310*/  WARPGROUP.ARRIVE ;  /* 0x00000000000079c5 */ /* 0x000fc80000000000 */
[----:B------:R-:W-:Y:S01]  /*c320*/  @!P6 FMUL R104, R104, 0.5 ;  /* 0x3f0000006868e820 */ /* 0x000fe20000400000 */
[----:B--2---:R-:W-:Y:S01]  /*c330*/  @!P5 FMUL R92, R92, R92 ;  /* 0x0000005c5c5cd220 */ /* 0x004fe20000400000 */
[----:B------:R-:W-:Y:S02]  /*c340*/  FSETP.GEU.AND P5, PT, R98, -126, PT ;  /* 0xc2fc00006200780b */ /* 0x000fe40003fae000 */
[----:B------:R-:W2:Y:S01]  /*c350*/  MUFU.EX2 R99, R104 ;  /* 0x0000006800637308 */ /* 0x000ea20000000800 */
[----:B------:R-:W-:Y:S01]  /*c360*/  HGMMA.64x16x16.F32 R168, R24, gdesc[UR8].tnspB, R168, gsb0 ;  /* 0x4020000818a87df0 */ /* 0x000fe200080008a8 */
[----:B------:R-:W-:Y:S01]  /*c370*/  UMOV UR10, UR12 ;  /* 0x0000000c000a7c82 */ /* 0x000fe20008000000 */
[----:B------:R-:W-:Y:S01]  /*c380*/  UMOV UR11, 0xc0000010 ;  /* 0xc0000010000b7882 */ /* 0x000fe20000000000 */
[----:B------:R-:W-:Y:S01]  /*c390*/  UIADD3 UR12, UR6, 0x420, URZ ;  /* 0x00000420060c7890 */ /* 0x000fe2000fffe03f */
[----:B-1----:R-:W-:Y:S01]  /*c3a0*/  @!P4 FMUL R93, R93, R93 ;  /* 0x0000005d5d5dc220 */ /* 0x002fe20000400000 */
[----:B------:R-:W-:-:S05]  /*c3b0*/  FSETP.GEU.AND P4, PT, R90, -126, PT ;  /* 0xc2fc00005a00780b */ /* 0x000fca0003f8e000 */
[----:B------:R-:W-:Y:S01]  /*c3c0*/  @!P5 FMUL R98, R98, 0.5 ;  /* 0x3f0000006262d820 */ /* 0x000fe20000400000 */
[----:B--2---:R-:W-:-:S05]  /*c3d0*/  @!P6 FMUL R99, R99, R99 ;  /* 0x000000636363e220 */ /* 0x004fca0000400000 */
[----:B------:R-:W1:Y:S01]  /*c3e0*/  MUFU.EX2 R98, R98 ;  /* 0x0000006200627308 */ /* 0x000e620000000800 */
[----:B------:R-:W-:Y:S01]  /*c3f0*/  FSETP.GEU.AND P6, PT, R97, -126, PT ;  /* 0xc2fc00006100780b */ /* 0x000fe20003fce000 */
[----:B------:R-:W-:-:S06]  /*c400*/  @!P4 FMUL R90, R90, 0.5 ;  /* 0x3f0000005a5ac820 */ /* 0x000fcc0000400000 */
[----:B------:R-:W2:Y:S06]  /*c410*/  MUFU.EX2 R90, R90 ;  /* 0x0000005a005a7308 */ /* 0x000eac0000000800 */
[----:B------:R-:W-:Y:S01]  /*c420*/  @!P6 FMUL R97, R97, 0.5 ;  /* 0x3f0000006161e820 */ /* 0x000fe20000400000 */
[----:B-1----:R-:W-:Y:S01]  /*c430*/  @!P5 FMUL R98, R98, R98 ;  /* 0x000000626262d220 */ /* 0x002fe20000400000 */
[----:B------:R-:W-:-:S04]  /*c440*/  FSETP.GEU.AND P5, PT, R100, -126, PT ;  /* 0xc2fc00006400780b */ /* 0x000fc80003fae000 */
[----:B------:R-:W1:Y:S01]  /*c450*/  MUFU.EX2 R97, R97 ;  /* 0x0000006100617308 */ /* 0x000e620000000800 */
[----:B------:R-:W-:Y:S02]  /*c460*/  WARPGROUP.DEPBAR.LE gsb0, 0x0 ;  /* 0x00008000000079c5 */ /* 0x000fe40000010000 */
[----:B------:R-:W-:Y:S01]  /*c470*/  WARPGROUP.ARRIVE ;  /* 0x00000000000079c5 */ /* 0x000fe20000000000 */
[----:B--2---:R-:W-:Y:S01]  /*c480*/  @!P4 FMUL R90, R90, R90 ;  /* 0x0000005a5a5ac220 */ /* 0x004fe20000400000 */
[----:B------:R-:W-:-:S04]  /*c490*/  FSETP.GEU.AND P4, PT, R107, -126, PT ;  /* 0xc2fc00006b00780b */ /* 0x000fc80003f8e000 */
[----:B------:R-:W-:Y:S01]  /*c4a0*/  @!P5 FMUL R100, R100, 0.5 ;  /* 0x3f0000006464d820 */ /* 0x000fe20000400000 */
[----:B------:R-:W-:Y:S01]  /*c4b0*/  HGMMA.64x16x16.F32 R160, R24, gdesc[UR8].tnspB, R160, gsb0 ;  /* 0x4020000818a07df0 */ /* 0x000fe200080008a0 */
[----:B------:R-:W-:Y:S01]  /*c4c0*/  UIADD3 UR10, UR6, 0x220, URZ ;  /* 0x00000220060a7890 */ /* 0x000fe2000fffe03f */
[----:B------:R-:W-:-:S03]  /*c4d0*/  UMOV UR11, 0xc0000010 ;  /* 0xc0000010000b7882 */ /* 0x000fc60000000000 */
[----:B------:R-:W2:Y:S01]  /*c4e0*/  MUFU.EX2 R100, R100 ;  /* 0x0000006400647308 */ /* 0x000ea20000000800 */
[----:B-1----:R-:W-:Y:S01]  /*c4f0*/  @!P6 FMUL R97, R97, R97 ;  /* 0x000000616161e220 */ /* 0x002fe20000400000 */
[----:B------:R-:W-:Y:S01]  /*c500*/  FSETP.GEU.AND P6, PT, R110, -126, PT ;  /* 0xc2fc00006e00780b */ /* 0x000fe20003fce000 */
[----:B------:R-:W-:-:S05]  /*c510*/  @!P4 FMUL R107, R107, 0.5 ;  /* 0x3f0000006b6bc820 */ /* 0x000fca0000400000 */
[----:B------:R-:W1:Y:S07]  /*c520*/  MUFU.EX2 R13, R107 ;  /* 0x0000006b000d7308 */ /* 0x000e6e0000000800 */
[----:B------:R-:W-:Y:S01]  /*c530*/  @!P6 FMUL R110, R110, 0.5 ;  /* 0x3f0000006e6ee820 */ /* 0x000fe20000400000 */
[----:B--2---:R-:W-:Y:S01]  /*c540*/  @!P5 FMUL R100, R100, R100 ;  /* 0x000000646464d220 */ /* 0x004fe20000400000 */
[----:B------:R-:W-:Y:S02]  /*c550*/  FSETP.GEU.AND P5, PT, R15, -126, PT ;  /* 0xc2fc00000f00780b */ /* 0x000fe40003fae000 */
[----:B------:R-:W2:Y:S01]  /*c560*/  MUFU.EX2 R28, R110 ;  /* 0x0000006e001c7308 */ /* 0x000ea20000000800 */
[----:B-1----:R-:W-:Y:S01]  /*c570*/  @!P4 FMUL R13, R13, R13 ;  /* 0x0000000d0d0dc220 */ /* 0x002fe20000400000 */
[----:B------:R-:W-:-:S09]  /*c580*/  FSETP.GEU.AND P4, PT, R29, -126, PT ;  /* 0xc2fc00001d00780b */ /* 0x000fd20003f8e000 */
[----:B------:R-:W-:Y:S01]  /*c590*/  @!P5 FMUL R15, R15, 0.5 ;  /* 0x3f0000000f0fd820 */ /* 0x000fe20000400000 */
[----:B--2---:R-:W-:-:S05]  /*c5a0*/  @!P6 FMUL R28, R28, R28 ;  /* 0x0000001c1c1ce220 */ /* 0x004fca0000400000 */
[----:B------:R-:W1:Y:S01]  /*c5b0*/  MUFU.EX2 R15, R15 ;  /* 0x0000000f000f7308 */ /* 0x000e620000000800 */
[----:B------:R-:W-:Y:S02]  /*c5c0*/  WARPGROUP.DEPBAR.LE gsb0, 0x0 ;  /* 0x00008000000079c5 */ /* 0x000fe40000010000 */
[----:B------:R-:W-:Y:S01]  /*c5d0*/  WARPGROUP.ARRIVE ;  /* 0x00000000000079c5 */ /* 0x000fe20000000000 */
[----:B------:R-:W-:Y:S01]  /*c5e0*/  FSETP.GEU.AND P6, PT, R113, -126, PT ;  /* 0xc2fc00007100780b */ /* 0x000fe20003fce000 */
[----:B------:R-:W-:-:S04]  /*c5f0*/  @!P4 FMUL R29, R29, 0.5 ;  /* 0x3f0000001d1dc820 */ /* 0x000fc80000400000 */
[----:B------:R-:W-:Y:S01]  /*c600*/  HGMMA.64x16x16.F32 R152, R24, gdesc[UR12].tnspB, R152, gsb0 ;  /* 0x4020000c18987df0 */ /* 0x000fe20008000898 */
[----:B------:R-:W-:Y:S01]  /*c610*/  UIADD3 UR14, UR6, 0x620, URZ ;  /* 0x00000620060e7890 */ /* 0x000fe2000fffe03f */
[----:B------:R-:W2:Y:S01]  /*c620*/  MUFU.EX2 R29, R29 ;  /* 0x0000001d001d7308 */ /* 0x000ea20000000800 */
[----:B------:R-:W-:Y:S01]  /*c630*/  UMOV UR15, 0xc0000010 ;  /* 0xc0000010000f7882 */ /* 0x000fe20000000000 */
[----:B-1----:R-:W-:-:S04]  /*c640*/  @!P5 FMUL R15, R15, R15 ;  /* 0x0000000f0f0fd220 */ /* 0x002fc80000400000 */
[----:B------:R-:W-:Y:S01]  /*c650*/  @!P6 FMUL R113, R113, 0.5 ;  /* 0x3f0000007171e820 */ /* 0x000fe20000400000 */
[----:B------:R-:W-:Y:S01]  /*c660*/  FSETP.GEU.AND P5, PT, R30, -126, PT ;  /* 0xc2fc00001e00780b */ /* 0x000fe20003fae000 */
[----:B--2---:R-:W-:Y:S01]  /*c670*/  @!P4 FMUL R29, R29, R29 ;  /* 0x0000001d1d1dc220 */ /* 0x004fe20000400000 */
[----:B------:R-:W-:-:S11]  /*c680*/  FSETP.GEU.AND P4, PT, R117, -126, PT ;  /* 0xc2fc00007500780b */ /* 0x000fd60003f8e000 */
[----:B------:R-:W-:-:S06]  /*c690*/  @!P5 FMUL R30, R30, 0.5 ;  /* 0x3f0000001e1ed820 */ /* 0x000fcc0000400000 */
[----:B------:R-:W1:Y:S01]  /*c6a0*/  MUFU.EX2 R30, R30 ;  /* 0x0000001e001e7308 */ /* 0x000e620000000800 */
[----:B------:R-:W-:Y:S01]  /*c6b0*/  @!P4 FMUL R117, R117, 0.5 ;  /* 0x3f0000007575c820 */ /* 0x000fe20000400000 */
[----:B------:R-:W-:Y:S02]  /*c6c0*/  WARPGROUP.DEPBAR.LE gsb0, 0x0 ;  /* 0x00008000000079c5 */ /* 0x000fe40000010000 */
[----:B------:R-:W-:Y:S01]  /*c6d0*/  F2FP.F16.F32.PACK_AB R24, R32, R33 ;  /* 0x000000212018723e */ /* 0x000fe200000000ff */
[----:B------:R-:W-:Y:S01]  /*c6e0*/  FADD R33, R198, R33 ;  /* 0x00000021c6217221 */ /* 0x000fe20000000000 */
[----:B------:R-:W-:Y:S01]  /*c6f0*/  F2FP.F16.F32.PACK_AB R26, R31, R36 ;  /* 0x000000241f1a723e */ /* 0x000fe200000000ff */
[----:B-1----:R-:W-:Y:S01]  /*c700*/  @!P5 FMUL R30, R30, R30 ;  /* 0x0000001e1e1ed220 */ /* 0x002fe20000400000 */
[----:B------:R-:W-:Y:S01]  /*c710*/  F2FP.F16.F32.PACK_AB R25, R203, R202 ;  /* 0x000000cacb19723e */ /* 0x000fe200000000ff */
[----:B------:R-:W-:Y:S01]  /*c720*/  FADD R33, R33, R32 ;  /* 0x0000002021217221 */ /* 0x000fe20000000000 */
[----:B------:R-:W-:Y:S01]  /*c730*/  F2FP.F16.F32.PACK_AB R27, R35, R204 ;  /* 0x000000cc231b723e */ /* 0x000fe200000000ff */
[----:B------:R-:W1:Y:S01]  /*c740*/  MUFU.EX2 R32, R113 ;  /* 0x0000007100207308 */ /* 0x000e620000000800 */
[----:B------:R-:W-:Y:S01]  /*c750*/  FADD R202, R201, R202 ;  /* 0x000000cac9ca7221 */ /* 0x000fe20000000000 */
[----:B------:R-:W-:Y:S01]  /*c760*/  FADD R36, R33, R36 ;  /* 0x0000002421247221 */ /* 0x000fe20000000000 */
[----:B------:R-:W-:Y:S01]  /*c770*/  WARPGROUP.ARRIVE ;  /* 0x00000000000079c5 */ /* 0x000fe20000000000 */
[----:B------:R-:W-:Y:S01]  /*c780*/  FFMA R33, R114, UR7, -R23 ;  /* 0x0000000772217c23 */ /* 0x000fe20008000817 */
[----:B------:R-:W-:Y:S01]  /*c790*/  FADD R203, R202, R203 ;  /* 0x000000cbcacb7221 */ /* 0x000fe20000000000 */
[----:B------:R-:W-:-:S02]  /*c7a0*/  FADD R36, R36, R31 ;  /* 0x0000001f24247221 */ /* 0x000fc40000000000 */
[----:B------:R-:W2:Y:S01]  /*c7b0*/  MUFU.EX2 R31, R117 ;  /* 0x00000075001f7308 */ /* 0x000ea20000000800 */
[----:B------:R-:W-:Y:S01]  /*c7c0*/  HGMMA.64x16x16.F32 R184, R24, gdesc[UR16].tnspB, R184, gsb0 ;  /* 0x4020001018b87df0 */ /* 0x000fe200080008b8 */
[----:B------:R-:W-:Y:S01]  /*c7d0*/  UMOV UR19, 0xc0000010 ;  /* 0xc000001000137882 */ /* 0x000fe20000000000 */
[----:B------:R-:W-:-:S04]  /*c7e0*/  FADD R204, R203, R204 ;  /* 0x000000cccbcc7221 */ /* 0x000fc80000000000 */
[----:B------:R-:W-:Y:S01]  /*c7f0*/  FADD R204, R204, R35 ;  /* 0x00000023cccc7221 */ /* 0x000fe20000000000 */
[----:B------:R-:W-:Y:S01]  /*c800*/  FFMA R35, R120, UR7, -R7 ;  /* 0x0000000778237c23 */ /* 0x000fe20008000807 */
[----:B-1----:R-:W-:Y:S01]  /*c810*/  @!P6 FMUL R32, R32, R32 ;  /* 0x000000202020e220 */ /* 0x002fe20000400000 */
[----:B------:R-:W-:Y:S01]  /*c820*/  FSETP.GEU.AND P6, PT, R33, -126, PT ;  /* 0xc2fc00002100780b */ /* 0x000fe20003fce000 */
[----:B--2---:R-:W-:Y:S01]  /*c830*/  @!P4 FMUL R31, R31, R31 ;  /* 0x0000001f1f1fc220 */ /* 0x004fe20000400000 */
[----:B------:R-:W-:-:S11]  /*c840*/  FSETP.GEU.AND P4, PT, R118, -126, PT ;  /* 0xc2fc00007600780b */ /* 0x000fd60003f8e000 */
[----:B------:R-:W-:-:S06]  /*c850*/  @!P6 FMUL R33, R33, 0.5 ;  /* 0x3f0000002121e820 */ /* 0x000fcc0000400000 */
[----:B------:R-:W1:Y:S01]  /*c860*/  MUFU.EX2 R33, R33 ;  /* 0x0000002100217308 */ /* 0x000e620000000800 */
[----:B------:R-:W-:Y:S01]  /*c870*/  @!P4 FMUL R118, R118, 0.5 ;  /* 0x3f0000007676c820 */ /* 0x000fe20000400000 */
[----:B------:R-:W-:Y:S02]  /*c880*/  WARPGROUP.DEPBAR.LE gsb0, 0x0 ;  /* 0x00008000000079c5 */ /* 0x000fe40000010000 */
[----:B------:R-:W-:Y:S01]  /*c890*/  WARPGROUP.ARRIVE ;  /* 0x00000000000079c5 */ /* 0x000fe20000000000 */
[----:B-1----:R-:W-:-:S05]  /*c8a0*/  @!P6 FMUL R33, R33, R33 ;  /* 0x000000212121e220 */ /* 0x002fca0000400000 */
        /* <DEDUP_REMOVED lines=9> */
[----:B------:R-:W-:-:S07]  /*c940*/  UIADD3 UR8, UR6, 0x40, URZ ;  /* 0x0000004006087890 */ /* 0x000fce000fffe03f */
[----:B------:R-:W-:Y:S01]  /*c950*/  UMOV UR18, UR8 ;  /* 0x0000000800127c82 */ /* 0x000fe20008000000 */
        /* <DEDUP_REMOVED lines=12> */
[----:B------:R-:W-:Y:S01]  /*ca20*/  F2FP.F16.F32.PACK_AB R24, R38, R37 ;  /* 0x000000252618723e */ /* 0x000fe200000000ff */
[----:B------:R-:W-:Y:S01]  /*ca30*/  FADD R37, R36, R37 ;  /* 0x0000002524257221 */ /* 0x000fe20000000000 */
[----:B------:R-:W-:Y:S01]  /*ca40*/  F2FP.F16.F32.PACK_AB R26, R34, R39 ;  /* 0x00000027221a723e */ /* 0x000fe200000000ff */
[--C-:B------:R-:W-:Y:S01]  /*ca50*/  FFMA R36, R115, UR7, -R23.reuse ;  /* 0x0000000773247c23 */ /* 0x100fe20008000817 */
[----:B------:R-:W-:Y:S01]  /*ca60*/  F2FP.F16.F32.PACK_AB R25, R46, R45 ;  /* 0x0000002d2e19723e */ /* 0x000fe200000000ff */
[----:B------:R-:W-:Y:S01]  /*ca70*/  FADD R38, R37, R38 ;  /* 0x0000002625267221 */ /* 0x000fe20000000000 */
[----:B------:R-:W-:Y:S01]  /*ca80*/  F2FP.F16.F32.PACK_AB R27, R43, R40 ;  /* 0x000000282b1b723e */ /* 0x000fe200000000ff */
[----:B------:R-:W-:Y:S01]  /*ca90*/  FFMA R37, R119, UR7, -R23 ;  /* 0x0000000777257c23 */ /* 0x000fe20008000817 */
[----:B------:R-:W-:Y:S01]  /*caa0*/  FSETP.GEU.AND P5, PT, R36, -126, PT ;  /* 0xc2fc00002400780b */ /* 0x000fe20003fae000 */
[----:B------:R-:W-:Y:S01]  /*cab0*/  FADD R39, R38, R39 ;  /* 0x0000002726277221 */ /* 0x000fe20000000000 */
[----:B------:R-:W-:Y:S01]  /*cac0*/  WARPGROUP.ARRIVE ;  /* 0x00000000000079c5 */ /* 0x000fe20000000000 */
[----:B------:R-:W-:Y:S01]  /*cad0*/  FFMA R38, R121, UR7, -R7 ;  /* 0x0000000779267c23 */ /* 0x000fe20008000807 */
[----:B------:R-:W-:Y:S01]  /*cae0*/  FSETP.GEU.AND P6, PT, R37, -126, PT ;  /* 0xc2fc00002500780b */ /* 0x000fe20003fce000 */
[----:B------:R-:W-:Y:S01]  /*caf0*/  FADD R39, R39, R34 ;  /* 0x0000002227277221 */ /* 0x000fe20000000000 */
[----:B------:R-:W-:Y:S01]  /*cb00*/  FADD R45, R204, R45 ;  /* 0x0000002dcc2d7221 */ /* 0x000fe20000000000 */
[----:B------:R-:W1:Y:S01]  /*cb10*/  MUFU.EX2 R34, R118 ;  /* 0x0000007600227308 */ /* 0x000e620000000800 */
[----:B------:R-:W-:Y:S01]  /*cb20*/  HGMMA.64x16x16.F32 R184, R24, gdesc[UR16].tnspB, R184, gsb0 ;  /* 0x4020001018b87df0 */ /* 0x000fe200080008b8 */
[----:B------:R-:W-:Y:S01]  /*cb30*/  UMOV UR19, 0xc0000010 ;  /* 0xc000001000137882 */ /* 0x000fe20000000000 */
[----:B------:R-:W-:Y:S01]  /*cb40*/  FADD R45, R45, R46 ;  /* 0x0000002e2d2d7221 */ /* 0x000fe20000000000 */
[----:B------:R-:W-:-:S02]  /*cb50*/  FFMA R46, R128, UR7, -R7 ;  /* 0x00000007802e7c23 */ /* 0x000fc40008000807 */
[----:B------:R-:W-:Y:S01]  /*cb60*/  @!P5 FMUL R36, R36, 0.5 ;  /* 0x3f0000002424d820 */ /* 0x000fe20000400000 */
[----:B------:R-:W-:Y:S01]  /*cb70*/  FADD R40, R45, R40 ;  /* 0x000000282d287221 */ /* 0x000fe20000000000 */
[----:B------:R-:W-:Y:S02]  /*cb80*/  FFMA R45, R129, UR7, -R7 ;  /* 0x00000007812d7c23 */ /* 0x000fe40008000807 */
[----:B------:R-:W-:Y:S01]  /*cb90*/  @!P6 FMUL R37, R37, 0.5 ;  /* 0x3f0000002525e820 */ /* 0x000fe20000400000 */
[----:B------:R-:W-:Y:S01]  /*cba0*/  FADD R43, R40, R43 ;  /* 0x0000002b282b7221 */ /* 0x000fe20000000000 */
[----:B------:R-:W2:Y:S01]  /*cbb0*/  MUFU.EX2 R36, R36 ;  /* 0x0000002400247308 */ /* 0x000ea20000000800 */
[----:B------:R-:W-:Y:S01]  /*cbc0*/  FFMA R40, R124, UR7, -R7 ;  /* 0x000000077c287c23 */ /* 0x000fe20008000807 */
[----:B-1----:R-:W-:Y:S01]  /*cbd0*/  @!P4 FMUL R34, R34, R34 ;  /* 0x000000222222c220 */ /* 0x002fe20000400000 */
[----:B------:R-:W-:-:S05]  /*cbe0*/  FSETP.GEU.AND P4, PT, R38, -126, PT ;  /* 0xc2fc00002600780b */ /* 0x000fca0003f8e000 */
[----:B------:R-:W1:Y:S01]  /*cbf0*/  MUFU.EX2 R37, R37 ;  /* 0x0000002500257308 */ /* 0x000e620000000800 */
[----:B--2---:R-:W-:Y:S01]  /*cc00*/  @!P5 FMUL R36, R36, R36 ;  /* 0x000000242424d220 */ /* 0x004fe20000400000 */
[----:B------:R-:W-:-:S06]  /*cc10*/  FSETP.GEU.AND P5, PT, R35, -126, PT ;  /* 0xc2fc00002300780b */ /* 0x000fcc0003fae000 */
[----:B------:R-:W-:Y:S01]  /*cc20*/  @!P4 FMUL R38, R38, 0.5 ;  /* 0x3f0000002626c820 */ /* 0x000fe20000400000 */
[----:B-1----:R-:W-:-:S05]  /*cc30*/  @!P6 FMUL R37, R37, R37 ;  /* 0x000000252525e220 */ /* 0x002fca0000400000 */
[----:B------:R-:W1:Y:S01]  /*cc40*/  MUFU.EX2 R38, R38 ;  /* 0x0000002600267308 */ /* 0x000e620000000800 */
[----:B------:R-:W-:Y:S01]  /*cc50*/  FSETP.GEU.AND P6, PT, R40, -126, PT ;  /* 0xc2fc00002800780b */ /* 0x000fe20003fce000 */
[----:B------:R-:W-:Y:S02]  /*cc60*/  WARPGROUP.DEPBAR.LE gsb0, 0x0 ;  /* 0x00008000000079c5 */ /* 0x000fe40000010000 */
[----:B------:R-:W-:Y:S01]  /*cc70*/  WARPGROUP.ARRIVE ;  /* 0x00000000000079c5 */ /* 0x000fe20000000000 */
[----:B------:R-:W-:-:S05]  /*cc80*/  @!P5 FMUL R35, R35, 0.5 ;  /* 0x3f0000002323d820 */ /* 0x000fca0000400000 */
[----:B------:R-:W-:Y:S01]  /*cc90*/  HGMMA.64x16x16.F32 R176, R24, gdesc[UR8].tnspB, R176, gsb0 ;  /* 0x4020000818b07df0 */ /* 0x000fe200080008b0 */
[----:B------:R-:W-:Y:S01]  /*cca0*/  UMOV UR10, UR12 ;  /* 0x0000000c000a7c82 */ /* 0x000fe20008000000 */
[----:B------:R-:W-:Y:S01]  /*ccb0*/  UMOV UR11, 0xc0000010 ;  /* 0xc0000010000b7882 */ /* 0x000fe20000000000 */
[----:B------:R-:W-:Y:S01]  /*ccc0*/  UIADD3 UR12, UR6, 0x460, URZ ;  /* 0x00000460060c7890 */ /* 0x000fe2000fffe03f */
[----:B------:R-:W2:Y:S01]  /*ccd0*/  MUFU.EX2 R35, R35 ;  /* 0x0000002300237308 */ /* 0x000ea20000000800 */
[----:B-1----:R-:W-:Y:S01]  /*cce0*/  @!P4 FMUL R38, R38, R38 ;  /* 0x000000262626c220 */ /* 0x002fe20000400000 */
[----:B------:R-:W-:-:S06]  /*ccf0*/  @!P6 FMUL R40, R40, 0.5 ;  /* 0x3f0000002828e820 */ /* 0x000fcc0000400000 */
[----:B------:R-:W1:Y:S01]  /*cd00*/  MUFU.EX2 R40, R40 ;  /* 0x0000002800287308 */ /* 0x000e620000000800 */
[----:B--2---:R-:W-:Y:S01]  /*cd10*/  @!P5 FMUL R35, R35, R35 ;  /* 0x000000232323d220 */ /* 0x004fe20000400000 */
[----:B-1----:R-:W-:Y:S01]  /*cd20*/  @!P6 FMUL R40, R40, R40 ;  /* 0x000000282828e220 */ /* 0x002fe20000400000 */
        /* <DEDUP_REMOVED lines=22> */
[----:B------:R-:W-:Y:S01]  /*ce90*/  FFMA R39, R125, UR7, -R7 ;  /* 0x000000077d277c23 */ /* 0x000fe20008000807 */
[----:B------:R-:W-:Y:S01]  /*cea0*/  F2FP.F16.F32.PACK_AB R25, R205, R52 ;  /* 0x00000034cd19723e */ /* 0x000fe200000000ff */
[----:B------:R-:W-:Y:S01]  /*ceb0*/  FADD R47, R44, R47 ;  /* 0x0000002f2c2f7221 */ /* 0x000fe20000000000 */
[----:B------:R-:W-:Y:S01]  /*cec0*/  F2FP.F16.F32.PACK_AB R27, R50, R49 ;  /* 0x00000031321b723e */ /* 0x000fe200000000ff */
[----:B------:R-:W-:Y:S01]  /*ced0*/  FADD R52, R43, R52 ;  /* 0x000000342b347221 */ /* 0x000fe20000000000 */
[----:B------:R-:W-:Y:S01]  /*cee0*/  FSETP.GEU.AND P5, PT, R39, -126, PT ;  /* 0xc2fc00002700780b */ /* 0x000fe20003fae000 */
[----:B------:R-:W-:Y:S01]  /*cef0*/  FADD R42, R47, R42 ;  /* 0x0000002a2f2a7221 */ /* 0x000fe20000000000 */
[----:B------:R-:W-:Y:S01]  /*cf00*/  WARPGROUP.ARRIVE ;  /* 0x00000000000079c5 */ /* 0x000fe20000000000 */
[--C-:B------:R-:W-:Y:S01]  /*cf10*/  FFMA R44, R123, UR7, -R23.reuse ;  /* 0x000000077b2c7c23 */ /* 0x100fe20008000817 */
[----:B------:R-:W-:Y:S01]  /*cf20*/  FFMA R43, R127, UR7, -R23 ;  /* 0x000000077f2b7c23 */ /* 0x000fe20008000817 */
[----:B------:R-:W-:Y:S01]  /*cf30*/  FADD R42, R42, R41 ;  /* 0x000000292a2a7221 */ /* 0x000fe20000000000 */
[----:B------:R-:W-:Y:S01]  /*cf40*/  FFMA R41, R122, UR7, -R23 ;  /* 0x000000077a297c23 */ /* 0x000fe20008000817 */
[----:B------:R-:W-:Y:S01]  /*cf50*/  FADD R52, R52, R205 ;  /* 0x000000cd34347221 */ /* 0x000fe20000000000 */
[----:B------:R-:W-:Y:S01]  /*cf60*/  HGMMA.64x16x16.F32 R184, R24, gdesc[UR16].tnspB, R184, gsb0 ;  /* 0x4020001018b87df0 */ /* 0x000fe200080008b8 */
[----:B------:R-:W-:Y:S01]  /*cf70*/  UMOV UR19, 0xc0000010 ;  /* 0xc000001000137882 */ /* 0x000fe20000000000 */
[----:B------:R-:W-:Y:S01]  /*cf80*/  FSETP.GEU.AND P6, PT, R44, -126, PT ;  /* 0xc2fc00002c00780b */ /* 0x000fe20003fce000 */
[----:B------:R-:W-:Y:S01]  /*cf90*/  FADD R49, R52, R49 ;  /* 0x0000003134317221 */ /* 0x000fe20000000000 */
[----:B------:R-:W-:Y:S01]  /*cfa0*/  FSETP.GEU.AND P4, PT, R41, -126, PT ;  /* 0xc2fc00002900780b */ /* 0x000fe20003f8e000 */
[----:B------:R-:W-:Y:S01]  /*cfb0*/  @!P5 FMUL R39, R39, 0.5 ;  /* 0x3f0000002727d820 */ /* 0x000fe20000400000 */
[----:B------:R-:W-:Y:S01]  /*cfc0*/  FFMA R47, R132, UR7, -R7 ;  /* 0x00000007842f7c23 */ /* 0x000fe20008000807 */
[----:B------:R-:W-:-:S04]  /*cfd0*/  FADD R49, R49, R50 ;  /* 0x0000003231317221 */ /* 0x000fc80000000000 */
[----:B------:R-:W1:Y:S04]  /*cfe0*/  MUFU.EX2 R39, R39 ;  /* 0x0000002700277308 */ /* 0x000e680000000800 */
[----:B------:R-:W-:Y:S02]  /*cff0*/  @!P6 FMUL R44, R44, 0.5 ;  /* 0x3f0000002c2ce820 */ /* 0x000fe40000400000 */
[----:B------:R-:W-:-:S04]  /*d000*/  @!P4 FMUL R41, R41, 0.5 ;  /* 0x3f0000002929c820 */ /* 0x000fc80000400000 */
[----:B------:R-:W2:Y:S01]  /*d010*/  MUFU.EX2 R44, R44 ;  /* 0x0000002c002c7308 */ /* 0x000ea20000000800 */
[----:B-1----:R-:W-:-:S07]  /*d020*/  @!P5 FMUL R39, R39, R39 ;  /* 0x000000272727d220 */ /* 0x002fce0000400000 */
[----:B------:R-:W1:Y:S01]  /*d030*/  MUFU.EX2 R41, R41 ;  /* 0x0000002900297308 */ /* 0x000e620000000800 */
[----:B--2---:R-:W-:Y:S01]  /*d040*/  @!P6 FMUL R44, R44, R44 ;  /* 0x0000002c2c2ce220 */ /* 0x004fe20000400000 */
[----:B------:R-:W-:Y:S01]  /*d050*/  FSETP.GEU.AND P6, PT, R46, -126, PT ;  /* 0xc2fc00002e00780b */ /* 0x000fe20003fce000 */
[----:B------:R-:W-:Y:S02]  /*d060*/  WARPGROUP.DEPBAR.LE gsb0, 0x0 ;  /* 0x00008000000079c5 */ /* 0x000fe40000010000 */
[----:B------:R-:W-:Y:S01]  /*d070*/  WARPGROUP.ARRIVE ;  /* 0x00000000000079c5 */ /* 0x000fe20000000000 */
[----:B-1----:R-:W-:Y:S01]  /*d080*/  @!P4 FMUL R41, R41, R41 ;  /* 0x000000292929c220 */ /* 0x002fe20000400000 */
[----:B------:R-:W-:-:S04]  /*d090*/  FSETP.GEU.AND P4, PT, R43, -126, PT ;  /* 0xc2fc00002b00780b */ /* 0x000fc80003f8e000 */
[----:B------:R-:W-:Y:S01]  /*d0a0*/  HGMMA.64x16x16.F32 R176, R24, gdesc[UR8].tnspB, R176, gsb0 ;  /* 0x4020000818b07df0 */ /* 0x000fe200080008b0 */
[----:B------:R-:W-:Y:S01]  /*d0b0*/  UMOV UR10, UR12 ;  /* 0x0000000c000a7c82 */ /* 0x000fe20008000000 */
[----:B------:R-:W-:Y:S01]  /*d0c0*/  UMOV UR11, 0xc0000010 ;  /* 0xc0000010000b7882 */ /* 0x000fe20000000000 */
[----:B------:R-:W-:Y:S01]  /*d0d0*/  UIADD3 UR12, UR6, 0x480, URZ ;  /* 0x00000480060c7890 */ /* 0x000fe2000fffe03f */
[----:B------:R-:W-:-:S05]  /*d0e0*/  @!P6 FMUL R46, R46, 0.5 ;  /* 0x3f0000002e2ee820 */ /* 0x000fca0000400000 */
[----:B------:R-:W-:Y:S01]  /*d0f0*/  @!P4 FMUL R43, R43, 0.5 ;  /* 0x3f0000002b2bc820 */ /* 0x000fe20000400000 */
[----:B------:R-:W1:Y:S08]  /*d100*/  MUFU.EX2 R46, R46 ;  /* 0x0000002e002e7308 */ /* 0x000e700000000800 */
[----:B------:R-:W2:Y:S01]  /*d110*/  MUFU.EX2 R43, R43 ;  /* 0x0000002b002b7308 */ /* 0x000ea20000000800 */
[----:B-1----:R-:W-:Y:S01]  /*d120*/  @!P6 FMUL R46, R46, R46 ;  /* 0x0000002e2e2ee220 */ /* 0x002fe20000400000 */
[----:B--2---:R-:W-:Y:S01]  /*d130*/  @!P4 FMUL R43, R43, R43 ;  /* 0x0000002b2b2bc220 */ /* 0x004fe20000400000 */
[----:B------:R-:W-:Y:S01]  /*d140*/  FSETP.GEU.AND P4, PT, R47, -126, PT ;  /* 0xc2fc00002f00780b */ /* 0x000fe20003f8e000 */
[----:B------:R-:W-:-:S02]  /*d150*/  WARPGROUP.DEPBAR.LE gsb0, 0x0 ;  /* 0x00008000000079c5 */ /* 0x000fc40000010000 */
[----:B------:R-:W-:-:S06]  /*d160*/  WARPGROUP.ARRIVE ;  /* 0x00000000000079c5 */ /* 0x000fcc0000000000 */
[----:B------:R-:W-:Y:S01]  /*d170*/  HGMMA.64x16x16.F32 R168, R24, gdesc[UR8].tnspB, R168, gsb0 ;  /* 0x4020000818a87df0 */ /* 0x000fe200080008a8 */
[----:B------:R-:W-:Y:S01]  /*d180*/  UMOV UR10, UR8 ;  /* 0x00000008000a7c82 */ /* 0x000fe20008000000 */
[----:B------:R-:W-:Y:S01]  /*d190*/  UMOV UR11, 0xc0000010 ;  /* 0xc0000010000b7882 */ /* 0x000fe20000000000 */
[----:B------:R-:W-:Y:S01]  /*d1a0*/  UIADD3 UR8, UR6, 0x80, URZ ;  /* 0x0000008006087890 */ /* 0x000fe2000fffe03f */
[----:B------:R-:W-:-:S06]  /*d1b0*/  @!P4 FMUL R47, R47, 0.5 ;  /* 0x3f0000002f2fc820 */ /* 0x000fcc0000400000 */
[----:B------:R-:W-:Y:S01]  /*d1c0*/  UMOV UR18, UR8 ;  /* 0x0000000800127c82 */ /* 0x000fe20008000000 */
[----:B------:R-:W-:Y:S01]  /*d1d0*/  UIADD3 UR8, UR6, 0x880, URZ ;  /* 0x0000088006087890 */ /* 0x000fe2000fffe03f */
[----:B------:R-:W1:Y:S02]  /*d1e0*/  MUFU.EX2 R47, R47 ;  /* 0x0000002f002f7308 */ /* 0x000e640000000800 */
[----:B-1----:R-:W-:Y:S01]  /*d1f0*/  @!P4 FMUL R47, R47, R47 ;  /* 0x0000002f2f2fc220 */ /* 0x002fe20000400000 */
[----:B------:R-:W-:Y:S01]  /*d200*/  FSETP.GEU.AND P4, PT, R131, -126, PT ;  /* 0xc2fc00008300780b */ /* 0x000fe20003f8e000 */
[----:B------:R-:W-:Y:S02]  /*d210*/  WARPGROUP.DEPBAR.LE gsb0, 0x0 ;  /* 0x00008000000079c5 */ /* 0x000fe40000010000 */
[----:B------:R-:W-:-:S10]  /*d220*/  WARPGROUP.ARRIVE ;  /* 0x00000000000079c5 */ /* 0x000fd40000000000 */
[----:B------:R-:W-:Y:S01]  /*d230*/  @!P4 FMUL R131, R131, 0.5 ;  /* 0x3f0000008383c820 */ /* 0x000fe20000400000 */
[----:B------:R-:W-:Y:S01]  /*d240*/  HGMMA.64x16x16.F32 R160, R24, gdesc[UR12].tnspB, R160, gsb0 ;  /* 0x4020000c18a07df0 */ /* 0x000fe200080008a0 */
[----:B------:R-:W-:-:S04]  /*d250*/  UIADD3 UR14, UR6, 0x680, URZ ;  /* 0x00000680060e7890 */ /* 0x000fc8000fffe03f */
[----:B------:R-:W1:Y:S01]  /*d260*/  MUFU.EX2 R131, R131 ;  /* 0x0000008300837308 */ /* 0x000e620000000800 */
[----:B------:R-:W-:Y:S01]  /*d270*/  UMOV UR15, 0xc0000010 ;  /* 0xc0000010000f7882 */ /* 0x000fe20000000000 */
[----:B-1----:R-:W-:Y:S01]  /*d280*/  @!P4 FMUL R131, R131, R131 ;  /* 0x000000838383c220 */ /* 0x002fe20000400000 */
[----:B------:R-:W-:-:S13]  /*d290*/  FSETP.GEU.AND P4, PT, R136, -126, PT ;  /* 0xc2fc00008800780b */ /* 0x000fda0003f8e000 */
[----:B------:R-:W-:-:S06]  /*d2a0*/  @!P4 FMUL R136, R136, 0.5 ;  /* 0x3f0000008888c820 */ /* 0x000fcc0000400000 */
[----:B------:R-:W1:Y:S01]  /*d2b0*/  MUFU.EX2 R136, R136 ;  /* 0x0000008800887308 */ /* 0x000e620000000800 */
[----:B------:R-:W-:Y:S02]  /*d2c0*/  WARPGROUP.DEPBAR.LE gsb0, 0x0 ;  /* 0x00008000000079c5 */ /* 0x000fe40000010000 */
[----:B------:R-:W-:-:S06]  /*d2d0*/  WARPGROUP.ARRIVE ;  /* 0x00000000000079c5 */ /* 0x000fcc0000000000 */
[----:B------:R-:W-:Y:S01]  /*d2e0*/  HGMMA.64x16x16.F32 R152, R24, gdesc[UR8].tnspB, R152, gsb0 ;  /* 0x4020000818987df0 */ /* 0x000fe20008000898 */
[----:B------:R-:W-:Y:S01]  /*d2f0*/  UIADD3 UR10, UR6, 0x280, URZ ;  /* 0x00000280060a7890 */ /* 0x000fe2000fffe03f */
[----:B------:R-:W-:Y:S01]  /*d300*/  UMOV UR11, 0xc0000010 ;  /* 0xc0000010000b7882 */ /* 0x000fe20000000000 */
[----:B-1----:R-:W-:Y:S01]  /*d310*/  @!P4 FMUL R136, R136, R136 ;  /* 0x000000888888c220 */ /* 0x002fe20000400000 */
[----:B------:R-:W-:-:S13]  /*d320*/  FSETP.GEU.AND P4, PT, R141, -126, PT ;  /* 0xc2fc00008d00780b */ /* 0x000fda0003f8e000 */
[----:B------:R-:W-:-:S06]  /*d330*/  @!P4 FMUL R141, R141, 0.5 ;  /* 0x3f0000008d8dc820 */ /* 0x000fcc0000400000 */
[----:B------:R-:W1:Y:S01]  /*d340*/  MUFU.EX2 R141, R141 ;  /* 0x0000008d008d7308 */ /* 0x000e620000000800 */
        /* <DEDUP_REMOVED lines=8> */
[----:B------:R-:W-:Y:S01]  /*d3d0*/  FADD R206, R49, R206 ;  /* 0x000000ce31ce7221 */ /* 0x000fe20000000000 */
[----:B------:R-:W-:Y:S01]  /*d3e0*/  FSETP.GEU.AND P5, PT, R42, -126, PT ;  /* 0xc2fc00002a00780b */ /* 0x000fe20003fae000 */
[----:B------:R-:W-:Y:S01]  /*d3f0*/  FADD R48, R53, R48 ;  /* 0x0000003035307221 */ /* 0x000fe20000000000 */
[----:B------:R-:W-:Y:S01]  /*d400*/  WARPGROUP.ARRIVE ;  /* 0x00000000000079c5 */ /* 0x000fe20000000000 */
[----:B------:R-:W-:Y:S01]  /*d410*/  FFMA R49, R130, UR7, -R23 ;  /* 0x0000000782317c23 */ /* 0x000fe20008000817 */
[----:B-1----:R-:W-:Y:S01]  /*d420*/  @!P4 FMUL R141, R141, R141 ;  /* 0x0000008d8d8dc220 */ /* 0x002fe20000400000 */
[----:B------:R-:W-:Y:S01]  /*d430*/  FADD R51, R48, R51 ;  /* 0x0000003330337221 */ /* 0x000fe20000000000 */
[----:B------:R-:W-:Y:S01]  /*d440*/  FFMA R48, R133, UR7, -R7 ;  /* 0x0000000785307c23 */ /* 0x000fe20008000807 */
[----:B------:R-:W-:Y:S01]  /*d450*/  FSETP.GEU.AND P4, PT, R142, -126, PT ;  /* 0xc2fc00008e00780b */ /* 0x000fe20003f8e000 */
[----:B------:R-:W-:Y:S01]  /*d460*/  HGMMA.64x16x16.F32 R184, R24, gdesc[UR16].tnspB, R184, gsb0 ;  /* 0x4020001018b87df0 */ /* 0x000fe200080008b8 */
[----:B------:R-:W-:Y:S01]  /*d470*/  UMOV UR19, 0xc0000010 ;  /* 0xc000001000137882 */ /* 0x000fe20000000000 */
[----:B------:R-:W-:Y:S01]  /*d480*/  FADD R55, R206, R55 ;  /* 0x00000037ce377221 */ /* 0x000fe20000000000 */
[----:B------:R-:W-:Y:S01]  /*d490*/  FSETP.GEU.AND P6, PT, R48, -126, PT ;  /* 0xc2fc00003000780b */ /* 0x000fe20003fce000 */
[----:B------:R-:W-:Y:S01]  /*d4a0*/  FFMA R7, R148, UR7, -R7 ;  /* 0x0000000794077c23 */ /* 0x000fe20008000807 */
[----:B------:R-:W-:Y:S01]  /*d4b0*/  @!P5 FMUL R42, R42, 0.5 ;  /* 0x3f0000002a2ad820 */ /* 0x000fe20000400000 */
[----:B------:R-:W-:Y:S01]  /*d4c0*/  FADD R58, R55, R58 ;  /* 0x0000003a373a7221 */ /* 0x000fe20000000000 */
[----:B------:R-:W-:Y:S01]  /*d4d0*/  FFMA R23, R151, UR7, -R23 ;  /* 0x0000000797177c23 */ /* 0x000fe20008000817 */
[----:B------:R-:W-:-:S02]  /*d4e0*/  UMOV UR7, 0xc0000010 ;  /* 0xc000001000077882 */ /* 0x000fc40000000000 */
[----:B------:R-:W-:Y:S01]  /*d4f0*/  FADD R61, R58, R61 ;  /* 0x0000003d3a3d7221 */ /* 0x000fe20000000000 */
[----:B------:R-:W1:Y:S01]  /*d500*/  MUFU.EX2 R42, R42 ;  /* 0x0000002a002a7308 */ /* 0x000e620000000800 */
[----:B------:R-:W-:-:S04]  /*d510*/  @!P4 FMUL R142, R142, 0.5 ;  /* 0x3f0000008e8ec820 */ /* 0x000fc80000400000 */
[----:B------:R-:W-:-:S03]  /*d520*/  @!P6 FMUL R48, R48, 0.5 ;  /* 0x3f0000003030e820 */ /* 0x000fc60000400000 */
[----:B------:R-:W2:Y:S08]  /*d530*/  MUFU.EX2 R55, R142 ;  /* 0x0000008e00377308 */ /* 0x000eb00000000800 */
[----:B------:R-:W3:Y:S01]  /*d540*/  MUFU.EX2 R48, R48 ;  /* 0x0000003000307308 */ /* 0x000ee20000000800 */
[----:B-1----:R-:W-:Y:S01]  /*d550*/  @!P5 FMUL R42, R42, R42 ;  /* 0x0000002a2a2ad220 */ /* 0x002fe20000400000 */
[----:B------:R-:W-:Y:S01]  /*d560*/  FSETP.GEU.AND P5, PT, R45, -126, PT ;  /* 0xc2fc00002d00780b */ /* 0x000fe20003fae000 */
[----:B--2---:R-:W-:Y:S01]  /*d570*/  @!P4 FMUL R55, R55, R55 ;  /* 0x000000373737c220 */ /* 0x004fe20000400000 */
[----:B------:R-:W-:Y:S01]  /*d580*/  FSETP.GEU.AND P4, PT, R145, -126, PT ;  /* 0xc2fc00009100780b */ /* 0x000fe20003f8e000 */
[----:B------:R-:W-:-:S02]  /*d590*/  WARPGROUP.DEPBAR.LE gsb0, 0x0 ;  /* 0x00008000000079c5 */ /* 0x000fc40000010000 */
[----:B------:R-:W-:-:S08]  /*d5a0*/  WARPGROUP.ARRIVE ;  /* 0x00000000000079c5 */ /* 0x000fd00000000000 */
[----:B------:R-:W-:Y:S01]  /*d5b0*/  @!P5 FMUL R45, R45, 0.5 ;  /* 0x3f0000002d2dd820 */ /* 0x000fe20000400000 */
[----:B---3--:R-:W-:Y:S01]  /*d5c0*/  @!P6 FMUL R48, R48, R48 ;  /* 0x000000303030e220 */ /* 0x008fe20000400000 */
[----:B------:R-:W-:Y:S01]  /*d5d0*/  FSETP.GEU.AND P6, PT, R134, -126, PT ;  /* 0xc2fc00008600780b */ /* 0x000fe20003fce000 */
[----:B------:R-:W-:Y:S01]  /*d5e0*/  HGMMA.64x16x16.F32 R176, R24, gdesc[UR8].tnspB, R176, gsb0 ;  /* 0x4020000818b07df0 */ /* 0x000fe200080008b0 */
[----:B------:R-:W-:Y:S01]  /*d5f0*/  UMOV UR10, UR12 ;  /* 0x0000000c000a7c82 */ /* 0x000fe20008000000 */
[----:B------:R-:W-:Y:S01]  /*d600*/  UMOV UR11, 0xc0000010 ;  /* 0xc0000010000b7882 */ /* 0x000fe20000000000 */
[----:B------:R-:W-:Y:S01]  /*d610*/  UIADD3 UR12, UR6, 0x4a0, URZ ;  /* 0x000004a0060c7890 */ /* 0x000fe2000fffe03f */
[----:B------:R-:W1:Y:S01]  /*d620*/  MUFU.EX2 R45, R45 ;  /* 0x0000002d002d7308 */ /* 0x000e620000000800 */
[----:B------:R-:W-:-:S07]  /*d630*/  @!P4 FMUL R145, R145, 0.5 ;  /* 0x3f0000009191c820 */ /* 0x000fce0000400000 */
[----:B------:R-:W-:Y:S01]  /*d640*/  @!P6 FMUL R134, R134, 0.5 ;  /* 0x3f0000008686e820 */ /* 0x000fe20000400000 */
[----:B------:R-:W2:Y:S01]  /*d650*/  MUFU.EX2 R145, R145 ;  /* 0x0000009100917308 */ /* 0x000ea20000000800 */
[----:B-1----:R-:W-:Y:S01]  /*d660*/  @!P5 FMUL R45, R45, R45 ;  /* 0x0000002d2d2dd220 */ /* 0x002fe20000400000 */
[----:B------:R-:W-:Y:S01]  /*d670*/  FSETP.GEU.AND P5, PT, R49, -126, PT ;  /* 0xc2fc00003100780b */ /* 0x000fe20003fae000 */
[----:B--2---:R-:W-:Y:S01]  /*d680*/  @!P4 FMUL R145, R145, R145 ;  /* 0x000000919191c220 */ /* 0x004fe20000400000 */
[----:B------:R-:W-:-:S11]  /*d690*/  FSETP.GEU.AND P4, PT, R146, -126, PT ;  /* 0xc2fc00009200780b */ /* 0x000fd60003f8e000 */
[----:B------:R-:W-:-:S06]  /*d6a0*/  @!P5 FMUL R49, R49, 0.5 ;  /* 0x3f0000003131d820 */ /* 0x000fcc0000400000 */
[----:B------:R-:W1:Y:S01]  /*d6b0*/  MUFU.EX2 R49, R49 ;  /* 0x0000003100317308 */ /* 0x000e620000000800 */
[----:B------:R-:W-:Y:S02]  /*d6c0*/  WARPGROUP.DEPBAR.LE gsb0, 0x0 ;  /* 0x00008000000079c5 */ /* 0x000fe40000010000 */
[----:B------:R-:W-:Y:S01]  /*d6d0*/  WARPGROUP.ARRIVE ;  /* 0x00000000000079c5 */ /* 0x000fe20000000000 */
[----:B------:R-:W-:-:S05]  /*d6e0*/  @!P4 FMUL R146, R146, 0.5 ;  /* 0x3f0000009292c820 */ /* 0x000fca0000400000 */
[----:B------:R-:W-:Y:S01]  /*d6f0*/  HGMMA.64x16x16.F32 R168, R24, gdesc[UR8].tnspB, R168, gsb0 ;  /* 0x4020000818a87df0 */ /* 0x000fe200080008a8 */
[----:B------:R-:W-:Y:S01]  /*d700*/  UMOV UR10, UR8 ;  /* 0x00000008000a7c82 */ /* 0x000fe20008000000 */
[----:B------:R-:W-:Y:S01]  /*d710*/  UMOV UR11, 0xc0000010 ;  /* 0xc0000010000b7882 */ /* 0x000fe20000000000 */
[----:B------:R-:W-:Y:S01]  /*d720*/  UIADD3 UR8, UR6, 0xa0, URZ ;  /* 0x000000a006087890 */ /* 0x000fe2000fffe03f */
[----:B-1----:R-:W-:Y:S01]  /*d730*/  @!P5 FMUL R49, R49, R49 ;  /* 0x000000313131d220 */ /* 0x002fe20000400000 */
[----:B------:R-:W-:-:S05]  /*d740*/  FSETP.GEU.AND P5, PT, R135, -126, PT ;  /* 0xc2fc00008700780b */ /* 0x000fca0003fae000 */
[----:B------:R-:W-:Y:S01]  /*d750*/  UMOV UR18, UR8 ;  /* 0x0000000800127c82 */ /* 0x000fe20008000000 */
[----:B------:R-:W-:-:S07]  /*d760*/  UIADD3 UR8, UR6, 0x8a0, URZ ;  /* 0x000008a006087890 */ /* 0x000fce000fffe03f */
[----:B------:R-:W-:-:S06]  /*d770*/  @!P5 FMUL R135, R135, 0.5 ;  /* 0x3f0000008787d820 */ /* 0x000fcc0000400000 */
[----:B------:R-:W1:Y:S01]  /*d780*/  MUFU.EX2 R135, R135 ;  /* 0x0000008700877308 */ /* 0x000e620000000800 */
[----:B------:R-:W-:Y:S02]  /*d790*/  WARPGROUP.DEPBAR.LE gsb0, 0x0 ;  /* 0x00008000000079c5 */ /* 0x000fe40000010000 */
[----:B------:R-:W-:Y:S01]  /*d7a0*/  WARPGROUP.ARRIVE ;  /* 0x00000000000079c5 */ /* 0x000fe20000000000 */
[----:B-1----:R-:W-:Y:S01]  /*d7b0*/  @!P5 FMUL R135, R135, R135 ;  /* 0x000000878787d220 */ /* 0x002fe20000400000 */
[----:B------:R-:W-:-:S04]  /*d7c0*/  FSETP.GEU.AND P5, PT, R140, -126, PT ;  /* 0xc2fc00008c00780b */ /* 0x000fc80003fae000 */
[----:B------:R-:W-:Y:S01]  /*d7d0*/  HGMMA.64x16x16.F32 R160, R24, gdesc[UR12].tnspB, R160, gsb0 ;  /* 0x4020000c18a07df0 */ /* 0x000fe200080008a0 */
[----:B------:R-:W-:Y:S01]  /*d7e0*/  UIADD3 UR14, UR6, 0x6a0, URZ ;  /* 0x000006a0060e7890 */ /* 0x000fe2000fffe03f */
[----:B------:R-:W-:-:S07]  /*d7f0*/  UMOV UR15, 0xc0000010 ;  /* 0xc0000010000f7882 */ /* 0x000fce0000000000 */
[----:B------:R-:W-:-:S06]  /*d800*/  @!P5 FMUL R140, R140, 0.5 ;  /* 0x3f0000008c8cd820 */ /* 0x000fcc0000400000 */
        /* <DEDUP_REMOVED lines=17> */
[----:B------:R-:W-:-:S03]  /*d920*/  F2FP.F16.F32.PACK_AB R26, R59, R56 ;  /* 0x000000383b1a723e */ /* 0x000fc600000000ff */
[----:B------:R-:W2:Y:S01]  /*d930*/  MUFU.EX2 R51, R134 ;  /* 0x0000008600337308 */ /* 0x000ea20000000800 */
[----:B------:R-:W-:Y:S01]  /*d940*/  F2FP.F16.F32.PACK_AB R25, R63, R208 ;  /* 0x000000d03f19723e */ /* 0x000fe200000000ff */
[----:B------:R-:W-:Y:S01]  /*d950*/  FADD R208, R61, R208 ;  /* 0x000000d03dd07221 */ /* 0x000fe20000000000 */
[----:B------:R-:W-:Y:S01]  /*d960*/  F2FP.F16.F32.PACK_AB R27, R69, R64 ;  /* 0x00000040451b723e */ /* 0x000fe200000000ff */
[----:B------:R-:W-:Y:S02]  /*d970*/  FADD R57, R60, R57 ;  /* 0x000000393c397221 */ /* 0x000fe40000000000 */
[----:B------:R-:W-:Y:S01]  /*d980*/  FADD R63, R208, R63 ;  /* 0x0000003fd03f7221 */ /* 0x000fe20000000000 */
[----:B------:R-:W-:Y:S01]  /*d990*/  WARPGROUP.ARRIVE ;  /* 0x00000000000079c5 */ /* 0x000fe20000000000 */
[----:B------:R-:W-:Y:S01]  /*d9a0*/  FADD R56, R57, R56 ;  /* 0x0000003839387221 */ /* 0x000fe20000000000 */
[----:B-1----:R-:W-:Y:S01]  /*d9b0*/  @!P5 FMUL R144, R144, R144 ;  /* 0x000000909090d220 */ /* 0x002fe20000400000 */
[----:B------:R-:W-:Y:S01]  /*d9c0*/  FADD R64, R63, R64 ;  /* 0x000000403f407221 */ /* 0x000fe20000000000 */
[----:B------:R-:W-:Y:S01]  /*d9d0*/  FSETP.GEU.AND P5, PT, R7, -126, PT ;  /* 0xc2fc00000700780b */ /* 0x000fe20003fae000 */
[----:B------:R-:W-:Y:S01]  /*d9e0*/  FADD R56, R56, R59 ;  /* 0x0000003b38387221 */ /* 0x000fe20000000000 */
[----:B------:R-:W-:Y:S01]  /*d9f0*/  HGMMA.64x16x16.F32 R184, R24, gdesc[UR16].tnspB, R184, gsb0 ;  /* 0x4020001018b87df0 */ /* 0x000fe200080008b8 */
[----:B------:R-:W-:Y:S01]  /*da00*/  UMOV UR19, 0xc0000010 ;  /* 0xc000001000137882 */ /* 0x000fe20000000000 */
[----:B------:R-:W-:Y:S01]  /*da10*/  FADD R69, R64, R69 ;  /* 0x0000004540457221 */ /* 0x000fe20000000000 */
[----:B--2---:R-:W-:Y:S01]  /*da20*/  @!P6 FMUL R51, R51, R51 ;  /* 0x000000333333e220 */ /* 0x004fe20000400000 */
[----:B------:R-:W-:-:S07]  /*da30*/  FSETP.GEU.AND P6, PT, R137, -126, PT ;  /* 0xc2fc00008900780b */ /* 0x000fce0003fce000 */
[----:B------:R-:W-:-:S06]  /*da40*/  @!P5 FMUL R7, R7, 0.5 ;  /* 0x3f0000000707d820 */ /* 0x000fcc0000400000 */
[----:B------:R-:W-:-:S06]  /*da50*/  @!P6 FMUL R137, R137, 0.5 ;  /* 0x3f0000008989e820 */ /* 0x000fcc0000400000 */
[----:B------:R-:W1:Y:S02]  /*da60*/  MUFU.EX2 R137, R137 ;  /* 0x0000008900897308 */ /* 0x000e640000000800 */
[----:B-1----:R-:W-:Y:S01]  /*da70*/  @!P6 FMUL R137, R137, R137 ;  /* 0x000000898989e220 */ /* 0x002fe20000400000 */
[----:B------:R-:W-:Y:S02]  /*da80*/  WARPGROUP.DEPBAR.LE gsb0, 0x0 ;  /* 0x00008000000079c5 */ /* 0x000fe40000010000 */
[----:B------:R-:W-:Y:S01]  /*da90*/  WARPGROUP.ARRIVE ;  /* 0x00000000000079c5 */ /* 0x000fe20000000000 */
[----:B------:R-:W-:-:S05]  /*daa0*/  FSETP.GEU.AND P6, PT, R138, -126, PT ;  /* 0xc2fc00008a00780b */ /* 0x000fca0003fce000 */
[----:B------:R-:W-:Y:S01]  /*dab0*/  HGMMA.64x16x16.F32 R176, R24, gdesc[UR8].tnspB, R176, gsb0 ;  /* 0x4020000818b07df0 */ /* 0x000fe200080008b0 */
[----:B------:R-:W-:Y:S01]  /*dac0*/  UMOV UR10, UR12 ;  /* 0x0000000c000a7c82 */ /* 0x000fe20008000000 */
[----:B------:R-:W-:Y:S01]  /*dad0*/  UMOV UR11, 0xc0000010 ;  /* 0xc0000010000b7882 */ /* 0x000fe20000000000 */
[----:B------:R-:W-:-:S05]  /*dae0*/  UIADD3 UR12, UR6, 0x4c0, URZ ;  /* 0x000004c0060c7890 */ /* 0x000fca000fffe03f */
[----:B------:R-:W-:-:S04]  /*daf0*/  @!P6 FMUL R138, R138, 0.5 ;  /* 0x3f0000008a8ae820 */ /* 0x000fc80000400000 */
[----:B------:R-:W1:Y:S02]  /*db00*/  MUFU.EX2 R53, R138 ;  /* 0x0000008a00357308 */ /* 0x000e640000000800 */
[----:B-1----:R-:W-:Y:S01]  /*db10*/  @!P6 FMUL R53, R53, R53 ;  /* 0x000000353535e220 */ /* 0x002fe20000400000 */
[----:B------:R-:W-:Y:S01]  /*db20*/  FSETP.GEU.AND P6, PT, R143, -126, PT ;  /* 0xc2fc00008f00780b */ /* 0x000fe20003fce000 */
[----:B------:R-:W-:Y:S02]  /*db30*/  WARPGROUP.DEPBAR.LE gsb0, 0x0 ;  /* 0x00008000000079c5 */ /* 0x000fe40000010000 */
[----:B------:R-:W-:-:S10]  /*db40*/  WARPGROUP.ARRIVE ;  /* 0x00000000000079c5 */ /* 0x000fd40000000000 */
[----:B------:R-:W-:Y:S01]  /*db50*/  @!P6 FMUL R143, R143, 0.5 ;  /* 0x3f0000008f8fe820 */ /* 0x000fe20000400000 */
[----:B------:R-:W-:Y:S01]  /*db60*/  HGMMA.64x16x16.F32 R168, R24, gdesc[UR8].tnspB, R168, gsb0 ;  /* 0x4020000818a87df0 */ /* 0x000fe200080008a8 */
[----:B------:R-:W-:Y:S01]  /*db70*/  UMOV UR10, UR8 ;  /* 0x00000008000a7c82 */ /* 0x000fe20008000000 */
[----:B------:R-:W-:Y:S01]  /*db80*/  UMOV UR11, 0xc0000010 ;  /* 0xc0000010000b7882 */ /* 0x000fe20000000000 */
[----:B------:R-:W-:Y:S02]  /*db90*/  UIADD3 UR8, UR6, 0xc0, URZ ;  /* 0x000000c006087890 */ /* 0x000fe4000fffe03f */
[----:B------:R-:W1:Y:S05]  /*dba0*/  MUFU.EX2 R143, R143 ;  /* 0x0000008f008f7308 */ /* 0x000e6a0000000800 */
[----:B------:R-:W-:Y:S01]  /*dbb0*/  UMOV UR18, UR8 ;  /* 0x0000000800127c82 */ /* 0x000fe20008000000 */
[----:B------:R-:W-:Y:S01]  /*dbc0*/  UIADD3 UR8, UR6, 0x8c0, URZ ;  /* 0x000008c006087890 */ /* 0x000fe2000fffe03f */
[----:B-1----:R-:W-:Y:S01]  /*dbd0*/  @!P6 FMUL R143, R143, R143 ;  /* 0x0000008f8f8fe220 */ /* 0x002fe20000400000 */
[----:B------:R-:W-:-:S13]  /*dbe0*/  FSETP.GEU.AND P6, PT, R149, -126, PT ;  /* 0xc2fc00009500780b */ /* 0x000fda0003fce000 */
[----:B------:R-:W-:Y:S01]  /*dbf0*/  @!P6 FMUL R149, R149, 0.5 ;  /* 0x3f0000009595e820 */ /* 0x000fe20000400000 */
        /* <DEDUP_REMOVED lines=13> */
[----:B------:R-:W-:Y:S02]  /*dcd0*/  F2FP.F16.F32.PACK_AB R26, R66, R65 ;  /* 0x00000041421a723e */ /* 0x000fe400000000ff */
[----:B------:R-:W-:Y:S01]  /*dce0*/  F2FP.F16.F32.PACK_AB R25, R73, R68 ;  /* 0x000000444919723e */ /* 0x000fe200000000ff */
[----:B------:R-:W-:Y:S01]  /*dcf0*/  FADD R68, R69, R68 ;  /* 0x0000004445447221 */ /* 0x000fe20000000000 */
[----:B------:R-:W-:Y:S01]  /*dd00*/  F2FP.F16.F32.PACK_AB R27, R77, R74 ;  /* 0x0000004a4d1b723e */ /* 0x000fe200000000ff */
[----:B------:R-:W-:-:S02]  /*dd10*/  FADD R62, R67, R62 ;  /* 0x0000003e433e7221 */ /* 0x000fc40000000000 */
[----:B------:R-:W-:Y:S01]  /*dd20*/  FADD R73, R68, R73 ;  /* 0x0000004944497221 */ /* 0x000fe20000000000 */
[----:B------:R-:W-:Y:S01]  /*dd30*/  WARPGROUP.ARRIVE ;  /* 0x00000000000079c5 */ /* 0x000fe20000000000 */
[----:B------:R-:W-:Y:S02]  /*dd40*/  FADD R65, R62, R65 ;  /* 0x000000413e417221 */ /* 0x000fe40000000000 */
[----:B------:R-:W-:Y:S02]  /*dd50*/  FADD R74, R73, R74 ;  /* 0x0000004a494a7221 */ /* 0x000fe40000000000 */
[----:B------:R-:W-:Y:S01]  /*dd60*/  FADD R66, R65, R66 ;  /* 0x0000004241427221 */ /* 0x000fe20000000000 */
[----:B------:R-:W-:Y:S01]  /*dd70*/  HGMMA.64x16x16.F32 R184, R24, gdesc[UR16].tnspB, R184, gsb0 ;  /* 0x4020001018b87df0 */ /* 0x000fe200080008b8 */
[----:B------:R-:W-:Y:S01]  /*dd80*/  UMOV UR19, 0xc0000010 ;  /* 0xc000001000137882 */ /* 0x000fe20000000000 */
[----:B------:R-:W-:Y:S01]  /*dd90*/  FADD R77, R74, R77 ;  /* 0x0000004d4a4d7221 */ /* 0x000fe20000000000 */
[----:B------:R-:W-:-:S02]  /*dda0*/  WARPGROUP.DEPBAR.LE gsb0, 0x0 ;  /* 0x00008000000079c5 */ /* 0x000fc40000010000 */
        /* <DEDUP_REMOVED lines=155> */
[----:B------:R-:W1:Y:S01]  /*e760*/  MUFU.EX2 R13, R146 ;  /* 0x00000092000d7308 */ /* 0x000e620000000800 */
[----:B------:R-:W-:Y:S01]  /*e770*/  HGMMA.64x16x16.F32 R184, R24, gdesc[UR16].tnspB, R184, gsb0 ;  /* 0x4020001018b87df0 */ /* 0x000fe200080008b8 */
[----:B------:R-:W-:Y:S01]  /*e780*/  UMOV UR19, 0xc0000010 ;  /* 0xc000001000137882 */ /* 0x000fe20000000000 */
[----:B------:R-:W-:Y:S01]  /*e790*/  FADD R28, R28, R15 ;  /* 0x0000000f1c1c7221 */ /* 0x000fe20000000000 */
[----:B------:R-:W-:-:S04]  /*e7a0*/  FADD R90, R90, R97 ;  /* 0x000000615a5a7221 */ /* 0x000fc80000000000 */
[----:B------:R-:W2:Y:S01]  /*e7b0*/  MUFU.EX2 R15, R149 ;  /* 0x00000095000f7308 */ /* 0x000ea20000000800 */
[----:B-1----:R-:W-:Y:S01]  /*e7c0*/  @!P4 FMUL R13, R13, R13 ;  /* 0x0000000d0d0dc220 */ /* 0x002fe20000400000 */
[----:B------:R-:W-:Y:S01]  /*e7d0*/  FSETP.GEU.AND P4, PT, R150, -126, PT ;  /* 0xc2fc00009600780b */ /* 0x000fe20003f8e000 */
[----:B--2---:R-:W-:Y:S01]  /*e7e0*/  @!P6 FMUL R15, R15, R15 ;  /* 0x0000000f0f0fe220 */ /* 0x004fe20000400000 */
[----:B------:R-:W-:-:S11]  /*e7f0*/  FSETP.GEU.AND P6, PT, R147, -126, PT ;  /* 0xc2fc00009300780b */ /* 0x000fd60003fce000 */
[----:B------:R-:W-:Y:S02]  /*e800*/  @!P4 FMUL R150, R150, 0.5 ;  /* 0x3f0000009696c820 */ /* 0x000fe40000400000 */
[----:B------:R-:W-:Y:S01]  /*e810*/  @!P6 FMUL R147, R147, 0.5 ;  /* 0x3f0000009393e820 */ /* 0x000fe20000400000 */
[----:B------:R-:W-:Y:S02]  /*e820*/  WARPGROUP.DEPBAR.LE gsb0, 0x0 ;  /* 0x00008000000079c5 */ /* 0x000fe40000010000 */
[----:B------:R-:W-:-:S03]  /*e830*/  WARPGROUP.ARRIVE ;  /* 0x00000000000079c5 */ /* 0x000fc60000000000 */
[----:B------:R-:W1:Y:S03]  /*e840*/  MUFU.EX2 R147, R147 ;  /* 0x0000009300937308 */ /* 0x000e660000000800 */
[----:B------:R-:W-:Y:S01]  /*e850*/  HGMMA.64x16x16.F32 R176, R24, gdesc[UR8].tnspB, R176, gsb0 ;  /* 0x4020000818b07df0 */ /* 0x000fe200080008b0 */
[----:B------:R-:W-:Y:S01]  /*e860*/  UMOV UR10, UR12 ;  /* 0x0000000c000a7c82 */ /* 0x000fe20008000000 */
[----:B------:R-:W-:Y:S01]  /*e870*/  UMOV UR11, 0xc0000010 ;  /* 0xc0000010000b7882 */ /* 0x000fe20000000000 */
[----:B------:R-:W-:Y:S01]  /*e880*/  UIADD3 UR12, UR6, 0x560, URZ ;  /* 0x00000560060c7890 */ /* 0x000fe2000fffe03f */
        /* <DEDUP_REMOVED lines=26> */
[----:B------:R-:W1:Y:S01]  /*ea30*/  MUFU.EX2 R28, R7 ;  /* 0x00000007001c7308 */ /* 0x000e620000000800 */
[----:B------:R-:W-:Y:S01]  /*ea40*/  FADD R29, R29, R32 ;  /* 0x000000201d1d7221 */ /* 0x000fe20000000000 */
[----:B------:R-:W-:Y:S01]  /*ea50*/  FADD R33, R33, R36 ;  /* 0x0000002421217221 */ /* 0x000fe20000000000 */
[----:B------:R-:W-:-:S02]  /*ea60*/  WARPGROUP.ARRIVE ;  /* 0x00000000000079c5 */ /* 0x000fc40000000000 */
[----:B------:R-:W-:Y:S01]  /*ea70*/  FADD R30, R29, R30 ;  /* 0x0000001e1d1e7221 */ /* 0x000fe20000000000 */
[----:B------:R-:W-:Y:S02]  /*ea80*/  FADD R34, R33, R34 ;  /* 0x0000002221227221 */ /* 0x000fe40000000000 */
[----:B------:R-:W2:Y:S01]  /*ea90*/  MUFU.EX2 R7, R150 ;  /* 0x0000009600077308 */ /* 0x000ea20000000800 */
[----:B------:R-:W-:Y:S01]  /*eaa0*/  HGMMA.64x16x16.F32 R184, R24, gdesc[UR16].tnspB, R184, gsb0 ;  /* 0x4020001018b87df0 */ /* 0x000fe200080008b8 */
[----:B------:R-:W-:Y:S01]  /*eab0*/  UMOV UR19, 0xc0000010 ;  /* 0xc000001000137882 */ /* 0x000fe20000000000 */
[----:B------:R-:W-:Y:S01]  /*eac0*/  FADD R30, R30, R31 ;  /* 0x0000001f1e1e7221 */ /* 0x000fe20000000000 */
[----:B------:R-:W-:Y:S01]  /*ead0*/  FADD R34, R34, R37 ;  /* 0x0000002522227221 */ /* 0x000fe20000000000 */
[----:B-1----:R-:W-:Y:S01]  /*eae0*/  @!P5 FMUL R28, R28, R28 ;  /* 0x0000001c1c1cd220 */ /* 0x002fe20000400000 */
[----:B------:R-:W-:Y:S01]  /*eaf0*/  FSETP.GEU.AND P5, PT, R23, -126, PT ;  /* 0xc2fc00001700780b */ /* 0x000fe20003fae000 */
[----:B--2---:R-:W-:Y:S01]  /*eb00*/  @!P4 FMUL R7, R7, R7 ;  /* 0x000000070707c220 */ /* 0x004fe20000400000 */
[----:B------:R-:W-:-:S04]  /*eb10*/  ISETP.NE.AND P4, PT, R17, 0x4, PT ;  /* 0x000000041100780c */ /* 0x000fc80003f85270 */
[----:B------:R-:W-:-:S07]  /*eb20*/  SEL R17, R17, RZ, P4 ;  /* 0x000000ff11117207 */ /* 0x000fce0002000000 */
[----:B------:R-:W-:-:S06]  /*eb30*/  @!P5 FMUL R23, R23, 0.5 ;  /* 0x3f0000001717d820 */ /* 0x000fcc0000400000 */
[----:B------:R-:W1:Y:S01]  /*eb40*/  MUFU.EX2 R23, R23 ;  /* 0x0000001700177308 */ /* 0x000e620000000800 */
        /* <DEDUP_REMOVED lines=40> */
[----:B------:R-:W-:-:S04]  /*edd0*/  FADD R42, R42, R43 ;  /* 0x0000002b2a2a7221 */ /* 0x000fc80000000000 */
        /* <DEDUP_REMOVED lines=8> */
[----:B------:R-:W-:Y:S01]  /*ee60*/  FADD R42, R42, R13 ;  /* 0x0000000d2a2a7221 */ /* 0x000fe20000000000 */
[----:B------:R-:W-:Y:S02]  /*ee70*/  WARPGROUP.DEPBAR.LE gsb0, 0x0 ;  /* 0x00008000000079c5 */ /* 0x000fe40000010000 */
[----:B------:R-:W-:Y:S01]  /*ee80*/  WARPGROUP.ARRIVE ;  /* 0x00000000000079c5 */ /* 0x000fe20000000000 */
[----:B------:R-:W-:-:S04]  /*ee90*/  FADD R42, R42, R147 ;  /* 0x000000932a2a7221 */ /* 0x000fc80000000000 */
[----:B------:R-:W-:Y:S01]  /*eea0*/  FADD R42, R42, R7 ;  /* 0x000000072a2a7221 */ /* 0x000fe20000000000 */
        /* <DEDUP_REMOVED lines=28> */
[----:B------:R-:W-:-:S03]  /*f070*/  F2FP.F16.F32.PACK_AB R27, R135, R51 ;  /* 0x00000033871b723e */ /* 0x000fc600000000ff */
[----:B------:R-:W-:Y:S01]  /*f080*/  FADD R47, R46, R47 ;  /* 0x0000002f2e2f7221 */ /* 0x000fe20000000000 */
[----:B------:R-:W-:-:S03]  /*f090*/  WARPGROUP.ARRIVE ;  /* 0x00000000000079c5 */ /* 0x000fc60000000000 */
[----:B------:R-:W-:-:S03]  /*f0a0*/  FADD R47, R47, R48 ;  /* 0x000000302f2f7221 */ /* 0x000fc60000000000 */
        /* <DEDUP_REMOVED lines=34> */
[----:B------:R-:W-:Y:S02]  /*f2d0*/  F2FP.F16.F32.PACK_AB R24, R137, R136 ;  /* 0x000000888918723e */ /* 0x000fe400000000ff */
[----:B------:R-:W-:Y:S02]  /*f2e0*/  F2FP.F16.F32.PACK_AB R26, R141, R140 ;  /* 0x0000008c8d1a723e */ /* 0x000fe400000000ff */
[----:B------:R-:W-:Y:S02]  /*f2f0*/  F2FP.F16.F32.PACK_AB R25, R139, R53 ;  /* 0x000000358b19723e */ /* 0x000fe400000000ff */
[----:B------:R-:W-:-:S04]  /*f300*/  F2FP.F16.F32.PACK_AB R27, R143, R55 ;  /* 0x000000378f1b723e */ /* 0x000fc800000000ff */
[----:B------:R-:W-:-:S06]  /*f310*/  WARPGROUP.ARRIVE ;  /* 0x00000000000079c5 */ /* 0x000fcc0000000000 */
[----:B------:R-:W-:Y:S03]  /*f320*/  HGMMA.64x16x16.F32 R184, R24, gdesc[UR16].tnspB, R184, gsb0 ;  /* 0x4020001018b87df0 */ /* 0x000fe600080008b8 */
        /* <DEDUP_REMOVED lines=23> */
[----:B------:R-:W-:Y:S01]  /*f4a0*/  UIADD3 UR6, UR6, 0x9e0, URZ ;  /* 0x000009e006067890 */ /* 0x000fe2000fffe03f */
[----:B------:R-:W-:Y:S02]  /*f4b0*/  WARPGROUP.DEPBAR.LE gsb0, 0x0 ;  /* 0x00008000000079c5 */ /* 0x000fe40000010000 */
[----:B------:R-:W-:Y:S02]  /*f4c0*/  F2FP.F16.F32.PACK_AB R24, R145, R144 ;  /* 0x000000909118723e */ /* 0x000fe400000000ff */
[----:B------:R-:W-:Y:S01]  /*f4d0*/  F2FP.F16.F32.PACK_AB R26, R15, R28 ;  /* 0x0000001c0f1a723e */ /* 0x000fe200000000ff */
[----:B------:R-:W-:Y:S01]  /*f4e0*/  FADD R15, R47, R15 ;  /* 0x0000000f2f0f7221 */ /* 0x000fe20000000000 */
[----:B------:R-:W-:-:S02]  /*f4f0*/  F2FP.F16.F32.PACK_AB R25, R147, R13 ;  /* 0x0000000d9319723e */ /* 0x000fc400000000ff */
[----:B------:R-:W-:Y:S02]  /*f500*/  F2FP.F16.F32.PACK_AB R27, R23, R7 ;  /* 0x00000007171b723e */ /* 0x000fe400000000ff */
[----:B------:R-:W-:Y:S02]  /*f510*/  SEL R13, RZ, 0x1, P4 ;  /* 0x00000001ff0d7807 */ /* 0x000fe40002000000 */
[----:B------:R-:W-:Y:S02]  /*f520*/  WARPGROUP.ARRIVE ;  /* 0x00000000000079c5 */ /* 0x000fe40000000000 */
[----:B------:R-:W-:Y:S01]  /*f530*/  LOP3.LUT R4, R4, R13, RZ, 0x3c, !PT ;  /* 0x0000000d04047212 */ /* 0x000fe200078e3cff */
[----:B------:R-:W-:-:S03]  /*f540*/  FADD R13, R42, R23 ;  /* 0x000000172a0d7221 */ /* 0x000fc60000000000 */
        /* <DEDUP_REMOVED lines=18> */
[----:B------:R-:W-:-:S05]  /*f670*/  SEL R25, R22, RZ, P3 ;  /* 0x000000ff16197207 */ /* 0x000fca0001800000 */
[C---:B------:R-:W-:Y:S01]  /*f680*/  IMAD R22, R25.reuse, 0x8, R14 ;  /* 0x0000000819167824 */ /* 0x040fe200078e020e */
[----:B------:R-:W-:-:S04]  /*f690*/  IADD3 R25, R25, 0x1, RZ ;  /* 0x0000000119197810 */ /* 0x000fc80007ffe0ff */
[----:B------:R-:W-:Y:S02]  /*f6a0*/  PRMT R22, RZ, 0x654, R22 ;  /* 0x00000654ff167816 */ /* 0x000fe40000000016 */
[C---:B------:R-:W-:Y:S02]  /*f6b0*/  ISETP.NE.AND P3, PT, R25.reuse, 0x4, PT ;  /* 0x000000041900780c */ /* 0x040fe40003f65270 */
[----:B------:R1:W-:Y:S02]  /*f6c0*/  SYNCS.ARRIVE.TRANS64.RED.A1T0 RZ, [R22+URZ], RZ ;  /* 0x000000ff16ff79a7 */ /* 0x0003e4000810043f */
[----:B------:R-:W-:Y:S01]  /*f6d0*/  SEL R7, R25, RZ, P3 ;  /* 0x000000ff19077207 */ /* 0x000fe20001800000 */
[----:B------:R-:W-:Y:S08]  /*f6e0*/  @P2 BRA `(.L_x_31) ;  /* 0x0000000400082947 */ /* 0x000ff00003800000 */
[----:B------:R-:W-:Y:S01]  /*f6f0*/  ISETP.LT.OR P2, PT, R8, 0x1, !P0 ;  /* 0x000000010800780c */ /* 0x000fe20004741670 */
[----:B------:R-:W-:-:S12]  /*f700*/  BSSY B0, `(.L_x_32) ;  /* 0x000003f000007945 */ /* 0x000fd80003800000 */
[----:B------:R-:W-:Y:S05]  /*f710*/  @P2 BRA `(.L_x_33) ;  /* 0x0000000000f42947 */ /* 0x000fea0003800000 */
[----:B------:R-:W-:Y:S01]  /*f720*/  ISETP.NE.AND P3, PT, R0, RZ, PT ;  /* 0x000000ff0000720c */ /* 0x000fe20003f65270 */
[----:B-1----:R-:W-:Y:S01]  /*f730*/  IMAD R22, R5, 0x8, R2 ;  /* 0x0000000805167824 */ /* 0x002fe200078e0202 */
[----:B------:R-:W-:-:S11]  /*f740*/  SHF.L.U32 R23, R6, 0x1f, RZ ;  /* 0x0000001f06177819 */ /* 0x000fd600000006ff */
.L_x_34:
[----:B-1----:R1:W2:Y:S02]  /*f750*/  SYNCS.PHASECHK.TRANS64.TRYWAIT P2, [R22+URZ+0x2a820], R23 ;  /* 0x02a82017160075a7 */ /* 0x0022a4000804017f */
[----:B--2---:R-:W-:Y:S05]  /*f760*/  @!P2 NANOSLEEP.SYNCS 0x989680 ;  /* 0x009896800000a95d */ /* 0x004fea0003900000 */
[----:B------:R-:W2:Y:S02]  /*f770*/  @!P2 SYNCS.PHASECHK.TRANS64 P2, [R22+URZ+0x2a820], R23 ;  /* 0x02a820171600a5a7 */ /* 0x000ea4000804007f */
[----:B--2---:R-:W-:Y:S05]  /*f780*/  @!P2 BRA `(.L_x_34) ;  /* 0xfffffffc00f0a947 */ /* 0x004fea000383ffff */
[----:B------:R-:W-:Y:S05]  /*f790*/  @P3 BRA `(.L_x_35) ;  /* 0x0000000000143947 */ /* 0x000fea0003800000 */
[----:B------:R-:W-:Y:S01]  /*f7a0*/  LOP3.LUT P2, RZ, R16, 0x1f, RZ, 0xc0, !PT ;  /* 0x0000001f10ff7812 */ /* 0x000fe2000784c0ff */
[----:B-1----:R-:W-:-:S04]  /*f7b0*/  IMAD.MOV.U32 R23, RZ, RZ, 0xa000 ;  /* 0x0000a000ff177424 */ /* 0x002fc800078e00ff */
[----:B------:R2:W-:Y:S08]  /*f7c0*/  SYNCS.ARRIVE.TRANS64 RZ, [R22+URZ+0x2a800], R23 ;  /* 0x02a8001716ff79a7 */ /* 0x0005f0000800003f */
[----:B------:R-:W-:Y:S05]  /*f7d0*/  @!P2 BRA `(.L_x_35) ;  /* 0x000000000004a947 */ /* 0x000fea0003800000 */
[----:B------:R-:W-:Y:S01]  /*f7e0*/  BPT.TRAP 0x1 ;  /* 0x000000040000795c */ /* 0x000fe20000300000 */
.L_x_35:
[----:B-12---:R-:W-:Y:S01]  /*f7f0*/  IMAD R23, R5, 0xa000, R2 ;  /* 0x0000a00005177824 */ /* 0x006fe200078e0202 */
[----:B------:R-:W-:Y:S01]  /*f800*/  R2UR UR49, R22 ;  /* 0x00000000163172ca */ /* 0x000fe200000e0000 */
[----:B------:R-:W-:Y:S01]  /*f810*/  UIADD3 UR6, UP0, UR60, 0x2f0, URZ ;  /* 0x000002f03c067890 */ /* 0x000fe2000ff1e03f */
[----:B------:R-:W-:Y:S01]  /*f820*/  R2UR UR51, R9 ;  /* 0x00000000093372ca */ /* 0x000fe200000e0000 */
[----:B------:R-:W-:Y:S01]  /*f830*/  UMOV UR14, 0x0 ;  /* 0x00000000000e7882 */ /* 0x000fe20000000000 */
[----:B------:R-:W-:Y:S01]  /*f840*/  R2UR UR8, R23 ;  /* 0x00000000170872ca */ /* 0x000fe200000e0000 */
[----:B------:R-:W-:Y:S01]  /*f850*/  UIADD3.X UR7, URZ, UR61, URZ, UP0, !UPT ;  /* 0x0000003d3f077290 */ /* 0x000fe200087fe43f */
[----:B------:R-:W-:Y:S01]  /*f860*/  IADD3 R5, R5, 0x1, RZ ;  /* 0x0000000105057810 */ /* 0x000fe20007ffe0ff */
        /* <DEDUP_REMOVED lines=11> */
[----:B------:R-:W-:Y:S01]  /*f920*/  SEL R23, RZ, 0x1, P2 ;  /* 0x00000001ff177807 */ /* 0x000fe20001000000 */
        /* <DEDUP_REMOVED lines=27> */
[----:B--2---:R-:W-:Y:S01]  /*fae0*/  NOP ;  /* 0x0000000000007918 */ /* 0x004fe20000000000 */
.L_x_33:
[----:B------:R-:W-:Y:S05]  /*faf0*/  BSYNC B0 ;  /* 0x0000000000007941 */ /* 0x000fea0003800000 */
.L_x_32:
[----:B------:R-:W-:-:S07]  /*fb00*/  VIADD R8, R8, 0xffffffff ;  /* 0xffffffff08087836 */ /* 0x000fce0000000000 */
.L_x_31:
[----:B------:R-:W-:Y:S01]  /*fb10*/  IADD3 R12, R12, 0x100, RZ ;  /* 0x000001000c0c7810 */ /* 0x000fe20007ffe0ff */
[----:B------:R-:W-:Y:S02]  /*fb20*/  IMAD.MOV.U32 R197, RZ, RZ, R194 ;  /* 0x000000ffffc57224 */ /* 0x000fe400078e00c2 */
[----:B------:R-:W-:Y:S01]  /*fb30*/  IMAD.MOV.U32 R23, RZ, RZ, R195 ;  /* 0x000000ffff177224 */ /* 0x000fe200078e00c3 */
[----:B------:R-:W-:Y:S06]  /*fb40*/  @P1 BRA `(.L_x_36) ;  /* 0xffffff9400a41947 */ /* 0x000fec000383ffff */
.L_x_24:
[----:B------:R-:W-:-:S13]  /*fb50*/  ISETP.GE.AND P1, PT, R193, 0x1, PT ;  /* 0x00000001c100780c */ /* 0x000fda0003f26270 */
[----:B------:R-:W-:Y:S05]  /*fb60*/  @!P1 BRA `(.L_x_37) ;  /* 0x0000008400949947 */ /* 0x000fea0003800000 */
[----:B------:R-:W-:Y:S01]  /*fb70*/  MOV R192, R194 ;  /* 0x000000c200c07202 */ /* 0x000fe20000000f00 */
[----:B-1----:R-:W-:Y:S01]  /*fb80*/  IMAD.MOV.U32 R23, RZ, RZ, R195 ;  /* 0x000000ffff177224 */ /* 0x002fe200078e00c3 */
[----:B--2---:R-:W-:-:S07]  /*fb90*/  LOP3.LUT R22, R16, 0x1f, RZ, 0xc0, !PT ;  /* 0x0000001f10167812 */ /* 0x004fce00078ec0ff */
.L_x_51:
[----:B------:R-:W-:Y:S01]  /*fba0*/  IMAD R25, R17, 0x8, R2 ;  /* 0x0000000811197824 */ /* 0x000fe200078e0202 */
[----:B------:R-:W-:-:S07]  /*fbb0*/  SHF.L.U32 R24, R4, 0x1f, RZ ;  /* 0x0000001f04187819 */ /* 0x000fce00000006ff */
.L_x_38:
[----:B-1----:R1:W2:Y:S02]  /*fbc0*/  SYNCS.PHASECHK.TRANS64.TRYWAIT P1, [R25+URZ+0x2a800], R24 ;  /* 0x02a80018190075a7 */ /* 0x0022a4000802017f */
[----:B--2---:R-:W-:Y:S05]  /*fbd0*/  @!P1 NANOSLEEP.SYNCS 0x989680 ;  /* 0x009896800000995d */ /* 0x004fea0003900000 */
[----:B------:R-:W2:Y:S02]  /*fbe0*/  @!P1 SYNCS.PHASECHK.TRANS64 P1, [R25+URZ+0x2a800], R24 ;  /* 0x02a80018190095a7 */ /* 0x000ea4000802007f */
[----:B--2---:R-:W-:Y:S05]  /*fbf0*/  @!P1 BRA `(.L_x_38) ;  /* 0xfffffffc00f09947 */ /* 0x004fea000383ffff */
[----:B------:R-:W-:Y:S05]  /*fc00*/  WARPSYNC.ALL ;  /* 0x0000000000007948 */ /* 0x000fea0003800000 */
[----:B------:R-:W-:Y:S01]  /*fc10*/  MOV R194, UR41 ;  /* 0x0000002900c27c02 */ /* 0x000fe20008000f00 */
[----:B------:R-:W-:Y:S01]  /*fc20*/  IMAD.MOV.U32 R195, RZ, RZ, -0x3ffffff0 ;  /* 0xc0000010ffc37424 */ /* 0x000fe200078e00ff */
[----:B------:R-:W-:Y:S01]  /*fc30*/  R2UR UR8, R20 ;  /* 0x00000000140872ca */ /* 0x000fe200000e0000 */
[----:B-1----:R-:W-:Y:S01]  /*fc40*/  WARPGROUP.ARRIVE ;  /* 0x00000000000079c5 */ /* 0x002fe20000000000 */
[----:B------:R-:W-:Y:S01]  /*fc50*/  R2UR UR9, R21 ;  /* 0x00000000150972ca */ /* 0x000fe200000e0000 */
[----:B------:R-:W-:Y:S01]  /*fc60*/  IMAD R194, R17, 0xa00, R194 ;  /* 0x00000a0011c27824 */ /* 0x000fe200078e02c2 */
[----:B------:R-:W-:-:S02]  /*fc70*/  R2UR UR11, R195 ;  /* 0x00000000c30b72ca */ /* 0x000fc400000e0000 */
[----:B------:R-:W-:Y:S01]  /*fc80*/  MOV R197, 0xc0000010 ;  /* 0xc000001000c57802 */ /* 0x000fe20000000f00 */
[C---:B------:R-:W-:Y:S01]  /*fc90*/  VIADD R196, R194.reuse, 0x200 ;  /* 0x00000200c2c47836 */ /* 0x040fe20000000000 */
[----:B------:R-:W-:Y:S02]  /*fca0*/  R2UR UR10, R194 ;  /* 0x00000000c20a72ca */ /* 0x000fe400000e0000 */
[----:B------:R-:W-:Y:S02]  /*fcb0*/  MOV R195, 0xc0000010 ;  /* 0xc000001000c37802 */ /* 0x000fe40000000f00 */
[----:B------:R-:W-:Y:S02]  /*fcc0*/  ISETP.NE.AND P1, PT, R10, RZ, PT ;  /* 0x000000ff0a00720c */ /* 0x000fe40003f25270 */
[----:B------:R-:W-:-:S07]  /*fcd0*/  R2UR UR7, R195 ;  /* 0x00000000c30772ca */ /* 0x000fce00000e0000 */
[----:B------:R-:W-:Y:S01]  /*fce0*/  HGMMA.64x256x16.F32 R24, gdesc[UR8], RZ, !UPT, gsb0 ;  /* 0x03e00000081879f0 */ /* 0x000fe2000c0008ff */
[----:B------:R-:W-:Y:S01]  /*fcf0*/  R2UR UR10, R196 ;  /* 0x00000000c40a72ca */ /* 0x000fe200000e0000 */
[----:B------:R-:W-:Y:S01]  /*fd00*/  VIADD R196, R194, 0x400 ;  /* 0x00000400c2c47836 */ /* 0x000fe20000000000 */
[----:B------:R-:W-:Y:S01]  /*fd10*/  R2UR UR11, R197 ;  /* 0x00000000c50b72ca */ /* 0x000fe200000e0000 */
[----:B------:R-:W-:Y:S01]  /*fd20*/  IMAD.MOV.U32 R197, RZ, RZ, -0x3ffffff0 ;  /* 0xc0000010ffc57424 */ /* 0x000fe200078e00ff */
[----:B------:R-:W-:Y:S02]  /*fd30*/  R2UR UR8, R18 ;  /* 0x00000000120872ca */ /* 0x000fe400000e0000 */
[----:B------:R-:W-:Y:S02]  /*fd40*/  R2UR UR9, R19 ;  /* 0x00000000130972ca */ /* 0x000fe400000e0000 */
[----:B------:R-:W-:Y:S02]  /*fd50*/  R2UR UR58, R196 ;  /* 0x00000000c43a72ca */ /* 0x000fe400000e0000 */
[----:B------:R-:W-:Y:S01]  /*fd60*/  R2UR UR59, R197 ;  /* 0x00000000c53b72ca */ /* 0x000fe200000e0000 */
[----:B------:R-:W-:Y:S01]  /*fd70*/  IMAD.MOV.U32 R197, RZ, RZ, -0x3ffffff0 ;  /* 0xc0000010ffc57424 */ /* 0x000fe200078e00ff */
[C---:B------:R-:W-:Y:S01]  /*fd80*/  IADD3 R196, R194.reuse, 0x600, RZ ;  /* 0x00000600c2c47810 */ /* 0x040fe20007ffe0ff */
[----:B------:R-:W-:-:S03]  /*fd90*/  VIADD R194, R194, 0x800 ;  /* 0x00000800c2c27836 */ /* 0x000fc60000000000 */
[----:B------:R-:W-:Y:S02]  /*fda0*/  R2UR UR46, R196 ;  /* 0x00000000c42e72ca */ /* 0x000fe400000e0000 */
[----:B------:R-:W-:Y:S02]  /*fdb0*/  R2UR UR47, R197 ;  /* 0x00000000c52f72ca */ /* 0x000fe400000e0000 */
[----:B------:R-:W-:Y:S01]  /*fdc0*/  R2UR UR6, R194 ;  /* 0x00000000c20672ca */ /* 0x000fe200000e0000 */
[----:B------:R-:W-:Y:S02]  /*fdd0*/  WARPGROUP.DEPBAR.LE gsb0, 0x0 ;  /* 0x00008000000079c5 */ /* 0x000fe40000010000 */
[----:B------:R-:W-:-:S06]  /*fde0*/  WARPGROUP.ARRIVE ;  /* 0x00000000000079c5 */ /* 0x000fcc0000000000 */
        /* <DEDUP_REMOVED lines=15> */
[----:B------:R-:W-:Y:S01]  /*fee0*/  ISETP.LT.OR P2, PT, R8, 0x1, !P0 ;  /* 0x000000010800780c */ /* 0x000fe20004741670 */
[----:B------:R-:W-:-:S12]  /*fef0*/  BSSY B0, `(.L_x_40) ;  /* 0x000003f000007945 */ /* 0x000fd80003800000 */
[----:B------:R-:W-:Y:S05]  /*ff00*/  @P2 BRA `(.L_x_41) ;  /* 0x0000000000f42947 */ /* 0x000fea0003800000 */
[----:B------:R-:W-:Y:S01]  /*ff10*/  ISETP.NE.AND P3, PT, R0, RZ, PT ;  /* 0x000000ff0000720c */ /* 0x000fe20003f65270 */
[----:B------:R-:W-:Y:S01]  /*ff20*/  IMAD R194, R5, 0x8, R2 ;  /* 0x0000000805c27824 */ /* 0x000fe200078e0202 */
[----:B------:R-:W-:-:S11]  /*ff30*/  SHF.L.U32 R195, R6, 0x1f, RZ ;  /* 0x0000001f06c37819 */ /* 0x000fd600000006ff */
.L_x_42:
        /* <DEDUP_REMOVED lines=10> */
.L_x_43:
[----:B-12---:R-:W-:Y:S01]  /*ffe0*/  IMAD R195, R5, 0xa000, R2 ;  /* 0x0000a00005c37824 */ /* 0x006fe200078e0202 */
        /* <DEDUP_REMOVED lines=8> */
[----:B------:R-:W-:Y:S01]  /*10070*/  IADD3 R5, R5, 0x1, RZ ;  /* 0x0000000105057810 */ /* 0x000fe20007ffe0ff */
[----:B------:R-:W-:Y:S01]  /*10080*/  UMOV UR50, URZ ;  /* 0x0000003f00327c82 */ /* 0x000fe20008000000 */
[----:B------:R-:W-:Y:S01]  /*10090*/  UMOV UR34, 0x10 ;  /* 0x0000001000227882 */ /* 0x000fe20000000000 */
[----:B------:R-:W-:Y:S01]  /*100a0*/  UMOV UR36, UR52 ;  /* 0x0000003400247c82 */ /* 0x000fe20008000000 */
[----:B------:R-:W-:Y:S01]  /*100b0*/  UMOV UR37, UR53 ;  /* 0x0000003500257c82 */ /* 0x000fe20008000000 */
[----:B------:R-:W-:Y:S01]  /*100c0*/  UIADD3 UR49, UR49, 0x2a800, URZ ;  /* 0x0002a80031317890 */ /* 0x000fe2000fffe03f */
[----:B------:R-:W-:Y:S01]  /*100d0*/  ISETP.NE.AND P2, PT, R5, 0x4, PT ;  /* 0x000000040500780c */ /* 0x000fe20003f45270 */
[----:B------:R-:W-:-:S02]  /*100e0*/  USHF.L.U32 UR51, UR51, 0x8, URZ ;  /* 0x0000000833337899 */ /* 0x000fc4000800063f */
[----:B------:R-:W-:Y:S01]  /*100f0*/  UIADD3 UR48, UR8, 0x2800, URZ ;  /* 0x0000280008307890 */ /* 0x000fe2000fffe03f */
[----:B------:R-:W-:Y:S01]  /*10100*/  SEL R195, RZ, 0x1, P2 ;  /* 0x00000001ffc37807 */ /* 0x000fe20001000000 */
        /* <DEDUP_REMOVED lines=29> */
.L_x_41:
[----:B------:R-:W-:Y:S05]  /*102e0*/  BSYNC B0 ;  /* 0x0000000000007941 */ /* 0x000fea0003800000 */
.L_x_40:
[----:B------:R-:W-:-:S07]  /*102f0*/  VIADD R8, R8, 0xffffffff ;  /* 0xffffffff08087836 */ /* 0x000fce0000000000 */
.L_x_39:
[C---:B------:R-:W-:Y:S01]  /*10300*/  VIADD R194, R12.reuse, 0x1 ;  /* 0x000000010cc27836 */ /* 0x040fe20000000000 */
[C---:B------:R-:W-:Y:S01]  /*10310*/  IADD3 R196, R12.reuse, 0x8, RZ ;  /* 0x000000080cc47810 */ /* 0x040fe20007ffe0ff */
[----:B------:R-:W-:Y:S05]  /*10320*/  WARPSYNC.ALL ;  /* 0x0000000000007948 */ /* 0x000fea0003800000 */
[-C--:B------:R-:W-:Y:S01]  /*10330*/  ISETP.GE.AND P6, PT, R3, R194.reuse, PT ;  /* 0x000000c20300720c */ /* 0x080fe20003fc6270 */
[----:B------:R-:W-:Y:S01]  /*10340*/  ULDC UR6, c[0x0][0x604] ;  /* 0x0001810000067ab9 */ /* 0x000fe20000000800 */
[----:B------:R-:W-:Y:S01]  /*10350*/  ISETP.GE.AND P5, PT, R11, R194, PT ;  /* 0x000000c20b00720c */ /* 0x000fe20003fa6270 */
[C---:B------:R-:W-:Y:S01]  /*10360*/  VIADD R194, R12.reuse, 0x9 ;  /* 0x000000090cc27836 */ /* 0x040fe20000000000 */
[-C--:B------:R-:W-:Y:S01]  /*10370*/  ISETP.GE.AND P3, PT, R3, R196.reuse, PT ;  /* 0x000000c40300720c */ /* 0x080fe20003f66270 */
[----:B------:R-:W-:Y:S01]  /*10380*/  VIADD R17, R17, 0x1 ;  /* 0x0000000111117836 */ /* 0x000fe20000000000 */
[----:B------:R-:W-:Y:S01]  /*10390*/  ISETP.GE.AND P4, PT, R11, R196, PT ;  /* 0x000000c40b00720c */ /* 0x000fe20003f86270 */
[----:B------:R-:W-:Y:S01]  /*103a0*/  VIADD R196, R12, 0x10 ;  /* 0x000000100cc47836 */ /* 0x000fe20000000000 */
[----:B------:R-:W-:Y:S01]  /*103b0*/  FSEL R25, R25, -INF , P6 ;  /* 0xff80000019197808 */ /* 0x000fe20003000000 */
[----:B------:R-:W-:Y:S01]  /*103c0*/  BSSY B0, `(.L_x_44) ;  /* 0x0000206000007945 */ /* 0x000fe20003800000 */
[----:B------:R-:W-:-:S02]  /*103d0*/  FSEL R27, R27, -INF , P5 ;  /* 0xff8000001b1b7808 */ /* 0x000fc40002800000 */
[----:B------:R-:W-:Y:S02]  /*103e0*/  FSEL R28, R28, -INF , P3 ;  /* 0xff8000001c1c7808 */ /* 0x000fe40001800000 */
[-C--:B------:R-:W-:Y:S02]  /*103f0*/  ISETP.GE.AND P2, PT, R3, R194.reuse, PT ;  /* 0x000000c20300720c */ /* 0x080fe40003f46270 */
[----:B------:R-:W-:Y:S02]  /*10400*/  ISETP.GE.AND P6, PT, R11, R194, PT ;  /* 0x000000c20b00720c */ /* 0x000fe40003fc6270 */
[-C--:B------:R-:W-:Y:S02]  /*10410*/  ISETP.GE.AND P5, PT, R3, R196.reuse, PT ;  /* 0x000000c40300720c */ /* 0x080fe40003fa6270 */
[----:B------:R-:W-:Y:S01]  /*10420*/  ISETP.GE.AND P3, PT, R11, R196, PT ;  /* 0x000000c40b00720c */ /* 0x000fe20003f66270 */
[C---:B------:R-:W-:Y:S01]  /*10430*/  VIADD R196, R12.reuse, 0x18 ;  /* 0x000000180cc47836 */ /* 0x040fe20000000000 */
[----:B------:R-:W-:-:S02]  /*10440*/  IADD3 R194, R12, 0x11, RZ ;  /* 0x000000110cc27810 */ /* 0x000fc40007ffe0ff */
[----:B------:R-:W-:Y:S02]  /*10450*/  FSEL R30, R30, -INF , P4 ;  /* 0xff8000001e1e7808 */ /* 0x000fe40002000000 */
[----:B------:R-:W-:Y:S02]  /*10460*/  FSEL R29, R29, -INF , P2 ;  /* 0xff8000001d1d7808 */ /* 0x000fe40001000000 */
[-C--:B------:R-:W-:Y:S02]  /*10470*/  ISETP.GE.AND P4, PT, R3, R194.reuse, PT ;  /* 0x000000c20300720c */ /* 0x080fe40003f86270 */
[----:B------:R-:W-:Y:S01]  /*10480*/  ISETP.GE.AND P2, PT, R11, R194, PT ;  /* 0x000000c20b00720c */ /* 0x000fe20003f46270 */
[----:B------:R-:W-:Y:S01]  /*10490*/  VIADD R194, R12, 0x19 ;  /* 0x000000190cc27836 */ /* 0x000fe20000000000 */
[----:B------:R-:W-:Y:S02]  /*104a0*/  FSEL R31, R31, -INF , P6 ;  /* 0xff8000001f1f7808 */ /* 0x000fe40003000000 */
[----:B------:R-:W-:-:S02]  /*104b0*/  FSEL R32, R32, -INF , P5 ;  /* 0xff80000020207808 */ /* 0x000fc40002800000 */
[-C--:B------:R-:W-:Y:S02]  /*104c0*/  ISETP.GE.AND P6, PT, R3, R196.reuse, PT ;  /* 0x000000c40300720c */ /* 0x080fe40003fc6270 */
[----:B------:R-:W-:Y:S02]  /*104d0*/  ISETP.GE.AND P5, PT, R11, R196, PT ;  /* 0x000000c40b00720c */ /* 0x000fe40003fa6270 */
[----:B------:R-:W-:Y:S02]  /*104e0*/  IADD3 R196, R12, 0x20, RZ ;  /* 0x000000200cc47810 */ /* 0x000fe40007ffe0ff */
[----:B------:R-:W-:Y:S02]  /*104f0*/  FSEL R34, R34, -INF , P3 ;  /* 0xff80000022227808 */ /* 0x000fe40001800000 */
[----:B------:R-:W-:Y:S02]  /*10500*/  FSEL R33, R33, -INF , P4 ;  /* 0xff80000021217808 */ /* 0x000fe40002000000 */
[----:B------:R-:W-:-:S02]  /*10510*/  FSEL R35, R35, -INF , P2 ;  /* 0xff80000023237808 */ /* 0x000fc40001000000 */
[----:B------:R-:W-:Y:S02]  /*10520*/  FSEL R36, R36, -INF , P6 ;  /* 0xff80000024247808 */ /* 0x000fe40003000000 */
[-C--:B------:R-:W-:Y:S02]  /*10530*/  ISETP.GE.AND P3, PT, R3, R194.reuse, PT ;  /* 0x000000c20300720c */ /* 0x080fe40003f66270 */
[----:B------:R-:W-:Y:S01]  /*10540*/  ISETP.GE.AND P4, PT, R11, R194, PT ;  /* 0x000000c20b00720c */ /* 0x000fe20003f86270 */
[C---:B------:R-:W-:Y:S01]  /*10550*/  VIADD R194, R12.reuse, 0x21 ;  /* 0x000000210cc27836 */ /* 0x040fe20000000000 */
[-C--:B------:R-:W-:Y:S02]  /*10560*/  ISETP.GE.AND P2, PT, R3, R196.reuse, PT ;  /* 0x000000c40300720c */ /* 0x080fe40003f46270 */
[----:B------:R-:W-:Y:S01]  /*10570*/  ISETP.GE.AND P6, PT, R11, R196, PT ;  /* 0x000000c40b00720c */ /* 0x000fe20003fc6270 */
[----:B------:R-:W-:Y:S01]  /*10580*/  VIADD R196, R12, 0x28 ;  /* 0x000000280cc47836 */ /* 0x000fe20000000000 */
[----:B------:R-:W-:-:S02]  /*10590*/  FSEL R38, R38, -INF , P5 ;  /* 0xff80000026267808 */ /* 0x000fc40002800000 */
[----:B------:R-:W-:Y:S02]  /*105a0*/  FSEL R37, R37, -INF , P3 ;  /* 0xff80000025257808 */ /* 0x000fe40001800000 */
[----:B------:R-:W-:Y:S02]  /*105b0*/  FSEL R39, R39, -INF , P4 ;  /* 0xff80000027277808 */ /* 0x000fe40002000000 */
[----:B------:R-:W-:Y:S02]  /*105c0*/  FSEL R40, R40, -INF , P2 ;  /* 0xff80000028287808 */ /* 0x000fe40001000000 */
[-C--:B------:R-:W-:Y:S02]  /*105d0*/  ISETP.GE.AND P5, PT, R3, R194.reuse, PT ;  /* 0x000000c20300720c */ /* 0x080fe40003fa6270 */
[----:B------:R-:W-:Y:S02]  /*105e0*/  ISETP.GE.AND P3, PT, R11, R194, PT ;  /* 0x000000c20b00720c */ /* 0x000fe40003f66270 */
[----:B------:R-:W-:-:S02]  /*105f0*/  ISETP.GE.AND P4, PT, R3, R196, PT ;  /* 0x000000c40300720c */ /* 0x000fc40003f86270 */
[----:B------:R-:W-:Y:S01]  /*10600*/  ISETP.GE.AND P2, PT, R11, R196, PT ;  /* 0x000000c40b00720c */ /* 0x000fe20003f46270 */
[C---:B------:R-:W-:Y:S01]  /*10610*/  VIADD R196, R12.reuse, 0x30 ;  /* 0x000000300cc47836 */ /* 0x040fe20000000000 */
[----:B------:R-:W-:Y:S02]  /*10620*/  IADD3 R194, R12, 0x29, RZ ;  /* 0x000000290cc27810 */ /* 0x000fe40007ffe0ff */
[----:B------:R-:W-:Y:S02]  /*10630*/  FSEL R42, R42, -INF , P6 ;  /* 0xff8000002a2a7808 */ /* 0x000fe40003000000 */
[----:B------:R-:W-:Y:S02]  /*10640*/  FSEL R41, R41, -INF , P5 ;  /* 0xff80000029297808 */ /* 0x000fe40002800000 */
[-C--:B------:R-:W-:Y:S02]  /*10650*/  ISETP.GE.AND P6, PT, R3, R194.reuse, PT ;  /* 0x000000c20300720c */ /* 0x080fe40003fc6270 */
[----:B------:R-:W-:Y:S01]  /*10660*/  ISETP.GE.AND P5, PT, R11, R194, PT ;  /* 0x000000c20b00720c */ /* 0x000fe20003fa6270 */
[----:B------:R-:W-:Y:S01]  /*10670*/  VIADD R194, R12, 0x31 ;  /* 0x000000310cc27836 */ /* 0x000fe20000000000 */
[----:B------:R-:W-:-:S02]  /*10680*/  FSEL R43, R43, -INF , P3 ;  /* 0xff8000002b2b7808 */ /* 0x000fc40001800000 */
[----:B------:R-:W-:Y:S02]  /*10690*/  FSEL R44, R44, -INF , P4 ;  /* 0xff8000002c2c7808 */ /* 0x000fe40002000000 */
[-C--:B------:R-:W-:Y:S02]  /*106a0*/  ISETP.GE.AND P3, PT, R3, R196.reuse, PT ;  /* 0x000000c40300720c */ /* 0x080fe40003f66270 */
[----:B------:R-:W-:Y:S02]  /*106b0*/  ISETP.GE.AND P4, PT, R11, R196, PT ;  /* 0x000000c40b00720c */ /* 0x000fe40003f86270 */
[----:B------:R-:W-:Y:S02]  /*106c0*/  IADD3 R196, R12, 0x38, RZ ;  /* 0x000000380cc47810 */ /* 0x000fe40007ffe0ff */
[----:B------:R-:W-:Y:S02]  /*106d0*/  FSEL R46, R46, -INF , P2 ;  /* 0xff8000002e2e7808 */ /* 0x000fe40001000000 */
[----:B------:R-:W-:-:S02]  /*106e0*/  FSEL R45, R45, -INF , P6 ;  /* 0xff8000002d2d7808 */ /* 0x000fc40003000000 */
[----:B------:R-:W-:Y:S02]  /*106f0*/  FSEL R47, R47, -INF , P5 ;  /* 0xff8000002f2f7808 */ /* 0x000fe40002800000 */
        /* <DEDUP_REMOVED lines=109> */
[----:B------:R-:W-:Y:S02]  /*10dd0*/  ISETP.GE.AND P2, PT, R11, R194, PT ;  /* 0x000000c20b00720c */ /* 0x000fe40003f46270 */
[----:B------:R-:W-:-:S02]  /*10de0*/  FSEL R91, R91, -INF , P6 ;  /* 0xff8000005b5b7808 */ /* 0x000fc40003000000 */
[C---:B------:R-:W-:Y:S01]  /*10df0*/  ISETP.GE.AND P4, PT, R3.reuse, R194, PT ;  /* 0x000000c20300720c */ /* 0x040fe20003f86270 */
[----:B------:R-:W-:Y:S01]  /*10e00*/  VIADD R194, R12, 0x91 ;  /* 0x000000910cc27836 */ /* 0x000fe20000000000 */
[----:B------:R-:W-:Y:S02]  /*10e10*/  ISETP.GE.AND P6, PT, R3, R196, PT ;  /* 0x000000c40300720c */ /* 0x000fe40003fc6270 */
[----:B------:R-:W-:Y:S02]  /*10e20*/  FSEL R95, R95, -INF , P2 ;  /* 0xff8000005f5f7808 */ /* 0x000fe40001000000 */
[----:B------:R-:W-:Y:S02]  /*10e30*/  ISETP.GE.AND P2, PT, R3, R12, PT ;  /* 0x0000000c0300720c */ /* 0x000fe40003f46270 */
[----:B------:R-:W-:Y:S02]  /*10e40*/  FSEL R96, R96, -INF , P6 ;  /* 0xff80000060607808 */ /* 0x000fe40003000000 */
[----:B------:R-:W-:-:S02]  /*10e50*/  FSEL R92, R92, -INF , P5 ;  /* 0xff8000005c5c7808 */ /* 0x000fc40002800000 */
[----:B------:R-:W-:Y:S02]  /*10e60*/  FSEL R94, R94, -INF , P3 ;  /* 0xff8000005e5e7808 */ /* 0x000fe40001800000 */
[----:B------:R-:W-:Y:S02]  /*10e70*/  FSEL R93, R93, -INF , P4 ;  /* 0xff8000005d5d7808 */ /* 0x000fe40002000000 */
[C---:B------:R-:W-:Y:S02]  /*10e80*/  ISETP.GE.AND P6, PT, R11.reuse, R12, PT ;  /* 0x0000000c0b00720c */ /* 0x040fe40003fc6270 */
[----:B------:R-:W-:Y:S01]  /*10e90*/  ISETP.GE.AND P5, PT, R11, R196, PT ;  /* 0x000000c40b00720c */ /* 0x000fe20003fa6270 */
[----:B------:R-:W-:Y:S01]  /*10ea0*/  VIADD R196, R12, 0x99 ;  /* 0x000000990cc47836 */ /* 0x000fe20000000000 */
[-C--:B------:R-:W-:Y:S02]  /*10eb0*/  ISETP.GE.AND P3, PT, R3, R194.reuse, PT ;  /* 0x000000c20300720c */ /* 0x080fe40003f66270 */
[----:B------:R-:W-:-:S02]  /*10ec0*/  ISETP.GE.AND P4, PT, R11, R194, PT ;  /* 0x000000c20b00720c */ /* 0x000fc40003f86270 */
[----:B------:R-:W-:Y:S02]  /*10ed0*/  IADD3 R194, R12, 0x98, RZ ;  /* 0x000000980cc27810 */ /* 0x000fe40007ffe0ff */
[----:B------:R-:W-:Y:S01]  /*10ee0*/  FSEL R197, R24, -INF , P2 ;  /* 0xff80000018c57808 */ /* 0x000fe20001000000 */
[----:B------:R-:W-:Y:S01]  /*10ef0*/  VIADD R24, R12, 0xa0 ;  /* 0x000000a00c187836 */ /* 0x000fe20000000000 */
[----:B------:R-:W-:Y:S02]  /*10f00*/  FSEL R26, R26, -INF , P6 ;  /* 0xff8000001a1a7808 */ /* 0x000fe40003000000 */
[----:B------:R-:W-:Y:S02]  /*10f10*/  FSEL R98, R98, -INF , P5 ;  /* 0xff80000062627808 */ /* 0x000fe40002800000 */
[-C--:B------:R-:W-:Y:S02]  /*10f20*/  ISETP.GE.AND P5, PT, R3, R194.reuse, PT ;  /* 0x000000c20300720c */ /* 0x080fe40003fa6270 */
[----:B------:R-:W-:-:S02]  /*10f30*/  ISETP.GE.AND P2, PT, R11, R194, PT ;  /* 0x000000c20b00720c */ /* 0x000fc40003f46270 */
[----:B------:R-:W-:Y:S02]  /*10f40*/  FSEL R97, R97, -INF , P3 ;  /* 0xff80000061617808 */ /* 0x000fe40001800000 */
[-C--:B------:R-:W-:Y:S02]  /*10f50*/  ISETP.GE.AND P6, PT, R3, R196.reuse, PT ;  /* 0x000000c40300720c */ /* 0x080fe40003fc6270 */
[----:B------:R-:W-:Y:S02]  /*10f60*/  ISETP.GE.AND P3, PT, R11, R196, PT ;  /* 0x000000c40b00720c */ /* 0x000fe40003f66270 */
        /* <DEDUP_REMOVED lines=54> */
[----:B------:R-:W-:Y:S02]  /*112d0*/  FSEL R99, R99, -INF , P4 ;  /* 0xff80000063637808 */ /* 0x000fe40002000000 */
[----:B------:R-:W-:Y:S02]  /*112e0*/  FSEL R100, R100, -INF , P5 ;  /* 0xff80000064647808 */ /* 0x000fe40002800000 */
[----:B------:R-:W-:-:S02]  /*112f0*/  FMNMX R195, R77, R194, !PT ;  /* 0x000000c24dc37209 */ /* 0x000fc40007800000 */
[-C--:B------:R-:W-:Y:S02]  /*11300*/  ISETP.GE.AND P4, PT, R3, R24.reuse, PT ;  /* 0x000000180300720c */ /* 0x080fe40003f86270 */
[----:B------:R-:W-:Y:S02]  /*11310*/  ISETP.GE.AND P5, PT, R11, R24, PT ;  /* 0x000000180b00720c */ /* 0x000fe40003fa6270 */
[----:B------:R-:W-:Y:S02]  /*11320*/  FMNMX R199, R79, R196, !PT ;  /* 0x000000c44fc77209 */ /* 0x000fe40007800000 */
[----:B------:R-:W-:Y:S02]  /*11330*/  IADD3 R24, R12, 0xa1, RZ ;  /* 0x000000a10c187810 */ /* 0x000fe40007ffe0ff */
[----:B------:R-:W-:Y:S02]  /*11340*/  FMNMX R194, R80, R195, !PT ;  /* 0x000000c350c27209 */ /* 0x000fe40007800000 */
[----:B------:R-:W-:-:S02]  /*11350*/  FSEL R102, R102, -INF , P2 ;  /* 0xff80000066667808 */ /* 0x000fc40001000000 */
[----:B------:R-:W-:Y:S02]  /*11360*/  FSEL R101, R101, -INF , P6 ;  /* 0xff80000065657808 */ /* 0x000fe40003000000 */
[----:B------:R-:W-:Y:S02]  /*11370*/  FMNMX R196, R82, R199, !PT ;  /* 0x000000c752c47209 */ /* 0x000fe40007800000 */
[-C--:B------:R-:W-:Y:S02]  /*11380*/  ISETP.GE.AND P2, PT, R3, R24.reuse, PT ;  /* 0x000000180300720c */ /* 0x080fe40003f46270 */
[----:B------:R-:W-:Y:S01]  /*11390*/  ISETP.GE.AND P6, PT, R11, R24, PT ;  /* 0x000000180b00720c */ /* 0x000fe20003fc6270 */
[----:B------:R-:W-:Y:S01]  /*113a0*/  VIADD R24, R12, 0xa8 ;  /* 0x000000a80c187836 */ /* 0x000fe20000000000 */
[----:B------:R-:W-:Y:S02]  /*113b0*/  FMNMX R195, R81, R194, !PT ;  /* 0x000000c251c37209 */ /* 0x000fe40007800000 */
[----:B------:R-:W-:-:S02]  /*113c0*/  FMNMX R199, R83, R196, !PT ;  /* 0x000000c453c77209 */ /* 0x000fc40007800000 */
[----:B------:R-:W-:Y:S02]  /*113d0*/  FSEL R103, R103, -INF , P3 ;  /* 0xff80000067677808 */ /* 0x000fe40001800000 */
[----:B------:R-:W-:Y:S02]  /*113e0*/  FSEL R104, R104, -INF , P4 ;  /* 0xff80000068687808 */ /* 0x000fe40002000000 */
[-C--:B------:R-:W-:Y:S02]  /*113f0*/  ISETP.GE.AND P3, PT, R3, R24.reuse, PT ;  /* 0x000000180300720c */ /* 0x080fe40003f66270 */
[----:B------:R-:W-:Y:S01]  /*11400*/  ISETP.GE.AND P4, PT, R11, R24, PT ;  /* 0x000000180b00720c */ /* 0x000fe20003f86270 */
[----:B------:R-:W-:Y:S01]  /*11410*/  VIADD R24, R12, 0xa9 ;  /* 0x000000a90c187836 */ /* 0x000fe20000000000 */
[----:B------:R-:W-:Y:S02]  /*11420*/  FMNMX R194, R84, R195, !PT ;  /* 0x000000c354c27209 */ /* 0x000fe40007800000 */
[----:B------:R-:W-:-:S02]  /*11430*/  FMNMX R196, R86, R199, !PT ;  /* 0x000000c756c47209 */ /* 0x000fc40007800000 */
[----:B------:R-:W-:Y:S02]  /*11440*/  FMNMX R195, R85, R194, !PT ;  /* 0x000000c255c37209 */ /* 0x000fe40007800000 */
[----:B------:R-:W-:Y:S02]  /*11450*/  FSEL R106, R106, -INF , P5 ;  /* 0xff8000006a6a7808 */ /* 0x000fe40002800000 */
[----:B------:R-:W-:Y:S02]  /*11460*/  FSEL R105, R105, -INF , P2 ;  /* 0xff80000069697808 */ /* 0x000fe40001000000 */
[----:B------:R-:W-:Y:S02]  /*11470*/  FMNMX R199, R87, R196, !PT ;  /* 0x000000c457c77209 */ /* 0x000fe40007800000 */
[-C--:B------:R-:W-:Y:S02]  /*11480*/  ISETP.GE.AND P5, PT, R3, R24.reuse, PT ;  /* 0x000000180300720c */ /* 0x080fe40003fa6270 */
[----:B------:R-:W-:-:S02]  /*11490*/  ISETP.GE.AND P2, PT, R11, R24, PT ;  /* 0x000000180b00720c */ /* 0x000fc40003f46270 */
[----:B------:R-:W-:Y:S02]  /*114a0*/  IADD3 R24, R12, 0xb0, RZ ;  /* 0x000000b00c187810 */ /* 0x000fe40007ffe0ff */
[----:B------:R-:W-:Y:S02]  /*114b0*/  FMNMX R194, R88, R195, !PT ;  /* 0x000000c358c27209 */ /* 0x000fe40007800000 */
[----:B------:R-:W-:Y:S02]  /*114c0*/  FMNMX R196, R90, R199, !PT ;  /* 0x000000c75ac47209 */ /* 0x000fe40007800000 */
[----:B------:R-:W-:Y:S02]  /*114d0*/  FSEL R107, R107, -INF , P6 ;  /* 0xff8000006b6b7808 */ /* 0x000fe40003000000 */
[----:B------:R-:W-:Y:S02]  /*114e0*/  FSEL R108, R108, -INF , P3 ;  /* 0xff8000006c6c7808 */ /* 0x000fe40001800000 */
[----:B------:R-:W-:-:S02]  /*114f0*/  ISETP.GE.AND P6, PT, R3, R24, PT ;  /* 0x000000180300720c */ /* 0x000fc40003fc6270 */
[----:B------:R-:W-:Y:S01]  /*11500*/  ISETP.GE.AND P3, PT, R11, R24, PT ;  /* 0x000000180b00720c */ /* 0x000fe20003f66270 */
[----:B------:R-:W-:Y:S01]  /*11510*/  VIADD R24, R12, 0xb1 ;  /* 0x000000b10c187836 */ /* 0x000fe20000000000 */
[----:B------:R-:W-:Y:S02]  /*11520*/  FMNMX R195, R89, R194, !PT ;  /* 0x000000c259c37209 */ /* 0x000fe40007800000 */
[----:B------:R-:W-:Y:S02]  /*11530*/  FMNMX R199, R91, R196, !PT ;  /* 0x000000c45bc77209 */ /* 0x000fe40007800000 */
[----:B------:R-:W-:Y:S02]  /*11540*/  FSEL R110, R110, -INF , P4 ;  /* 0xff8000006e6e7808 */ /* 0x000fe40002000000 */
[----:B------:R-:W-:Y:S02]  /*11550*/  FSEL R109, R109, -INF , P5 ;  /* 0xff8000006d6d7808 */ /* 0x000fe40002800000 */
[----:B------:R-:W-:-:S02]  /*11560*/  FMNMX R194, R92, R195, !PT ;  /* 0x000000c35cc27209 */ /* 0x000fc40007800000 */
[-C--:B------:R-:W-:Y:S02]  /*11570*/  ISETP.GE.AND P4, PT, R3, R24.reuse, PT ;  /* 0x000000180300720c */ /* 0x080fe40003f86270 */
[----:B------:R-:W-:Y:S01]  /*11580*/  ISETP.GE.AND P5, PT, R11, R24, PT ;  /* 0x000000180b00720c */ /* 0x000fe20003fa6270 */
[----:B------:R-:W-:Y:S01]  /*11590*/  VIADD R24, R12, 0xb8 ;  /* 0x000000b80c187836 */ /* 0x000fe20000000000 */
[----:B------:R-:W-:Y:S02]  /*115a0*/  FMNMX R196, R94, R199, !PT ;  /* 0x000000c75ec47209 */ /* 0x000fe40007800000 */
[----:B------:R-:W-:Y:S02]  /*115b0*/  FMNMX R195, R93, R194, !PT ;  /* 0x000000c25dc37209 */ /* 0x000fe40007800000 */
[----:B------:R-:W-:Y:S02]  /*115c0*/  FMNMX R199, R95, R196, !PT ;  /* 0x000000c45fc77209 */ /* 0x000fe40007800000 */
[----:B------:R-:W-:-:S02]  /*115d0*/  FSEL R111, R111, -INF , P2 ;  /* 0xff8000006f6f7808 */ /* 0x000fc40001000000 */
[----:B------:R-:W-:Y:S02]  /*115e0*/  FSEL R112, R112, -INF , P6 ;  /* 0xff80000070707808 */ /* 0x000fe40003000000 */
[-C--:B------:R-:W-:Y:S02]  /*115f0*/  ISETP.GE.AND P2, PT, R3, R24.reuse, PT ;  /* 0x000000180300720c */ /* 0x080fe40003f46270 */
[----:B------:R-:W-:Y:S02]  /*11600*/  ISETP.GE.AND P6, PT, R11, R24, PT ;  /* 0x000000180b00720c */ /* 0x000fe40003fc6270 */
[----:B------:R-:W-:Y:S02]  /*11610*/  IADD3 R24, R12, 0xb9, RZ ;  /* 0x000000b90c187810 */ /* 0x000fe40007ffe0ff */
        /* <DEDUP_REMOVED lines=14> */
[----:B------:R-:W-:Y:S01]  /*11700*/  ISETP.GE.AND P2, PT, R11, R24, PT ;  /* 0x000000180b00720c */ /* 0x000fe20003f46270 */
[----:B------:R-:W-:Y:S01]  /*11710*/  VIADD R24, R12, 0xc1 ;  /* 0x000000c10c187836 */ /* 0x000fe20000000000 */
[----:B------:R-:W-:-:S02]  /*11720*/  FMNMX R195, R101, R194, !PT ;  /* 0x000000c265c37209 */ /* 0x000fc40007800000 */
[----:B------:R-:W-:Y:S02]  /*11730*/  FMNMX R199, R103, R196, !PT ;  /* 0x000000c467c77209 */ /* 0x000fe40007800000 */
[----:B------:R-:W-:Y:S02]  /*11740*/  FSEL R118, R118, -INF , P6 ;  /* 0xff80000076767808 */ /* 0x000fe40003000000 */
[----:B------:R-:W-:Y:S02]  /*11750*/  FSEL R117, R117, -INF , P3 ;  /* 0xff80000075757808 */ /* 0x000fe40001800000 */
[-C--:B------:R-:W-:Y:S02]  /*11760*/  ISETP.GE.AND P6, PT, R3, R24.reuse, PT ;  /* 0x000000180300720c */ /* 0x080fe40003fc6270 */
[----:B------:R-:W-:Y:S02]  /*11770*/  ISETP.GE.AND P3, PT, R11, R24, PT ;  /* 0x000000180b00720c */ /* 0x000fe40003f66270 */
[----:B------:R-:W-:-:S02]  /*11780*/  FMNMX R194, R104, R195, !PT ;  /* 0x000000c368c27209 */ /* 0x000fc40007800000 */
[----:B------:R-:W-:Y:S02]  /*11790*/  IADD3 R24, R12, 0xc8, RZ ;  /* 0x000000c80c187810 */ /* 0x000fe40007ffe0ff */
[----:B------:R-:W-:Y:S02]  /*117a0*/  FMNMX R196, R106, R199, !PT ;  /* 0x000000c76ac47209 */ /* 0x000fe40007800000 */
[----:B------:R-:W-:Y:S02]  /*117b0*/  FSEL R119, R119, -INF , P4 ;  /* 0xff80000077777808 */ /* 0x000fe40002000000 */
[----:B------:R-:W-:Y:S02]  /*117c0*/  FSEL R120, R120, -INF , P5 ;  /* 0xff80000078787808 */ /* 0x000fe40002800000 */
[----:B------:R-:W-:Y:S02]  /*117d0*/  FMNMX R195, R105, R194, !PT ;  /* 0x000000c269c37209 */ /* 0x000fe40007800000 */
[----:B------:R-:W-:-:S02]  /*117e0*/  ISETP.GE.AND P4, PT, R3, R24, PT ;  /* 0x000000180300720c */ /* 0x000fc40003f86270 */
[----:B------:R-:W-:Y:S01]  /*117f0*/  ISETP.GE.AND P5, PT, R11, R24, PT ;  /* 0x000000180b00720c */ /* 0x000fe20003fa6270 */
[----:B------:R-:W-:Y:S01]  /*11800*/  VIADD R24, R12, 0xc9 ;  /* 0x000000c90c187836 */ /* 0x000fe20000000000 */
[----:B------:R-:W-:Y:S02]  /*11810*/  FMNMX R199, R107, R196, !PT ;  /* 0x000000c46bc77209 */ /* 0x000fe40007800000 */
[----:B------:R-:W-:Y:S02]  /*11820*/  FMNMX R194, R108, R195, !PT ;  /* 0x000000c36cc27209 */ /* 0x000fe40007800000 */
[----:B------:R-:W-:Y:S02]  /*11830*/  FMNMX R196, R110, R199, !PT ;  /* 0x000000c76ec47209 */ /* 0x000fe40007800000 */
[----:B------:R-:W-:Y:S02]  /*11840*/  FSEL R122, R122, -INF , P2 ;  /* 0xff8000007a7a7808 */ /* 0x000fe40001000000 */
[----:B------:R-:W-:-:S02]  /*11850*/  FSEL R121, R121, -INF , P6 ;  /* 0xff80000079797808 */ /* 0x000fc40003000000 */
[-C--:B------:R-:W-:Y:S02]  /*11860*/  ISETP.GE.AND P2, PT, R3, R24.reuse, PT ;  /* 0x000000180300720c */ /* 0x080fe40003f46270 */
[----:B------:R-:W-:Y:S01]  /*11870*/  ISETP.GE.AND P6, PT, R11, R24, PT ;  /* 0x000000180b00720c */ /* 0x000fe20003fc6270 */
[----:B------:R-:W-:Y:S01]  /*11880*/  VIADD R24, R12, 0xd0 ;  /* 0x000000d00c187836 */ /* 0x000fe20000000000 */
[----:B------:R-:W-:Y:S02]  /*11890*/  FMNMX R195, R109, R194, !PT ;  /* 0x000000c26dc37209 */ /* 0x000fe40007800000 */
[----:B------:R-:W-:Y:S02]  /*118a0*/  FMNMX R199, R111, R196, !PT ;  /* 0x000000c46fc77209 */ /* 0x000fe40007800000 */
[----:B------:R-:W-:Y:S02]  /*118b0*/  FSEL R123, R123, -INF , P3 ;  /* 0xff8000007b7b7808 */ /* 0x000fe40001800000 */
[----:B------:R-:W-:-:S02]  /*118c0*/  FSEL R124, R124, -INF , P4 ;  /* 0xff8000007c7c7808 */ /* 0x000fc40002000000 */
[----:B------:R-:W-:Y:S02]  /*118d0*/  FMNMX R194, R112, R195, !PT ;  /* 0x000000c370c27209 */ /* 0x000fe40007800000 */
[-C--:B------:R-:W-:Y:S02]  /*118e0*/  ISETP.GE.AND P3, PT, R3, R24.reuse, PT ;  /* 0x000000180300720c */ /* 0x080fe40003f66270 */
[----:B------:R-:W-:Y:S02]  /*118f0*/  ISETP.GE.AND P4, PT, R11, R24, PT ;  /* 0x000000180b00720c */ /* 0x000fe40003f86270 */
[----:B------:R-:W-:Y:S02]  /*11900*/  FMNMX R196, R114, R199, !PT ;  /* 0x000000c772c47209 */ /* 0x000fe40007800000 */
[----:B------:R-:W-:Y:S02]  /*11910*/  IADD3 R24, R12, 0xd1, RZ ;  /* 0x000000d10c187810 */ /* 0x000fe40007ffe0ff */
[----:B------:R-:W-:-:S02]  /*11920*/  FMNMX R195, R113, R194, !PT ;  /* 0x000000c271c37209 */ /* 0x000fc40007800000 */
        /* <DEDUP_REMOVED lines=11> */
[----:B------:R-:W-:Y:S01]  /*119e0*/  ISETP.GE.AND P3, PT, R11, R24, PT ;  /* 0x000000180b00720c */ /* 0x000fe20003f66270 */
[----:B------:R-:W-:Y:S01]  /*119f0*/  VIADD R24, R12, 0xd9 ;  /* 0x000000d90c187836 */ /* 0x000fe20000000000 */
[----:B------:R-:W-:-:S02]  /*11a00*/  FMNMX R195, R117, R194, !PT ;  /* 0x000000c275c37209 */ /* 0x000fc40007800000 */
[----:B------:R-:W-:Y:S02]  /*11a10*/  FMNMX R199, R119, R196, !PT ;  /* 0x000000c477c77209 */ /* 0x000fe40007800000 */
[----:B------:R-:W-:Y:S02]  /*11a20*/  FMNMX R194, R120, R195, !PT ;  /* 0x000000c378c27209 */ /* 0x000fe40007800000 */
[----:B------:R-:W-:Y:S02]  /*11a30*/  FSEL R130, R130, -INF , P4 ;  /* 0xff80000082827808 */ /* 0x000fe40002000000 */
[----:B------:R-:W-:Y:S02]  /*11a40*/  FSEL R129, R129, -INF , P5 ;  /* 0xff80000081817808 */ /* 0x000fe40002800000 */
[----:B------:R-:W-:Y:S02]  /*11a50*/  FMNMX R196, R122, R199, !PT ;  /* 0x000000c77ac47209 */ /* 0x000fe40007800000 */
[----:B------:R-:W-:-:S02]  /*11a60*/  ISETP.GE.AND P4, PT, R3, R24, PT ;  /* 0x000000180300720c */ /* 0x000fc40003f86270 */
[----:B------:R-:W-:Y:S02]  /*11a70*/  ISETP.GE.AND P5, PT, R11, R24, PT ;  /* 0x000000180b00720c */ /* 0x000fe40003fa6270 */
[----:B------:R-:W-:Y:S02]  /*11a80*/  IADD3 R24, R12, 0xe0, RZ ;  /* 0x000000e00c187810 */ /* 0x000fe40007ffe0ff */
        /* <DEDUP_REMOVED lines=13> */
[----:B------:R-:W-:Y:S01]  /*11b60*/  ISETP.GE.AND P4, PT, R11, R24, PT ;  /* 0x000000180b00720c */ /* 0x000fe20003f86270 */
[----:B------:R-:W-:Y:S01]  /*11b70*/  VIADD R24, R12, 0xe8 ;  /* 0x000000e80c187836 */ /* 0x000fe20000000000 */
[----:B------:R-:W-:Y:S02]  /*11b80*/  FMNMX R199, R127, R196, !PT ;  /* 0x000000c47fc77209 */ /* 0x000fe40007800000 */
[----:B------:R-:W-:Y:S02]  /*11b90*/  FMNMX R194, R128, R195, !PT ;  /* 0x000000c380c27209 */ /* 0x000fe40007800000 */
[----:B------:R-:W-:-:S02]  /*11ba0*/  FMNMX R196, R130, R199, !PT ;  /* 0x000000c782c47209 */ /* 0x000fc40007800000 */
[----:B------:R-:W-:Y:S02]  /*11bb0*/  FSEL R135, R135, -INF , P5 ;  /* 0xff80000087877808 */ /* 0x000fe40002800000 */
[----:B------:R-:W-:Y:S02]  /*11bc0*/  FSEL R136, R136, -INF , P2 ;  /* 0xff80000088887808 */ /* 0x000fe40001000000 */
[-C--:B------:R-:W-:Y:S02]  /*11bd0*/  ISETP.GE.AND P5, PT, R3, R24.reuse, PT ;  /* 0x000000180300720c */ /* 0x080fe40003fa6270 */
[----:B------:R-:W-:Y:S02]  /*11be0*/  ISETP.GE.AND P2, PT, R11, R24, PT ;  /* 0x000000180b00720c */ /* 0x000fe40003f46270 */
[----:B------:R-:W-:Y:S02]  /*11bf0*/  IADD3 R24, R12, 0xe9, RZ ;  /* 0x000000e90c187810 */ /* 0x000fe40007ffe0ff */
        /* <DEDUP_REMOVED lines=18> */
[----:B------:R-:W-:Y:S02]  /*11d20*/  FSEL R142, R142, -INF , P2 ;  /* 0xff8000008e8e7808 */ /* 0x000fe40001000000 */
[----:B------:R-:W-:Y:S02]  /*11d30*/  FSEL R141, R141, -INF , P6 ;  /* 0xff8000008d8d7808 */ /* 0x000fe40003000000 */
[----:B------:R-:W-:-:S02]  /*11d40*/  ISETP.GE.AND P2, PT, R3, R24, PT ;  /* 0x000000180300720c */ /* 0x000fc40003f46270 */
[----:B------:R-:W-:Y:S02]  /*11d50*/  ISETP.GE.AND P6, PT, R11, R24, PT ;  /* 0x000000180b00720c */ /* 0x000fe40003fc6270 */
[----:B------:R-:W-:Y:S02]  /*11d60*/  FMNMX R195, R137, R194, !PT ;  /* 0x000000c289c37209 */ /* 0x000fe40007800000 */
[----:B------:R-:W-:Y:S02]  /*11d70*/  IADD3 R24, R12, 0xf8, RZ ;  /* 0x000000f80c187810 */ /* 0x000fe40007ffe0ff */
        /* <DEDUP_REMOVED lines=9> */
[----:B------:R-:W-:-:S02]  /*11e10*/  FSEL R146, R146, -INF , P5 ;  /* 0xff80000092927808 */ /* 0x000fc40002800000 */
[----:B------:R-:W-:Y:S02]  /*11e20*/  FMNMX R199, R143, R196, !PT ;  /* 0x000000c48fc77209 */ /* 0x000fe40007800000 */
[----:B------:R-:W-:Y:S02]  /*11e30*/  FSEL R145, R145, -INF , P2 ;  /* 0xff80000091917808 */ /* 0x000fe40001000000 */
[-C--:B------:R-:W-:Y:S02]  /*11e40*/  ISETP.GE.AND P5, PT, R3, R24.reuse, PT ;  /* 0x000000180300720c */ /* 0x080fe40003fa6270 */
[----:B------:R-:W-:Y:S02]  /*11e50*/  ISETP.GE.AND P2, PT, R11, R24, PT ;  /* 0x000000180b00720c */ /* 0x000fe40003f46270 */
[----:B------:R-:W-:Y:S02]  /*11e60*/  FMNMX R24, R144, R195, !PT ;  /* 0x000000c390187209 */ /* 0x000fe40007800000 */
[----:B------:R-:W-:-:S02]  /*11e70*/  FSEL R147, R147, -INF , P6 ;  /* 0xff80000093937808 */ /* 0x000fc40003000000 */
[----:B------:R-:W-:Y:S02]  /*11e80*/  FMNMX R194, R146, R199, !PT ;  /* 0x000000c792c27209 */ /* 0x000fe40007800000 */
[----:B------:R-:W-:Y:S02]  /*11e90*/  FSEL R148, R148, -INF , P3 ;  /* 0xff80000094947808 */ /* 0x000fe40001800000 */
[----:B------:R-:W-:Y:S02]  /*11ea0*/  FMNMX R195, R145, R24, !PT ;  /* 0x0000001891c37209 */ /* 0x000fe40007800000 */
[----:B------:R-:W-:Y:S02]  /*11eb0*/  FSEL R150, R150, -INF , P4 ;  /* 0xff80000096967808 */ /* 0x000fe40002000000 */
[----:B------:R-:W-:Y:S02]  /*11ec0*/  FMNMX R199, R147, R194, !PT ;  /* 0x000000c293c77209 */ /* 0x000fe40007800000 */
[----:B------:R-:W-:-:S02]  /*11ed0*/  FSEL R149, R149, -INF , P5 ;  /* 0xff80000095957808 */ /* 0x000fc40002800000 */
[----:B------:R-:W-:Y:S02]  /*11ee0*/  FMNMX R24, R148, R195, !PT ;  /* 0x000000c394187209 */ /* 0x000fe40007800000 */
[----:B------:R-:W-:Y:S02]  /*11ef0*/  FSEL R151, R151, -INF , P2 ;  /* 0xff80000097977808 */ /* 0x000fe40001000000 */
[----:B------:R-:W-:Y:S02]  /*11f00*/  FMNMX R194, R150, R199, !PT ;  /* 0x000000c796c27209 */ /* 0x000fe40007800000 */
[----:B------:R-:W-:Y:S02]  /*11f10*/  FMNMX R24, R149, R24, !PT ;  /* 0x0000001895187209 */ /* 0x000fe40007800000 */
[----:B------:R-:W-:-:S03]  /*11f20*/  FMNMX R196, R151, R194, !PT ;  /* 0x000000c297c47209 */ /* 0x000fc60007800000 */
[----:B------:R-:W1:Y:S04]  /*11f30*/  SHFL.BFLY PT, R195, R24, 0x1, 0x1f ;  /* 0x0c201f0018c37f89 */ /* 0x000e6800000e0000 */
[----:B------:R-:W2:Y:S01]  /*11f40*/  SHFL.BFLY PT, R199, R196, 0x1, 0x1f ;  /* 0x0c201f00c4c77f89 */ /* 0x000ea200000e0000 */
[----:B-1----:R-:W-:Y:S02]  /*11f50*/  FMNMX R198, R24, R195, !PT ;  /* 0x000000c318c67209 */ /* 0x002fe40007800000 */
        /* <DEDUP_REMOVED lines=8> */
[----:B------:R-:W-:Y:S02]  /*11fe0*/  FSEL R202, R195, RZ, P3 ;  /* 0x000000ffc3ca7208 */ /* 0x000fe40001800000 */
[C---:B------:R-:W-:Y:S01]  /*11ff0*/  ISETP.NE.AND P2, PT, R17.reuse, 0x4, PT ;  /* 0x000000041100780c */ /* 0x040fe20003f45270 */
[----:B------:R-:W-:Y:S02]  /*12000*/  FADD R24, -R200, R192 ;  /* 0x000000c0c8187221 */ /* 0x000fe40000000100 */
[----:B------:R-:W-:Y:S01]  /*12010*/  FADD R23, -R202, R23 ;  /* 0x00000017ca177221 */ /* 0x000fe20000000100 */
[----:B------:R-:W-:Y:S01]  /*12020*/  SEL R17, R17, RZ, P2 ;  /* 0x000000ff11117207 */ /* 0x000fe20001000000 */
[----:B------:R-:W-:Y:S02]  /*12030*/  FMUL R24, R24, UR6 ;  /* 0x0000000618187c20 */ /* 0x000fe40008400000 */
[----:B------:R-:W-:Y:S01]  /*12040*/  FMUL R192, R23, UR6 ;  /* 0x0000000617c07c20 */ /* 0x000fe20008400000 */
[C---:B------:R-:W-:Y:S01]  /*12050*/  LEA R23, R7.reuse, R14, 0x3 ;  /* 0x0000000e07177211 */ /* 0x040fe200078e18ff */
[----:B------:R-:W-:Y:S01]  /*12060*/  VIADD R7, R7, 0x1 ;  /* 0x0000000107077836 */ /* 0x000fe20000000000 */
[----:B------:R-:W-:-:S02]  /*12070*/  FSETP.GEU.AND P3, PT, R24, -126, PT ;  /* 0xc2fc00001800780b */ /* 0x000fc40003f6e000 */
[----:B------:R-:W-:Y:S02]  /*12080*/  FSETP.GEU.AND P4, PT, R192, -126, PT ;  /* 0xc2fc0000c000780b */ /* 0x000fe40003f8e000 */
[----:B------:R-:W-:Y:S02]  /*12090*/  PRMT R196, RZ, 0x654, R23 ;  /* 0x00000654ffc47816 */ /* 0x000fe40000000017 */
[----:B------:R-:W-:Y:S02]  /*120a0*/  SEL R23, RZ, 0x1, P2 ;  /* 0x00000001ff177807 */ /* 0x000fe40001000000 */
[----:B------:R1:W-:Y:S01]  /*120b0*/  SYNCS.ARRIVE.TRANS64.RED.A1T0 RZ, [R196+URZ], RZ ;  /* 0x000000ffc4ff79a7 */ /* 0x0003e2000810043f */
[----:B------:R-:W-:Y:S02]  /*120c0*/  ISETP.NE.AND P2, PT, R7, 0x4, PT ;  /* 0x000000040700780c */ /* 0x000fe40003f45270 */
[----:B------:R-:W-:Y:S02]  /*120d0*/  LOP3.LUT R4, R4, R23, RZ, 0x3c, !PT ;  /* 0x0000001704047212 */ /* 0x000fe400078e3cff */
[----:B------:R-:W-:-:S02]  /*120e0*/  @!P3 FMUL R24, R24, 0.5 ;  /* 0x3f0000001818b820 */ /* 0x000fc40000400000 */
[----:B------:R-:W-:Y:S01]  /*120f0*/  @!P4 FMUL R192, R192, 0.5 ;  /* 0x3f000000c0c0c820 */ /* 0x000fe20000400000 */
[----:B-1----:R-:W-:Y:S01]  /*12100*/  IMAD R196, R17, 0x8, R2 ;  /* 0x0000000811c47824 */ /* 0x002fe200078e0202 */
[----:B------:R-:W-:Y:S02]  /*12110*/  SHF.L.U32 R23, R4, 0x1f, RZ ;  /* 0x0000001f04177819 */ /* 0x000fe400000006ff */
[----:B------:R-:W1:Y:S08]  /*12120*/  MUFU.EX2 R24, R24 ;  /* 0x0000001800187308 */ /* 0x000e700000000800 */
[----:B------:R-:W2:Y:S01]  /*12130*/  MUFU.EX2 R192, R192 ;  /* 0x000000c000c07308 */ /* 0x000ea20000000800 */
[----:B-1----:R-:W-:-:S04]  /*12140*/  @!P3 FMUL R24, R24, R24 ;  /* 0x000000181818b220 */ /* 0x002fc80000400000 */
        /* <DEDUP_REMOVED lines=41> */
.L_x_45:
[----:B-1----:R1:W2:Y:S02]  /*123e0*/  SYNCS.PHASECHK.TRANS64.TRYWAIT P3, [R196+URZ+0x2a800], R23 ;  /* 0x02a80017c40075a7 */ /* 0x0022a4000806017f */
[----:B--2---:R-:W-:Y:S05]  /*123f0*/  @!P3 NANOSLEEP.SYNCS 0x989680 ;  /* 0x009896800000b95d */ /* 0x004fea0003900000 */
[----:B------:R-:W2:Y:S02]  /*12400*/  @!P3 SYNCS.PHASECHK.TRANS64 P3, [R196+URZ+0x2a800], R23 ;  /* 0x02a80017c400b5a7 */ /* 0x000ea4000806007f */
[----:B--2---:R-:W-:Y:S05]  /*12410*/  @!P3 BRA `(.L_x_45) ;  /* 0xfffffffc00f0b947 */ /* 0x004fea000383ffff */
[----:B------:R-:W-:Y:S05]  /*12420*/  BSYNC B0 ;  /* 0x0000000000007941 */ /* 0x000fea0003800000 */
.L_x_44:
[----:B-1----:R-:W1:Y:S01]  /*12430*/  LDC R23, c[0x0][0x604] ;  /* 0x00018100ff177b82 */ /* 0x002e620000000800 */
[----:B------:R-:W-:Y:S05]  /*12440*/  WARPSYNC.ALL ;  /* 0x0000000000007948 */ /* 0x000fea0003800000 */
[----:B-1----:R-:W-:-:S04]  /*12450*/  FMUL R196, R200, R23 ;  /* 0x00000017c8c47220 */ /* 0x002fc80000400000 */
[-CC-:B------:R-:W-:Y:S01]  /*12460*/  FFMA R200, R28, R23.reuse, -R196.reuse ;  /* 0x000000171cc87223 */ /* 0x180fe200000008c4 */
[-CC-:B------:R-:W-:Y:S01]  /*12470*/  FFMA R199, R25, R23.reuse, -R196.reuse ;  /* 0x0000001719c77223 */ /* 0x180fe200000008c4 */
[-C--:B------:R-:W-:Y:S01]  /*12480*/  FMUL R28, R202, R23.reuse ;  /* 0x00000017ca1c7220 */ /* 0x080fe20000400000 */
[-CC-:B------:R-:W-:Y:S01]  /*12490*/  FFMA R197, R197, R23.reuse, -R196.reuse ;  /* 0x00000017c5c57223 */ /* 0x180fe200000008c4 */
[-C--:B------:R-:W-:Y:S01]  /*124a0*/  FFMA R201, R29, R23.reuse, -R196 ;  /* 0x000000171dc97223 */ /* 0x080fe200000008c4 */
[----:B------:R-:W-:Y:S01]  /*124b0*/  FSETP.GEU.AND P3, PT, R200, -126, PT ;  /* 0xc2fc0000c800780b */ /* 0x000fe20003f6e000 */
[-C--:B------:R-:W-:Y:S01]  /*124c0*/  FFMA R202, R26, R23.reuse, -R28 ;  /* 0x000000171aca7223 */ /* 0x080fe2000000081c */
[----:B------:R-:W-:Y:S01]  /*124d0*/  FSETP.GEU.AND P6, PT, R199, -126, PT ;  /* 0xc2fc0000c700780b */ /* 0x000fe20003fce000 */
[-C--:B------:R-:W-:Y:S01]  /*124e0*/  FFMA R44, R44, R23.reuse, -R196 ;  /* 0x000000172c2c7223 */ /* 0x080fe200000008c4 */
[----:B------:R-:W-:Y:S01]  /*124f0*/  FSETP.GEU.AND P5, PT, R197, -126, PT ;  /* 0xc2fc0000c500780b */ /* 0x000fe20003fae000 */
[-CC-:B------:R-:W-:Y:S01]  /*12500*/  FFMA R203, R46, R23.reuse, -R28.reuse ;  /* 0x000000172ecb7223 */ /* 0x180fe2000000081c */
[----:B------:R-:W-:Y:S01]  /*12510*/  FSETP.GEU.AND P4, PT, R201, -126, PT ;  /* 0xc2fc0000c900780b */ /* 0x000fe20003f8e000 */
[-C--:B------:R-:W-:Y:S01]  /*12520*/  FFMA R204, R47, R23.reuse, -R28 ;  /* 0x000000172fcc7223 */ /* 0x080fe2000000081c */
[-CC-:B------:R-:W-:Y:S01]  /*12530*/  FFMA R206, R52, R23.reuse, -R196.reuse ;  /* 0x0000001734ce7223 */ /* 0x180fe200000008c4 */
[-C--:B------:R-:W-:Y:S01]  /*12540*/  FFMA R205, R49, R23.reuse, -R196 ;  /* 0x0000001731cd7223 */ /* 0x080fe200000008c4 */
[-C--:B------:R-:W-:Y:S01]  /*12550*/  FFMA R52, R55, R23.reuse, -R28 ;  /* 0x0000001737347223 */ /* 0x080fe2000000081c */
[-C--:B------:R-:W-:Y:S01]  /*12560*/  FFMA R60, R60, R23.reuse, -R196 ;  /* 0x000000173c3c7223 */ /* 0x080fe200000008c4 */
[-C--:B------:R-:W-:Y:S01]  /*12570*/  FFMA R207, R50, R23.reuse, -R28 ;  /* 0x0000001732cf7223 */ /* 0x080fe2000000081c */
[----:B------:R-:W-:Y:S01]  /*12580*/  @!P3 FMUL R200, R200, 0.5 ;  /* 0x3f000000c8c8b820 */ /* 0x000fe20000400000 */
[-CC-:B------:R-:W-:Y:S01]  /*12590*/  FFMA R56, R56, R23.reuse, -R196.reuse ;  /* 0x0000001738387223 */ /* 0x180fe200000008c4 */
[----:B------:R-:W-:Y:S01]  /*125a0*/  @!P6 FMUL R199, R199, 0.5 ;  /* 0x3f000000c7c7e820 */ /* 0x000fe20000400000 */
[-CC-:B------:R-:W-:Y:S01]  /*125b0*/  FFMA R57, R57, R23.reuse, -R196.reuse ;  /* 0x0000001739397223 */ /* 0x180fe200000008c4 */
[----:B------:R1:W2:Y:S01]  /*125c0*/  MUFU.EX2 R26, R200 ;  /* 0x000000c8001a7308 */ /* 0x0002a20000000800 */
[----:B------:R-:W-:Y:S01]  /*125d0*/  @!P5 FMUL R197, R197, 0.5 ;  /* 0x3f000000c5c5d820 */ /* 0x000fe20000400000 */
[----:B------:R-:W-:Y:S01]  /*125e0*/  @!P4 FMUL R201, R201, 0.5 ;  /* 0x3f000000c9c9c820 */ /* 0x000fe20000400000 */
[-CC-:B------:R-:W-:Y:S01]  /*125f0*/  FFMA R61, R61, R23.reuse, -R196.reuse ;  /* 0x000000173d3d7223 */ /* 0x180fe200000008c4 */
[-CC-:B------:R-:W-:Y:S01]  /*12600*/  FFMA R64, R64, R23.reuse, -R196.reuse ;  /* 0x0000001740407223 */ /* 0x180fe200000008c4 */
[-CC-:B------:R-:W-:Y:S01]  /*12610*/  FFMA R65, R65, R23.reuse, -R196.reuse ;  /* 0x0000001741417223 */ /* 0x180fe200000008c4 */
[-CC-:B------:R-:W-:Y:S01]  /*12620*/  FFMA R68, R68, R23.reuse, -R196.reuse ;  /* 0x0000001744447223 */ /* 0x180fe200000008c4 */
[-C--:B------:R-:W-:Y:S01]  /*12630*/  FFMA R69, R69, R23.reuse, -R196 ;  /* 0x0000001745457223 */ /* 0x080fe200000008c4 */
[----:B------:R3:W4:Y:S01]  /*12640*/  MUFU.EX2 R198, R199 ;  /* 0x000000c700c67308 */ /* 0x0007220000000800 */
[-C--:B-1----:R-:W-:Y:S01]  /*12650*/  FFMA R200, R31, R23.reuse, -R28 ;  /* 0x000000171fc87223 */ /* 0x082fe2000000081c */
[-CC-:B------:R-:W-:Y:S01]  /*12660*/  FFMA R72, R72, R23.reuse, -R196.reuse ;  /* 0x0000001748487223 */ /* 0x180fe200000008c4 */
[-CC-:B------:R-:W-:Y:S01]  /*12670*/  FFMA R73, R73, R23.reuse, -R196.reuse ;  /* 0x0000001749497223 */ /* 0x180fe200000008c4 */
[-CC-:B------:R-:W-:Y:S01]  /*12680*/  FFMA R76, R76, R23.reuse, -R196.reuse ;  /* 0x000000174c4c7223 */ /* 0x180fe200000008c4 */
[-CC-:B------:R-:W-:Y:S01]  /*12690*/  FFMA R77, R77, R23.reuse, -R196.reuse ;  /* 0x000000174d4d7223 */ /* 0x180fe200000008c4 */
[-CC-:B------:R-:W-:Y:S01]  /*126a0*/  FFMA R80, R80, R23.reuse, -R196.reuse ;  /* 0x0000001750507223 */ /* 0x180fe200000008c4 */
[-C--:B------:R-:W-:Y:S01]  /*126b0*/  FFMA R81, R81, R23.reuse, -R196 ;  /* 0x0000001751517223 */ /* 0x080fe200000008c4 */
[----:B------:R1:W5:Y:S01]  /*126c0*/  MUFU.EX2 R25, R197 ;  /* 0x000000c500197308 */ /* 0x0003620000000800 */
[-C--:B---3--:R-:W-:Y:S01]  /*126d0*/  FFMA R199, R30, R23.reuse, -R28 ;  /* 0x000000171ec77223 */ /* 0x088fe2000000081c */
[----:B--2---:R-:W-:Y:S01]  /*126e0*/  @!P3 FMUL R26, R26, R26 ;  /* 0x0000001a1a1ab220 */ /* 0x004fe20000400000 */
[-CC-:B------:R-:W-:Y:S01]  /*126f0*/  FFMA R84, R84, R23.reuse, -R196.reuse ;  /* 0x0000001754547223 */ /* 0x180fe200000008c4 */
[-CC-:B------:R-:W-:Y:S01]  /*12700*/  FFMA R85, R85, R23.reuse, -R196.reuse ;  /* 0x0000001755557223 */ /* 0x180fe200000008c4 */
[-CC-:B------:R-:W-:Y:S01]  /*12710*/  FFMA R88, R88, R23.reuse, -R196.reuse ;  /* 0x0000001758587223 */ /* 0x180fe200000008c4 */
[----:B------:R-:W-:Y:S01]  /*12720*/  FSETP.GEU.AND P3, PT, R199, -126, PT ;  /* 0xc2fc0000c700780b */ /* 0x000fe20003f6e000 */
[-CC-:B------:R-:W-:Y:S01]  /*12730*/  FFMA R89, R89, R23.reuse, -R196.reuse ;  /* 0x0000001759597223 */ /* 0x180fe200000008c4 */
[-C--:B------:R-:W-:Y:S01]  /*12740*/  FFMA R92, R92, R23.reuse, -R196 ;  /* 0x000000175c5c7223 */ /* 0x080fe200000008c4 */
[-C--:B-1----:R-:W-:Y:S01]  /*12750*/  FFMA R197, R27, R23.reuse, -R28 ;  /* 0x000000171bc57223 */ /* 0x082fe2000000081c */
[----:B----4-:R-:W-:Y:S01]  /*12760*/  @!P6 FMUL R198, R198, R198 ;  /* 0x000000c6c6c6e220 */ /* 0x010fe20000400000 */
[----:B------:R1:W2:Y:S01]  /*12770*/  MUFU.EX2 R27, R201 ;  /* 0x000000c9001b7308 */ /* 0x0002a20000000800 */
[-CC-:B------:R-:W-:Y:S01]  /*12780*/  FFMA R93, R93, R23.reuse, -R196.reuse ;  /* 0x000000175d5d7223 */ /* 0x180fe200000008c4 */
[-CC-:B------:R-:W-:Y:S01]  /*12790*/  FFMA R96, R96, R23.reuse, -R196.reuse ;  /* 0x0000001760607223 */ /* 0x180fe200000008c4 */
[----:B------:R-:W-:Y:S01]  /*127a0*/  FSETP.GEU.AND P6, PT, R197, -126, PT ;  /* 0xc2fc0000c500780b */ /* 0x000fe20003fce000 */
[-CC-:B------:R-:W-:Y:S01]  /*127b0*/  FFMA R97, R97, R23.reuse, -R196.reuse ;  /* 0x0000001761617223 */ /* 0x180fe200000008c4 */
[--C-:B------:R-:W-:Y:S01]  /*127c0*/  FFMA R100, R100, R23, -R196.reuse ;  /* 0x0000001764647223 */ /* 0x100fe200000008c4 */
[----:B-----5:R-:W-:Y:S01]  /*127d0*/  @!P5 FMUL R25, R25, R25 ;  /* 0x000000191919d220 */ /* 0x020fe20000400000 */
[----:B------:R-:W-:Y:S01]  /*127e0*/  FSETP.GEU.AND P5, PT, R202, -126, PT ;  /* 0xc2fc0000ca00780b */ /* 0x000fe20003fae000 */
[----:B------:R-:W-:Y:S01]  /*127f0*/  @!P3 FMUL R199, R199, 0.5 ;  /* 0x3f000000c7c7b820 */ /* 0x000fe20000400000 */
[-CC-:B-1----:R-:W-:Y:S01]  /*12800*/  FFMA R201, R32, R23.reuse, -R196.reuse ;  /* 0x0000001720c97223 */ /* 0x182fe200000008c4 */
[-CC-:B------:R-:W-:Y:S01]  /*12810*/  FFMA R101, R101, R23.reuse, -R196.reuse ;  /* 0x0000001765657223 */ /* 0x180fe200000008c4 */
[-CC-:B------:R-:W-:Y:S01]  /*12820*/  FFMA R104, R104, R23.reuse, -R196.reuse ;  /* 0x0000001768687223 */ /* 0x180fe200000008c4 */
[----:B------:R1:W3:Y:S01]  /*12830*/  MUFU.EX2 R31, R199 ;  /* 0x000000c7001f7308 */ /* 0x0002e20000000800 */
[-CC-:B------:R-:W-:Y:S01]  /*12840*/  FFMA R105, R105, R23.reuse, -R196.reuse ;  /* 0x0000001769697223 */ /* 0x180fe200000008c4 */
[-CC-:B------:R-:W-:Y:S01]  /*12850*/  FFMA R108, R108, R23.reuse, -R196.reuse ;  /* 0x000000176c6c7223 */ /* 0x180fe200000008c4 */
[--C-:B------:R-:W-:Y:S01]  /*12860*/  FFMA R109, R109, R23, -R196.reuse ;  /* 0x000000176d6d7223 */ /* 0x100fe200000008c4 */
[----:B------:R-:W-:Y:S01]  /*12870*/  @!P6 FMUL R197, R197, 0.5 ;  /* 0x3f000000c5c5e820 */ /* 0x000fe20000400000 */
[----:B--2---:R-:W-:Y:S01]  /*12880*/  @!P4 FMUL R27, R27, R27 ;  /* 0x0000001b1b1bc220 */ /* 0x004fe20000400000 */
[----:B------:R-:W-:Y:S01]  /*12890*/  FSETP.GEU.AND P4, PT, R200, -126, PT ;  /* 0xc2fc0000c800780b */ /* 0x000fe20003f8e000 */
[-CC-:B------:R-:W-:Y:S01]  /*128a0*/  FFMA R112, R112, R23.reuse, -R196.reuse ;  /* 0x0000001770707223 */ /* 0x180fe200000008c4 */
[----:B------:R2:W4:Y:S01]  /*128b0*/  MUFU.EX2 R30, R197 ;  /* 0x000000c5001e7308 */ /* 0x0005220000000800 */
[----:B------:R-:W-:Y:S01]  /*128c0*/  @!P5 FMUL R202, R202, 0.5 ;  /* 0x3f000000cacad820 */ /* 0x000fe20000400000 */
[-CC-:B-1----:R-:W-:Y:S01]  /*128d0*/  FFMA R199, R37, R23.reuse, -R196.reuse ;  /* 0x0000001725c77223 */ /* 0x182fe200000008c4 */
[-CC-:B------:R-:W-:Y:S01]  /*128e0*/  FFMA R113, R113, R23.reuse, -R196.reuse ;  /* 0x0000001771717223 */ /* 0x180fe200000008c4 */
[-CC-:B------:R-:W-:Y:S01]  /*128f0*/  FFMA R116, R116, R23.reuse, -R196.reuse ;  /* 0x0000001774747223 */ /* 0x180fe200000008c4 */
[-CC-:B------:R-:W-:Y:S01]  /*12900*/  FFMA R117, R117, R23.reuse, -R196.reuse ;  /* 0x0000001775757223 */ /* 0x180fe200000008c4 */
[-CC-:B------:R-:W-:Y:S01]  /*12910*/  FFMA R120, R120, R23.reuse, -R196.reuse ;  /* 0x0000001778787223 */ /* 0x180fe200000008c4 */
[-CC-:B------:R-:W-:Y:S01]  /*12920*/  FFMA R121, R121, R23.reuse, -R196.reuse ;  /* 0x0000001779797223 */ /* 0x180fe200000008c4 */
[----:B------:R1:W5:Y:S01]  /*12930*/  MUFU.EX2 R29, R202 ;  /* 0x000000ca001d7308 */ /* 0x0003620000000800 */
[--C-:B--2---:R-:W-:Y:S01]  /*12940*/  FFMA R197, R36, R23, -R196.reuse ;  /* 0x0000001724c57223 */ /* 0x104fe200000008c4 */
[----:B---3--:R-:W-:Y:S01]  /*12950*/  @!P3 FMUL R31, R31, R31 ;  /* 0x0000001f1f1fb220 */ /* 0x008fe20000400000 */
[----:B------:R-:W-:Y:S01]  /*12960*/  @!P4 FMUL R200, R200, 0.5 ;  /* 0x3f000000c8c8c820 */ /* 0x000fe20000400000 */
[-CC-:B------:R-:W-:Y:S01]  /*12970*/  FFMA R124, R124, R23.reuse, -R196.reuse ;  /* 0x000000177c7c7223 */ /* 0x180fe200000008c4 */
[-CC-:B------:R-:W-:Y:S01]  /*12980*/  FFMA R125, R125, R23.reuse, -R196.reuse ;  /* 0x000000177d7d7223 */ /* 0x180fe200000008c4 */
[----:B------:R-:W-:Y:S01]  /*12990*/  FSETP.GEU.AND P3, PT, R197, -126, PT ;  /* 0xc2fc0000c500780b */ /* 0x000fe20003f6e000 */
[-CC-:B------:R-:W-:Y:S01]  /*129a0*/  FFMA R128, R128, R23.reuse, -R196.reuse ;  /* 0x0000001780807223 */ /* 0x180fe200000008c4 */
[----:B------:R2:W3:Y:S01]  /*129b0*/  MUFU.EX2 R32, R200 ;  /* 0x000000c800207308 */ /* 0x0004e20000000800 */
[-CC-:B-1----:R-:W-:Y:S01]  /*129c0*/  FFMA R202, R33, R23.reuse, -R196.reuse ;  /* 0x0000001721ca7223 */ /* 0x182fe200000008c4 */
[----:B----4-:R-:W-:Y:S01]  /*129d0*/  @!P6 FMUL R30, R30, R30 ;  /* 0x0000001e1e1ee220 */ /* 0x010fe20000400000 */
[-CC-:B------:R-:W-:Y:S01]  /*129e0*/  FFMA R129, R129, R23.reuse, -R196.reuse ;  /* 0x0000001781817223 */ /* 0x180fe200000008c4 */
[-CC-:B------:R-:W-:Y:S01]  /*129f0*/  FFMA R132, R132, R23.reuse, -R196.reuse ;  /* 0x0000001784847223 */ /* 0x180fe200000008c4 */
[-CC-:B------:R-:W-:Y:S01]  /*12a00*/  FFMA R133, R133, R23.reuse, -R196.reuse ;  /* 0x0000001785857223 */ /* 0x180fe200000008c4 */
[----:B------:R-:W-:Y:S01]  /*12a10*/  FSETP.GEU.AND P6, PT, R202, -126, PT ;  /* 0xc2fc0000ca00780b */ /* 0x000fe20003fce000 */
[-CC-:B------:R-:W-:Y:S01]  /*12a20*/  FFMA R136, R136, R23.reuse, -R196.reuse ;  /* 0x0000001788887223 */ /* 0x180fe200000008c4 */
[-C--:B------:R-:W-:Y:S01]  /*12a30*/  FFMA R137, R137, R23.reuse, -R196 ;  /* 0x0000001789897223 */ /* 0x080fe200000008c4 */
[----:B--2---:R-:W-:Y:S01]  /*12a40*/  FFMA R200, R34, R23, -R28 ;  /* 0x0000001722c87223 */ /* 0x004fe2000000081c */
[----:B-----5:R-:W-:Y:S01]  /*12a50*/  @!P5 FMUL R29, R29, R29 ;  /* 0x0000001d1d1dd220 */ /* 0x020fe20000400000 */
[----:B------:R-:W-:Y:S01]  /*12a60*/  @!P3 FMUL R197, R197, 0.5 ;  /* 0x3f000000c5c5b820 */ /* 0x000fe20000400000 */
[----:B------:R-:W-:Y:S01]  /*12a70*/  FSETP.GEU.AND P5, PT, R201, -126, PT ;  /* 0xc2fc0000c900780b */ /* 0x000fe20003fae000 */
[-CC-:B------:R-:W-:Y:S01]  /*12a80*/  FFMA R140, R140, R23.reuse, -R196.reuse ;  /* 0x000000178c8c7223 */ /* 0x180fe200000008c4 */
[-CC-:B------:R-:W-:Y:S01]  /*12a90*/  FFMA R141, R141, R23.reuse, -R196.reuse ;  /* 0x000000178d8d7223 */ /* 0x180fe200000008c4 */
[----:B------:R1:W2:Y:S01]  /*12aa0*/  MUFU.EX2 R34, R197 ;  /* 0x000000c500227308 */ /* 0x0002a20000000800 */
[-CC-:B------:R-:W-:Y:S01]  /*12ab0*/  FFMA R144, R144, R23.reuse, -R196.reuse ;  /* 0x0000001790907223 */ /* 0x180fe200000008c4 */
[----:B---3--:R-:W-:Y:S01]  /*12ac0*/  @!P4 FMUL R32, R32, R32 ;  /* 0x000000202020c220 */ /* 0x008fe20000400000 */
[----:B------:R-:W-:Y:S01]  /*12ad0*/  FSETP.GEU.AND P4, PT, R199, -126, PT ;  /* 0xc2fc0000c700780b */ /* 0x000fe20003f8e000 */
[----:B------:R-:W-:Y:S01]  /*12ae0*/  @!P6 FMUL R202, R202, 0.5 ;  /* 0x3f000000cacae820 */ /* 0x000fe20000400000 */
[-CC-:B------:R-:W-:Y:S01]  /*12af0*/  FFMA R145, R145, R23.reuse, -R196.reuse ;  /* 0x0000001791917223 */ /* 0x180fe200000008c4 */
[-CC-:B------:R-:W-:Y:S01]  /*12b00*/  FFMA R148, R148, R23.reuse, -R196.reuse ;  /* 0x0000001794947223 */ /* 0x180fe200000008c4 */
[-C--:B------:R-:W-:Y:S01]  /*12b10*/  FFMA R149, R149, R23.reuse, -R196 ;  /* 0x0000001795957223 */ /* 0x080fe200000008c4 */
[----:B------:R3:W4:Y:S01]  /*12b20*/  MUFU.EX2 R36, R202 ;  /* 0x000000ca00247308 */ /* 0x0007220000000800 */
[-CC-:B-1----:R-:W-:Y:S01]  /*12b30*/  FFMA R197, R39, R23.reuse, -R28.reuse ;  /* 0x0000001727c57223 */ /* 0x182fe2000000081c */
[----:B------:R-:W-:Y:S01]  /*12b40*/  @!P5 FMUL R201, R201, 0.5 ;  /* 0x3f000000c9c9d820 */ /* 0x000fe20000400000 */
[-CC-:B------:R-:W-:Y:S01]  /*12b50*/  FFMA R62, R62, R23.reuse, -R28.reuse ;  /* 0x000000173e3e7223 */ /* 0x180fe2000000081c */
[-CC-:B------:R-:W-:Y:S01]  /*12b60*/  FFMA R63, R63, R23.reuse, -R28.reuse ;  /* 0x000000173f3f7223 */ /* 0x180fe2000000081c */
[-CC-:B------:R-:W-:Y:S01]  /*12b70*/  FFMA R66, R66, R23.reuse, -R28.reuse ;  /* 0x0000001742427223 */ /* 0x180fe2000000081c */
[-CC-:B------:R-:W-:Y:S01]  /*12b80*/  FFMA R67, R67, R23.reuse, -R28.reuse ;  /* 0x0000001743437223 */ /* 0x180fe2000000081c */
[-CC-:B------:R-:W-:Y:S01]  /*12b90*/  FFMA R70, R70, R23.reuse, -R28.reuse ;  /* 0x0000001746467223 */ /* 0x180fe2000000081c */
[----:B------:R-:W-:Y:S01]  /*12ba0*/  @!P4 FMUL R199, R199, 0.5 ;  /* 0x3f000000c7c7c820 */ /* 0x000fe20000400000 */
[-CC-:B---3--:R-:W-:Y:S01]  /*12bb0*/  FFMA R202, R38, R23.reuse, -R28.reuse ;  /* 0x0000001726ca7223 */ /* 0x188fe2000000081c */
[----:B--2---:R-:W-:Y:S01]  /*12bc0*/  @!P3 FMUL R34, R34, R34 ;  /* 0x000000222222b220 */ /* 0x004fe20000400000 */
[----:B------:R1:W2:Y:S01]  /*12bd0*/  MUFU.EX2 R33, R201 ;  /* 0x000000c900217308 */ /* 0x0002a20000000800 */
[-CC-:B------:R-:W-:Y:S01]  /*12be0*/  FFMA R71, R71, R23.reuse, -R28.reuse ;  /* 0x0000001747477223 */ /* 0x180fe2000000081c */
[-CC-:B------:R-:W-:Y:S01]  /*12bf0*/  FFMA R74, R74, R23.reuse, -R28.reuse ;  /* 0x000000174a4a7223 */ /* 0x180fe2000000081c */
[----:B------:R-:W-:Y:S01]  /*12c00*/  FSETP.GEU.AND P3, PT, R202, -126, PT ;  /* 0xc2fc0000ca00780b */ /* 0x000fe20003f6e000 */
[-CC-:B------:R-:W-:Y:S01]  /*12c10*/  FFMA R78, R78, R23.reuse, -R28.reuse ;  /* 0x000000174e4e7223 */ /* 0x180fe2000000081c */
[-CC-:B------:R-:W-:Y:S01]  /*12c20*/  FFMA R79, R79, R23.reuse, -R28.reuse ;  /* 0x000000174f4f7223 */ /* 0x180fe2000000081c */
[----:B----4-:R-:W-:Y:S01]  /*12c30*/  @!P6 FMUL R36, R36, R36 ;  /* 0x000000242424e220 */ /* 0x010fe20000400000 */
[-CC-:B------:R-:W-:Y:S01]  /*12c40*/  FFMA R82, R82, R23.reuse, -R28.reuse ;  /* 0x0000001752527223 */ /* 0x180fe2000000081c */
[-CC-:B------:R-:W-:Y:S01]  /*12c50*/  FFMA R83, R83, R23.reuse, -R28.reuse ;  /* 0x0000001753537223 */ /* 0x180fe2000000081c */
[-CC-:B-1----:R-:W-:Y:S01]  /*12c60*/  FFMA R201, R35, R23.reuse, -R28.reuse ;  /* 0x0000001723c97223 */ /* 0x182fe2000000081c */
[-CC-:B------:R-:W-:Y:S01]  /*12c70*/  FFMA R86, R86, R23.reuse, -R28.reuse ;  /* 0x0000001756567223 */ /* 0x180fe2000000081c */
[----:B------:R1:W3:Y:S01]  /*12c80*/  MUFU.EX2 R35, R199 ;  /* 0x000000c700237308 */ /* 0x0002e20000000800 */
[-CC-:B------:R-:W-:Y:S01]  /*12c90*/  FFMA R87, R87, R23.reuse, -R28.reuse ;  /* 0x0000001757577223 */ /* 0x180fe2000000081c */
[-CC-:B------:R-:W-:Y:S01]  /*12ca0*/  FFMA R90, R90, R23.reuse, -R28.reuse ;  /* 0x000000175a5a7223 */ /* 0x180fe2000000081c */
[----:B------:R-:W-:Y:S01]  /*12cb0*/  FSETP.GEU.AND P6, PT, R201, -126, PT ;  /* 0xc2fc0000c900780b */ /* 0x000fe20003fce000 */
[--C-:B------:R-:W-:Y:S01]  /*12cc0*/  FFMA R91, R91, R23, -R28.reuse ;  /* 0x000000175b5b7223 */ /* 0x100fe2000000081c */
[----:B------:R-:W-:Y:S01]  /*12cd0*/  @!P3 FMUL R202, R202, 0.5 ;  /* 0x3f000000cacab820 */ /* 0x000fe20000400000 */
[----:B--2---:R-:W-:Y:S01]  /*12ce0*/  @!P5 FMUL R33, R33, R33 ;  /* 0x000000212121d220 */ /* 0x004fe20000400000 */
[----:B------:R-:W-:Y:S01]  /*12cf0*/  FSETP.GEU.AND P5, PT, R200, -126, PT ;  /* 0xc2fc0000c800780b */ /* 0x000fe20003fae000 */
[-C--:B------:R-:W-:Y:S01]  /*12d00*/  FFMA R94, R94, R23.reuse, -R28 ;  /* 0x000000175e5e7223 */ /* 0x080fe2000000081c */
[----:B------:R2:W4:Y:S01]  /*12d10*/  MUFU.EX2 R39, R202 ;  /* 0x000000ca00277308 */ /* 0x0005220000000800 */
[-C--:B-1----:R-:W-:Y:S01]  /*12d20*/  FFMA R199, R40, R23.reuse, -R196 ;  /* 0x0000001728c77223 */ /* 0x082fe200000008c4 */
[-CC-:B------:R-:W-:Y:S01]  /*12d30*/  FFMA R95, R95, R23.reuse, -R28.reuse ;  /* 0x000000175f5f7223 */ /* 0x180fe2000000081c */
[-CC-:B------:R-:W-:Y:S01]  /*12d40*/  FFMA R98, R98, R23.reuse, -R28.reuse ;  /* 0x0000001762627223 */ /* 0x180fe2000000081c */
[-CC-:B------:R-:W-:Y:S01]  /*12d50*/  FFMA R99, R99, R23.reuse, -R28.reuse ;  /* 0x0000001763637223 */ /* 0x180fe2000000081c */
[-CC-:B------:R-:W-:Y:S01]  /*12d60*/  FFMA R102, R102, R23.reuse, -R28.reuse ;  /* 0x0000001766667223 */ /* 0x180fe2000000081c */
[--C-:B------:R-:W-:Y:S01]  /*12d70*/  FFMA R103, R103, R23, -R28.reuse ;  /* 0x0000001767677223 */ /* 0x100fe2000000081c */
[----:B------:R-:W-:Y:S01]  /*12d80*/  @!P6 FMUL R201, R201, 0.5 ;  /* 0x3f000000c9c9e820 */ /* 0x000fe20000400000 */
[----:B---3--:R-:W-:Y:S01]  /*12d90*/  @!P4 FMUL R35, R35, R35 ;  /* 0x000000232323c220 */ /* 0x008fe20000400000 */
[----:B------:R-:W-:Y:S01]  /*12da0*/  FSETP.GEU.AND P4, PT, R197, -126, PT ;  /* 0xc2fc0000c500780b */ /* 0x000fe20003f8e000 */
[-CC-:B--2---:R-:W-:Y:S01]  /*12db0*/  FFMA R202, R43, R23.reuse, -R28.reuse ;  /* 0x000000172bca7223 */ /* 0x184fe2000000081c */
[----:B------:R-:W-:Y:S01]  /*12dc0*/  @!P5 FMUL R200, R200, 0.5 ;  /* 0x3f000000c8c8d820 */ /* 0x000fe20000400000 */
[----:B------:R1:W2:Y:S01]  /*12dd0*/  MUFU.EX2 R38, R201 ;  /* 0x000000c900267308 */ /* 0x0002a20000000800 */
[-CC-:B------:R-:W-:Y:S01]  /*12de0*/  FFMA R106, R106, R23.reuse, -R28.reuse ;  /* 0x000000176a6a7223 */ /* 0x180fe2000000081c */
[-CC-:B------:R-:W-:Y:S01]  /*12df0*/  FFMA R107, R107, R23.reuse, -R28.reuse ;  /* 0x000000176b6b7223 */ /* 0x180fe2000000081c */
[-CC-:B------:R-:W-:Y:S01]  /*12e00*/  FFMA R110, R110, R23.reuse, -R28.reuse ;  /* 0x000000176e6e7223 */ /* 0x180fe2000000081c */
[--C-:B------:R-:W-:Y:S01]  /*12e10*/  FFMA R111, R111, R23, -R28.reuse ;  /* 0x000000176f6f7223 */ /* 0x100fe2000000081c */
[----:B----4-:R-:W-:Y:S01]  /*12e20*/  @!P3 FMUL R39, R39, R39 ;  /* 0x000000272727b220 */ /* 0x010fe20000400000 */
[----:B------:R-:W-:Y:S01]  /*12e30*/  FSETP.GEU.AND P3, PT, R44, -126, PT ;  /* 0xc2fc00002c00780b */ /* 0x000fe20003f6e000 */
[-C--:B------:R-:W-:Y:S01]  /*12e40*/  FFMA R114, R114, R23.reuse, -R28 ;  /* 0x0000001772727223 */ /* 0x080fe2000000081c */
[----:B------:R3:W4:Y:S01]  /*12e50*/  MUFU.EX2 R37, R200 ;  /* 0x000000c800257308 */ /* 0x0007220000000800 */
[-C--:B-1----:R-:W-:Y:S01]  /*12e60*/  FFMA R201, R45, R23.reuse, -R196 ;  /* 0x000000172dc97223 */ /* 0x082fe200000008c4 */
[----:B------:R-:W-:Y:S01]  /*12e70*/  @!P4 FMUL R197, R197, 0.5 ;  /* 0x3f000000c5c5c820 */ /* 0x000fe20000400000 */
        /* <DEDUP_REMOVED lines=8> */
[----:B------:R-:W-:Y:S01]  /*12f00*/  @!P3 FMUL R44, R44, 0.5 ;  /* 0x3f0000002c2cb820 */ /* 0x000fe20000400000 */
[-CC-:B------:R-:W-:Y:S01]  /*12f10*/  FFMA R123, R123, R23.reuse, -R28.reuse ;  /* 0x000000177b7b7223 */ /* 0x180fe2000000081c */
[-CC-:B------:R-:W-:Y:S01]  /*12f20*/  FFMA R126, R126, R23.reuse, -R28.reuse ;  /* 0x000000177e7e7223 */ /* 0x180fe2000000081c */
[----:B------:R-:W-:Y:S01]  /*12f30*/  FSETP.GEU.AND P6, PT, R200, -126, PT ;  /* 0xc2fc0000c800780b */ /* 0x000fe20003fce000 */
[--C-:B------:R-:W-:Y:S01]  /*12f40*/  FFMA R127, R127, R23, -R28.reuse ;  /* 0x000000177f7f7223 */ /* 0x100fe2000000081c */
[----:B------:R-:W2:Y:S01]  /*12f50*/  MUFU.EX2 R43, R44 ;  /* 0x0000002c002b7308 */ /* 0x000ea20000000800 */
[----:B----4-:R-:W-:Y:S01]  /*12f60*/  @!P5 FMUL R37, R37, R37 ;  /* 0x000000252525d220 */ /* 0x010fe20000400000 */
[----:B------:R-:W-:Y:S01]  /*12f70*/  FSETP.GEU.AND P5, PT, R199, -126, PT ;  /* 0xc2fc0000c700780b */ /* 0x000fe20003fae000 */
[-CC-:B-1----:R-:W-:Y:S01]  /*12f80*/  FFMA R197, R54, R23.reuse, -R28.reuse ;  /* 0x0000001736c57223 */ /* 0x182fe2000000081c */
[-CC-:B------:R-:W-:Y:S01]  /*12f90*/  FFMA R130, R130, R23.reuse, -R28.reuse ;  /* 0x0000001782827223 */ /* 0x180fe2000000081c */
[-CC-:B------:R-:W-:Y:S01]  /*12fa0*/  FFMA R131, R131, R23.reuse, -R28.reuse ;  /* 0x0000001783837223 */ /* 0x180fe2000000081c */
[-CC-:B------:R-:W-:Y:S01]  /*12fb0*/  FFMA R134, R134, R23.reuse, -R28.reuse ;  /* 0x0000001786867223 */ /* 0x180fe2000000081c */
[-CC-:B------:R-:W-:Y:S01]  /*12fc0*/  FFMA R135, R135, R23.reuse, -R28.reuse ;  /* 0x0000001787877223 */ /* 0x180fe2000000081c */
[-CC-:B------:R-:W-:Y:S01]  /*12fd0*/  FFMA R138, R138, R23.reuse, -R28.reuse ;  /* 0x000000178a8a7223 */ /* 0x180fe2000000081c */
[----:B-----5:R-:W-:Y:S01]  /*12fe0*/  @!P4 FMUL R40, R40, R40 ;  /* 0x000000282828c220 */ /* 0x020fe20000400000 */
[----:B------:R-:W-:Y:S01]  /*12ff0*/  FSETP.GEU.AND P4, PT, R201, -126, PT ;  /* 0xc2fc0000c900780b */ /* 0x000fe20003f8e000 */
[----:B------:R-:W-:Y:S01]  /*13000*/  @!P6 FMUL R200, R200, 0.5 ;  /* 0x3f000000c8c8e820 */ /* 0x000fe20000400000 */
[-CC-:B------:R-:W-:Y:S01]  /*13010*/  FFMA R139, R139, R23.reuse, -R28.reuse ;  /* 0x000000178b8b7223 */ /* 0x180fe2000000081c */
[-CC-:B------:R-:W-:Y:S01]  /*13020*/  FFMA R142, R142, R23.reuse, -R28.reuse ;  /* 0x000000178e8e7223 */ /* 0x180fe2000000081c */
[--C-:B------:R-:W-:Y:S01]  /*13030*/  FFMA R143, R143, R23, -R28.reuse ;  /* 0x000000178f8f7223 */ /* 0x100fe2000000081c */
[----:B------:R-:W-:Y:S01]  /*13040*/  @!P5 FMUL R199, R199, 0.5 ;  /* 0x3f000000c7c7d820 */ /* 0x000fe20000400000 */
[----:B------:R1:W3:Y:S01]  /*13050*/  MUFU.EX2 R42, R200 ;  /* 0x000000c8002a7308 */ /* 0x0002e20000000800 */
[----:B--2---:R-:W-:Y:S01]  /*13060*/  @!P3 FMUL R43, R43, R43 ;  /* 0x0000002b2b2bb220 */ /* 0x004fe20000400000 */
[----:B------:R-:W-:Y:S01]  /*13070*/  FSETP.GEU.AND P3, PT, R203, -126, PT ;  /* 0xc2fc0000cb00780b */ /* 0x000fe20003f6e000 */
[-CC-:B------:R-:W-:Y:S01]  /*13080*/  FFMA R146, R146, R23.reuse, -R28.reuse ;  /* 0x0000001792927223 */ /* 0x180fe2000000081c */
[-CC-:B------:R-:W-:Y:S01]  /*13090*/  FFMA R147, R147, R23.reuse, -R28.reuse ;  /* 0x0000001793937223 */ /* 0x180fe2000000081c */
[----:B------:R-:W-:-:S02]  /*130a0*/  FFMA R150, R150, R23, -R28 ;  /* 0x0000001796967223 */ /* 0x000fc4000000081c */
[----:B------:R-:W-:Y:S01]  /*130b0*/  @!P4 FMUL R201, R201, 0.5 ;  /* 0x3f000000c9c9c820 */ /* 0x000fe20000400000 */
[----:B------:R2:W4:Y:S01]  /*130c0*/  MUFU.EX2 R41, R199 ;  /* 0x000000c700297308 */ /* 0x0005220000000800 */
[-C--:B-1----:R-:W-:Y:S01]  /*130d0*/  FFMA R200, R53, R23.reuse, -R196 ;  /* 0x0000001735c87223 */ /* 0x082fe200000008c4 */
[----:B------:R-:W-:-:S05]  /*130e0*/  FFMA R53, R51, R23, -R28 ;  /* 0x0000001733357223 */ /* 0x000fca000000081c */
[----:B------:R-:W-:Y:S01]  /*130f0*/  @!P3 FMUL R203, R203, 0.5 ;  /* 0x3f000000cbcbb820 */ /* 0x000fe20000400000 */
[----:B------:R-:W1:Y:S01]  /*13100*/  MUFU.EX2 R44, R201 ;  /* 0x000000c9002c7308 */ /* 0x000e620000000800 */
[----:B--2---:R-:W-:Y:S01]  /*13110*/  FFMA R199, R48, R23, -R196 ;  /* 0x0000001730c77223 */ /* 0x004fe200000008c4 */
[----:B---3--:R-:W-:Y:S01]  /*13120*/  @!P6 FMUL R42, R42, R42 ;  /* 0x0000002a2a2ae220 */ /* 0x008fe20000400000 */
[----:B------:R-:W-:-:S05]  /*13130*/  FSETP.GEU.AND P6, PT, R202, -126, PT ;  /* 0xc2fc0000ca00780b */ /* 0x000fca0003fce000 */
[----:B------:R2:W3:Y:S01]  /*13140*/  MUFU.EX2 R47, R203 ;  /* 0x000000cb002f7308 */ /* 0x0004e20000000800 */
[----:B----4-:R-:W-:Y:S01]  /*13150*/  @!P5 FMUL R41, R41, R41 ;  /* 0x000000292929d220 */ /* 0x010fe20000400000 */
[----:B------:R-:W-:-:S06]  /*13160*/  FSETP.GEU.AND P5, PT, R45, -126, PT ;  /* 0xc2fc00002d00780b */ /* 0x000fcc0003fae000 */
[----:B------:R-:W-:Y:S01]  /*13170*/  @!P6 FMUL R202, R202, 0.5 ;  /* 0x3f000000cacae820 */ /* 0x000fe20000400000 */
[----:B-1----:R-:W-:Y:S01]  /*13180*/  @!P4 FMUL R44, R44, R44 ;  /* 0x0000002c2c2cc220 */ /* 0x002fe20000400000 */
[----:B------:R-:W-:Y:S01]  /*13190*/  FSETP.GEU.AND P4, PT, R204, -126, PT ;  /* 0xc2fc0000cc00780b */ /* 0x000fe20003f8e000 */
[----:B--2---:R-:W-:Y:S01]  /*131a0*/  FFMA R203, R24, R15, R25 ;  /* 0x0000000f18cb7223 */ /* 0x004fe20000000019 */
[----:B------:R1:W2:Y:S01]  /*131b0*/  MUFU.EX2 R46, R202 ;  /* 0x000000ca002e7308 */ /* 0x0002a20000000800 */
[----:B------:R-:W-:Y:S02]  /*131c0*/  F2FP.F16.F32.PACK_AB R24, R198, R25 ;  /* 0x00000019c618723e */ /* 0x000fe400000000ff */
[----:B------:R-:W-:Y:S01]  /*131d0*/  @!P5 FMUL R45, R45, 0.5 ;  /* 0x3f0000002d2dd820 */ /* 0x000fe20000400000 */
[----:B------:R-:W-:Y:S01]  /*131e0*/  FADD R203, R203, R198 ;  /* 0x000000c6cbcb7221 */ /* 0x000fe20000000000 */
[----:B---3--:R-:W-:Y:S01]  /*131f0*/  @!P3 FMUL R47, R47, R47 ;  /* 0x0000002f2f2fb220 */ /* 0x008fe20000400000 */
[----:B------:R-:W-:-:S02]  /*13200*/  FSETP.GEU.AND P3, PT, R206, -126, PT ;  /* 0xc2fc0000ce00780b */ /* 0x000fc40003f6e000 */
[----:B------:R-:W-:Y:S01]  /*13210*/  MOV R15, UR43 ;  /* 0x0000002b000f7c02 */ /* 0x000fe20008000f00 */
[----:B------:R-:W3:Y:S01]  /*13220*/  MUFU.EX2 R45, R45 ;  /* 0x0000002d002d7308 */ /* 0x000ee20000000800 */
[----:B-1----:R-:W-:Y:S01]  /*13230*/  FFMA R202, R59, R23, -R28 ;  /* 0x000000173bca7223 */ /* 0x002fe2000000081c */
[----:B------:R-:W-:Y:S01]  /*13240*/  @!P4 FMUL R204, R204, 0.5 ;  /* 0x3f000000ccccc820 */ /* 0x000fe20000400000 */
[----:B------:R-:W-:-:S05]  /*13250*/  F2FP.F16.F32.PACK_AB R25, R30, R29 ;  /* 0x0000001d1e19723e */ /* 0x000fca00000000ff */
[----:B------:R-:W1:Y:S01]  /*13260*/  MUFU.EX2 R48, R204 ;  /* 0x000000cc00307308 */ /* 0x000e620000000800 */
[----:B--2---:R-:W-:Y:S01]  /*13270*/  @!P6 FMUL R46, R46, R46 ;  /* 0x0000002e2e2ee220 */ /* 0x004fe20000400000 */
[----:B------:R-:W-:Y:S01]  /*13280*/  @!P3 FMUL R206, R206, 0.5 ;  /* 0x3f000000ceceb820 */ /* 0x000fe20000400000 */
[----:B------:R-:W-:-:S05]  /*13290*/  FSETP.GEU.AND P6, PT, R205, -126, PT ;  /* 0xc2fc0000cd00780b */ /* 0x000fca0003fce000 */
[----:B------:R2:W4:Y:S01]  /*132a0*/  MUFU.EX2 R51, R206 ;  /* 0x000000ce00337308 */ /* 0x0005220000000800 */
[----:B---3--:R-:W-:Y:S01]  /*132b0*/  @!P5 FMUL R45, R45, R45 ;  /* 0x0000002d2d2dd220 */ /* 0x008fe20000400000 */
[----:B------:R-:W-:-:S06]  /*132c0*/  FSETP.GEU.AND P5, PT, R199, -126, PT ;  /* 0xc2fc0000c700780b */ /* 0x000fcc0003fae000 */
[----:B------:R-:W-:Y:S01]  /*132d0*/  @!P6 FMUL R205, R205, 0.5 ;  /* 0x3f000000cdcde820 */ /* 0x000fe20000400000 */
[----:B-1----:R-:W-:Y:S01]  /*132e0*/  @!P4 FMUL R48, R48, R48 ;  /* 0x000000303030c220 */ /* 0x002fe20000400000 */
[----:B------:R-:W-:Y:S02]  /*132f0*/  FSETP.GEU.AND P4, PT, R200, -126, PT ;  /* 0xc2fc0000c800780b */ /* 0x000fe40003f8e000 */
[----:B------:R1:W3:Y:S01]  /*13300*/  MUFU.EX2 R50, R205 ;  /* 0x000000cd00327308 */ /* 0x0002e20000000800 */
[----:B--2---:R-:W-:Y:S02]  /*13310*/  MOV R206, UR52 ;  /* 0x0000003400ce7c02 */ /* 0x004fe40008000f00 */
[----:B------:R-:W-:Y:S01]  /*13320*/  @!P5 FMUL R199, R199, 0.5 ;  /* 0x3f000000c7c7d820 */ /* 0x000fe20000400000 */
[----:B----4-:R-:W-:Y:S01]  /*13330*/  @!P3 FMUL R51, R51, R51 ;  /* 0x000000333333b220 */ /* 0x010fe20000400000 */
[----:B------:R-:W-:-:S03]  /*13340*/  FSETP.GEU.AND P3, PT, R197, -126, PT ;  /* 0xc2fc0000c500780b */ /* 0x000fc60003f6e000 */
[----:B------:R2:W4:Y:S01]  /*13350*/  MUFU.EX2 R49, R199 ;  /* 0x000000c700317308 */ /* 0x0005220000000800 */
[----:B-1----:R-:W-:Y:S01]  /*13360*/  FFMA R205, R192, R13, R29 ;  /* 0x0000000dc0cd7223 */ /* 0x002fe2000000001d */
[----:B------:R-:W-:Y:S01]  /*13370*/  MOV R192, UR40 ;  /* 0x0000002800c07c02 */ /* 0x000fe20008000f00 */
[----:B------:R-:W-:Y:S01]  /*13380*/  @!P4 FMUL R200, R200, 0.5 ;  /* 0x3f000000c8c8c820 */ /* 0x000fe20000400000 */
[----:B------:R-:W-:Y:S01]  /*13390*/  R2UR UR52, R206 ;  /* 0x00000000ce3472ca */ /* 0x000fe200000e0000 */
[----:B------:R-:W-:-:S03]  /*133a0*/  FADD R208, R205, R30 ;  /* 0x0000001ecdd07221 */ /* 0x000fc60000000000 */
[----:B------:R-:W1:Y:S01]  /*133b0*/  MUFU.EX2 R54, R200 ;  /* 0x000000c800367308 */ /* 0x000e620000000800 */
[----:B--2---:R-:W-:Y:S01]  /*133c0*/  FFMA R199, R58, R23, -R28 ;  /* 0x000000173ac77223 */ /* 0x004fe2000000081c */
[----:B---3--:R-:W-:Y:S01]  /*133d0*/  @!P6 FMUL R50, R50, R50 ;  /* 0x000000323232e220 */ /* 0x008fe20000400000 */
[----:B------:R-:W-:Y:S01]  /*133e0*/  @!P3 FMUL R197, R197, 0.5 ;  /* 0x3f000000c5c5b820 */ /* 0x000fe20000400000 */
[----:B------:R-:W-:-:S04]  /*133f0*/  FSETP.GEU.AND P6, PT, R53, -126, PT ;  /* 0xc2fc00003500780b */ /* 0x000fc80003fce000 */
[----:B------:R2:W3:Y:S01]  /*13400*/  MUFU.EX2 R58, R197 ;  /* 0x000000c5003a7308 */ /* 0x0004e20000000800 */
[----:B----4-:R-:W-:Y:S01]  /*13410*/  @!P5 FMUL R49, R49, R49 ;  /* 0x000000313131d220 */ /* 0x010fe20000400000 */
[----:B------:R-:W-:Y:S01]  /*13420*/  FSETP.GEU.AND P5, PT, R207, -126, PT ;  /* 0xc2fc0000cf00780b */ /* 0x000fe20003fae000 */
[----:B-1----:R-:W-:Y:S01]  /*13430*/  @!P4 FMUL R54, R54, R54 ;  /* 0x000000363636c220 */ /* 0x002fe20000400000 */
[----:B------:R-:W-:Y:S01]  /*13440*/  FSETP.GEU.AND P4, PT, R52, -126, PT ;  /* 0xc2fc00003400780b */ /* 0x000fe20003f8e000 */
[----:B--2---:R-:W-:-:S04]  /*13450*/  FFMA R197, R75, R23, -R28 ;  /* 0x000000174bc57223 */ /* 0x004fc8000000081c */
[----:B------:R-:W-:Y:S01]  /*13460*/  @!P6 FMUL R53, R53, 0.5 ;  /* 0x3f0000003535e820 */ /* 0x000fe20000400000 */
[----:B------:R-:W-:Y:S01]  /*13470*/  FFMA R23, R151, R23, -R28 ;  /* 0x0000001797177223 */ /* 0x000fe2000000081c */
[----:B------:R-:W-:-:S04]  /*13480*/  MOV R151, UR41 ;  /* 0x0000002900977c02 */ /* 0x000fc80008000f00 */
[----:B------:R-:W-:Y:S01]  /*13490*/  @!P5 FMUL R207, R207, 0.5 ;  /* 0x3f000000cfcfd820 */ /* 0x000fe20000400000 */
[----:B------:R1:W2:Y:S01]  /*134a0*/  MUFU.EX2 R196, R53 ;  /* 0x0000003500c47308 */ /* 0x0002a20000000800 */
[----:B---3--:R-:W-:Y:S01]  /*134b0*/  @!P3 FMUL R58, R58, R58 ;  /* 0x0000003a3a3ab220 */ /* 0x008fe20000400000 */
[----:B------:R-:W-:Y:S02]  /*134c0*/  FSETP.GEU.AND P3, PT, R60, -126, PT ;  /* 0xc2fc00003c00780b */ /* 0x000fe40003f6e000 */
[----:B------:R-:W-:Y:S01]  /*134d0*/  R2UR UR41, R151 ;  /* 0x00000000972972ca */ /* 0x000fe200000e0000 */
[----:B------:R-:W-:-:S03]  /*134e0*/  @!P4 FMUL R52, R52, 0.5 ;  /* 0x3f0000003434c820 */ /* 0x000fc60000400000 */
[----:B------:R-:W3:Y:S01]  /*134f0*/  MUFU.EX2 R55, R207 ;  /* 0x000000cf00377308 */ /* 0x000ee20000000800 */
[----:B-1----:R-:W-:-:S05]  /*13500*/  IMAD.MOV.U32 R53, RZ, RZ, -0x3ffffff0 ;  /* 0xc0000010ff357424 */ /* 0x002fca00078e00ff */
[----:B------:R-:W-:Y:S01]  /*13510*/  R2UR UR43, R53 ;  /* 0x00000000352b72ca */ /* 0x000fe200000e0000 */
[----:B------:R-:W-:Y:S01]  /*13520*/  @!P3 FMUL R60, R60, 0.5 ;  /* 0x3f0000003c3cb820 */ /* 0x000fe20000400000 */
[----:B------:R1:W4:Y:S01]  /*13530*/  MUFU.EX2 R59, R52 ;  /* 0x00000034003b7308 */ /* 0x0003220000000800 */
[----:B--2---:R-:W-:Y:S01]  /*13540*/  @!P6 FMUL R196, R196, R196 ;  /* 0x000000c4c4c4e220 */ /* 0x004fe20000400000 */
[----:B------:R-:W-:-:S06]  /*13550*/  FSETP.GEU.AND P6, PT, R57, -126, PT ;  /* 0xc2fc00003900780b */ /* 0x000fcc0003fce000 */
[----:B------:R2:W5:Y:S01]  /*13560*/  MUFU.EX2 R75, R60 ;  /* 0x0000003c004b7308 */ /* 0x0005620000000800 */
[----:B-1----:R-:W-:Y:S01]  /*13570*/  MOV R52, UR40 ;  /* 0x0000002800347c02 */ /* 0x002fe20008000f00 */
[----:B---3--:R-:W-:Y:S01]  /*13580*/  @!P5 FMUL R55, R55, R55 ;  /* 0x000000373737d220 */ /* 0x008fe20000400000 */
[----:B------:R-:W-:Y:S02]  /*13590*/  FSETP.GEU.AND P5, PT, R56, -126, PT ;  /* 0xc2fc00003800780b */ /* 0x000fe40003fae000 */
[----:B------:R-:W-:Y:S01]  /*135a0*/  R2UR UR40, R192 ;  /* 0x00000000c02872ca */ /* 0x000fe200000e0000 */
[----:B------:R-:W-:Y:S02]  /*135b0*/  IMAD R52, R17, 0xa00, R52 ;  /* 0x00000a0011347824 */ /* 0x000fe400078e0234 */
[----:B------:R-:W-:Y:S01]  /*135c0*/  @!P6 FMUL R57, R57, 0.5 ;  /* 0x3f0000003939e820 */ /* 0x000fe20000400000 */
[----:B----4-:R-:W-:Y:S01]  /*135d0*/  @!P4 FMUL R59, R59, R59 ;  /* 0x0000003b3b3bc220 */ /* 0x010fe20000400000 */
[C---:B--2---:R-:W-:Y:S01]  /*135e0*/  VIADD R60, R52.reuse, 0x200 ;  /* 0x00000200343c7836 */ /* 0x044fe20000000000 */
[----:B------:R-:W-:-:S02]  /*135f0*/  R2UR UR42, R52 ;  /* 0x00000000342a72ca */ /* 0x000fc400000e0000 */
[----:B------:R-:W-:Y:S01]  /*13600*/  FSETP.GEU.AND P4, PT, R61, -126, PT ;  /* 0xc2fc00003d00780b */ /* 0x000fe20003f8e000 */
[----:B------:R-:W1:Y:S01]  /*13610*/  MUFU.EX2 R57, R57 ;  /* 0x0000003900397308 */ /* 0x000e620000000800 */
[----:B------:R-:W-:Y:S01]  /*13620*/  R2UR UR6, R60 ;  /* 0x000000003c0672ca */ /* 0x000fe200000e0000 */
[----:B------:R-:W-:Y:S02]  /*13630*/  VIADD R60, R52, 0x400 ;  /* 0x00000400343c7836 */ /* 0x000fe40000000000 */
[----:B------:R-:W-:Y:S01]  /*13640*/  @!P5 FMUL R56, R56, 0.5 ;  /* 0x3f0000003838d820 */ /* 0x000fe20000400000 */
[----:B-----5:R-:W-:Y:S01]  /*13650*/  @!P3 FMUL R75, R75, R75 ;  /* 0x0000004b4b4bb220 */ /* 0x020fe20000400000 */
[----:B------:R-:W-:Y:S02]  /*13660*/  FSETP.GEU.AND P3, PT, R62, -126, PT ;  /* 0xc2fc00003e00780b */ /* 0x000fe40003f6e000 */
[----:B------:R-:W-:Y:S02]  /*13670*/  R2UR UR28, R60 ;  /* 0x000000003c1c72ca */ /* 0x000fe400000e0000 */
[C---:B------:R-:W-:Y:S01]  /*13680*/  IADD3 R60, R52.reuse, 0x800, RZ ;  /* 0x00000800343c7810 */ /* 0x040fe20007ffe0ff */
[----:B------:R-:W2:Y:S01]  /*13690*/  MUFU.EX2 R56, R56 ;  /* 0x0000003800387308 */ /* 0x000ea20000000800 */
[----:B------:R-:W-:Y:S01]  /*136a0*/  IADD3 R30, R52, 0x80, RZ ;  /* 0x00000080341e7810 */ /* 0x000fe20007ffe0ff */
[----:B------:R-:W-:Y:S01]  /*136b0*/  @!P4 FMUL R61, R61, 0.5 ;  /* 0x3f0000003d3dc820 */ /* 0x000fe20000400000 */
[----:B------:R-:W-:-:S02]  /*136c0*/  R2UR UR14, R60 ;  /* 0x000000003c0e72ca */ /* 0x000fc400000e0000 */
[----:B------:R-:W-:Y:S01]  /*136d0*/  IADD3 R60, R52, 0x220, RZ ;  /* 0x00000220343c7810 */ /* 0x000fe20007ffe0ff */
[----:B-1----:R-:W-:Y:S02]  /*136e0*/  @!P6 FMUL R57, R57, R57 ;  /* 0x000000393939e220 */ /* 0x002fe40000400000 */
[----:B------:R1:W3:Y:S01]  /*136f0*/  MUFU.EX2 R200, R61 ;  /* 0x0000003d00c87308 */ /* 0x0002e20000000800 */
[----:B------:R-:W-:Y:S01]  /*13700*/  R2UR UR24, R60 ;  /* 0x000000003c1872ca */ /* 0x000fe200000e0000 */
[----:B------:R-:W-:Y:S02]  /*13710*/  VIADD R60, R52, 0x620 ;  /* 0x00000620343c7836 */ /* 0x000fe40000000000 */
[----:B------:R-:W-:Y:S01]  /*13720*/  @!P3 FMUL R62, R62, 0.5 ;  /* 0x3f0000003e3eb820 */ /* 0x000fe20000400000 */
[----:B------:R-:W-:Y:S02]  /*13730*/  FSETP.GEU.AND P6, PT, R202, -126, PT ;  /* 0xc2fc0000ca00780b */ /* 0x000fe40003fce000 */
[----:B------:R-:W-:Y:S01]  /*13740*/  R2UR UR22, R60 ;  /* 0x000000003c1672ca */ /* 0x000fe200000e0000 */
[----:B------:R-:W-:Y:S01]  /*13750*/  VIADD R60, R52, 0x40 ;  /* 0x00000040343c7836 */ /* 0x000fe20000000000 */
[----:B-1----:R-:W-:Y:S01]  /*13760*/  MOV R61, 0xc0000010 ;  /* 0xc0000010003d7802 */ /* 0x002fe20000000f00 */
[----:B--2---:R-:W-:Y:S01]  /*13770*/  @!P5 FMUL R56, R56, R56 ;  /* 0x000000383838d220 */ /* 0x004fe20000400000 */
[----:B------:R-:W-:Y:S01]  /*13780*/  FSETP.GEU.AND P5, PT, R199, -126, PT ;  /* 0xc2fc0000c700780b */ /* 0x000fe20003fae000 */
[----:B------:R1:W-:Y:S01]  /*13790*/  MUFU.EX2 R201, R62 ;  /* 0x0000003e00c97308 */ /* 0x0003e20000000800 */
[----:B------:R-:W-:-:S02]  /*137a0*/  R2UR UR30, R60 ;  /* 0x000000003c1e72ca */ /* 0x000fc400000e0000 */
[----:B------:R-:W-:Y:S02]  /*137b0*/  IADD3 R60, R52, 0x440, RZ ;  /* 0x00000440343c7810 */ /* 0x000fe40007ffe0ff */
[C---:B------:R-:W-:Y:S01]  /*137c0*/  R2UR UR7, R61.reuse ;  /* 0x000000003d0772ca */ /* 0x040fe200000e0000 */
[----:B---3--:R-:W-:Y:S01]  /*137d0*/  @!P4 FMUL R200, R200, R200 ;  /* 0x000000c8c8c8c220 */ /* 0x008fe20000400000 */
[----:B------:R-:W-:Y:S01]  /*137e0*/  R2UR UR34, R60 ;  /* 0x000000003c2272ca */ /* 0x000fe200000e0000 */
[C---:B------:R-:W-:Y:S01]  /*137f0*/  VIADD R60, R52.reuse, 0x60 ;  /* 0x00000060343c7836 */ /* 0x040fe20000000000 */
[C---:B------:R-:W-:Y:S01]  /*13800*/  R2UR UR51, R61.reuse ;  /* 0x000000003d3372ca */ /* 0x040fe200000e0000 */
[----:B-1----:R-:W-:Y:S01]  /*13810*/  VIADD R62, R52, 0x600 ;  /* 0x00000600343e7836 */ /* 0x002fe20000000000 */
[----:B------:R-:W-:Y:S01]  /*13820*/  R2UR UR29, R61 ;  /* 0x000000003d1d72ca */ /* 0x000fe200000e0000 */
[----:B------:R-:W-:Y:S01]  /*13830*/  @!P5 FMUL R199, R199, 0.5 ;  /* 0x3f000000c7c7d820 */ /* 0x000fe20000400000 */
[----:B------:R-:W-:Y:S01]  /*13840*/  R2UR UR8, R60 ;  /* 0x000000003c0872ca */ /* 0x000fe200000e0000 */
[----:B------:R-:W-:Y:S01]  /*13850*/  @!P6 FMUL R202, R202, 0.5 ;  /* 0x3f000000cacae820 */ /* 0x000fe20000400000 */
[----:B------:R-:W-:-:S02]  /*13860*/  IADD3 R60, R52, 0x460, RZ ;  /* 0x00000460343c7810 */ /* 0x000fc40007ffe0ff */
[----:B------:R-:W-:Y:S01]  /*13870*/  FSETP.GEU.AND P4, PT, R63, -126, PT ;  /* 0xc2fc00003f00780b */ /* 0x000fe20003f8e000 */
[----:B------:R-:W1:Y:S01]  /*13880*/  MUFU.EX2 R199, R199 ;  /* 0x000000c700c77308 */ /* 0x000e620000000800 */
[----:B------:R-:W-:Y:S01]  /*13890*/  R2UR UR50, R60 ;  /* 0x000000003c3272ca */ /* 0x000fe200000e0000 */
[----:B------:R-:W-:Y:S01]  /*138a0*/  VIADD R60, R52, 0x860 ;  /* 0x00000860343c7836 */ /* 0x000fe20000000000 */
[----:B------:R-:W-:Y:S01]  /*138b0*/  R2UR UR10, R62 ;  /* 0x000000003e0a72ca */ /* 0x000fe200000e0000 */
[----:B------:R-:W-:Y:S01]  /*138c0*/  VIADD R62, R52, 0x20 ;  /* 0x00000020343e7836 */ /* 0x000fe20000000000 */
[----:B------:R-:W-:Y:S01]  /*138d0*/  MOV R53, UR51 ;  /* 0x0000003300357c02 */ /* 0x000fe20008000f00 */
[----:B------:R-:W-:Y:S01]  /*138e0*/  UMOV UR51, UR29 ;  /* 0x0000001d00337c82 */ /* 0x000fe20008000000 */
[----:B------:R-:W-:Y:S01]  /*138f0*/  R2UR UR58, R60 ;  /* 0x000000003c3a72ca */ /* 0x000fe200000e0000 */
[----:B------:R-:W-:Y:S01]  /*13900*/  FADD R60, R203, R26 ;  /* 0x0000001acb3c7221 */ /* 0x000fe20000000000 */
[----:B------:R-:W-:Y:S01]  /*13910*/  F2FP.F16.F32.PACK_AB R26, R27, R26 ;  /* 0x0000001a1b1a723e */ /* 0x000fe200000000ff */
[----:B------:R-:W2:Y:S01]  /*13920*/  MUFU.EX2 R202, R202 ;  /* 0x000000ca00ca7308 */ /* 0x000ea20000000800 */
[----:B------:R-:W-:Y:S01]  /*13930*/  R2UR UR15, R61 ;  /* 0x000000003d0f72ca */ /* 0x000fe200000e0000 */
[----:B------:R-:W-:Y:S01]  /*13940*/  FADD R198, R60, R27 ;  /* 0x0000001b3cc67221 */ /* 0x000fe20000000000 */
[----:B------:R-:W-:Y:S01]  /*13950*/  FADD R27, R208, R31 ;  /* 0x0000001fd01b7221 */ /* 0x000fe20000000000 */
[----:B------:R-:W-:Y:S01]  /*13960*/  @!P4 FMUL R63, R63, 0.5 ;  /* 0x3f0000003f3fc820 */ /* 0x000fe20000400000 */
[----:B------:R-:W-:Y:S01]  /*13970*/  R2UR UR20, R62 ;  /* 0x000000003e1472ca */ /* 0x000fe200000e0000 */
[----:B------:R-:W-:-:S02]  /*13980*/  VIADD R62, R52, 0x420 ;  /* 0x00000420343e7836 */ /* 0x000fc40000000000 */
[----:B------:R-:W-:Y:S01]  /*13990*/  FADD R208, R27, R32 ;  /* 0x000000201bd07221 */ /* 0x000fe20000000000 */
[----:B------:R-:W-:Y:S01]  /*139a0*/  F2FP.F16.F32.PACK_AB R27, R32, R31 ;  /* 0x0000001f201b723e */ /* 0x000fe200000000ff */
[----:B-1----:R-:W-:Y:S01]  /*139b0*/  @!P5 FMUL R199, R199, R199 ;  /* 0x000000c7c7c7d220 */ /* 0x002fe20000400000 */
[----:B------:R-:W-:Y:S01]  /*139c0*/  FSETP.GEU.AND P5, PT, R64, -126, PT ;  /* 0xc2fc00004000780b */ /* 0x000fe20003fae000 */
[----:B------:R1:W3:Y:S01]  /*139d0*/  MUFU.EX2 R28, R63 ;  /* 0x0000003f001c7308 */ /* 0x0002e20000000800 */
[----:B------:R-:W-:Y:S01]  /*139e0*/  WARPGROUP.ARRIVE ;  /* 0x00000000000079c5 */ /* 0x000fe20000000000 */
[----:B------:R-:W-:Y:S01]  /*139f0*/  R2UR UR18, R62 ;  /* 0x000000003e1272ca */ /* 0x000fe200000e0000 */
[----:B------:R-:W-:Y:S01]  /*13a00*/  IMAD.MOV.U32 R31, RZ, RZ, -0x3ffffff0 ;  /* 0xc0000010ff1f7424 */ /* 0x000fe200078e00ff */
[----:B------:R-:W-:Y:S01]  /*13a10*/  IADD3 R62, R52, 0x820, RZ ;  /* 0x00000820343e7810 */ /* 0x000fe20007ffe0ff */
[----:B------:R-:W-:Y:S01]  /*13a20*/  @!P3 FMUL R201, R201, R201 ;  /* 0x000000c9c9c9b220 */ /* 0x000fe20000400000 */
[----:B------:R-:W-:Y:S01]  /*13a30*/  F2FP.F16.F32.PACK_AB R32, R36, R33 ;  /* 0x000000212420723e */ /* 0x000fe200000000ff */
[----:B------:R-:W-:Y:S01]  /*13a40*/  HGMMA.64x16x16.F32 R184, R24, gdesc[UR40].tnspB, R184, gsb0 ;  /* 0x4020002818b87df0 */ /* 0x000fe200080008b8 */
[----:B------:R-:W-:Y:S01]  /*13a50*/  R2UR UR26, R62 ;  /* 0x000000003e1a72ca */ /* 0x000fe200000e0000 */
[----:B-1----:R-:W-:Y:S01]  /*13a60*/  IMAD.MOV.U32 R63, RZ, RZ, -0x3ffffff0 ;  /* 0xc0000010ff3f7424 */ /* 0x002fe200078e00ff */
[----:B------:R-:W-:Y:S01]  /*13a70*/  R2UR UR42, R30 ;  /* 0x000000001e2a72ca */ /* 0x000fe200000e0000 */
[----:B------:R-:W-:-:S02]  /*13a80*/  VIADD R62, R52, 0x240 ;  /* 0x00000240343e7836 */ /* 0x000fc40000000000 */
[----:B------:R-:W-:Y:S01]  /*13a90*/  @!P5 FMUL R64, R64, 0.5 ;  /* 0x3f0000004040d820 */ /* 0x000fe20000400000 */
[----:B------:R-:W-:Y:S01]  /*13aa0*/  VIADD R30, R52, 0x480 ;  /* 0x00000480341e7836 */ /* 0x000fe20000000000 */
[C---:B------:R-:W-:Y:S01]  /*13ab0*/  R2UR UR11, R63.reuse ;  /* 0x000000003f0b72ca */ /* 0x040fe200000e0000 */
[----:B--2---:R-:W-:Y:S01]  /*13ac0*/  @!P6 FMUL R202, R202, R202 ;  /* 0x000000cacacae220 */ /* 0x004fe20000400000 */
[----:B------:R1:W2:Y:S01]  /*13ad0*/  MUFU.EX2 R13, R64 ;  /* 0x00000040000d7308 */ /* 0x0002a20000000800 */
[----:B------:R-:W-:Y:S01]  /*13ae0*/  R2UR UR16, R62 ;  /* 0x000000003e1072ca */ /* 0x000fe200000e0000 */
[----:B------:R-:W-:Y:S01]  /*13af0*/  VIADD R62, R52, 0x840 ;  /* 0x00000840343e7836 */ /* 0x000fe20000000000 */
[C---:B------:R-:W-:Y:S01]  /*13b00*/  R2UR UR55, R63.reuse ;  /* 0x000000003f3772ca */ /* 0x040fe200000e0000 */
[----:B---3--:R-:W-:Y:S01]  /*13b10*/  @!P4 FMUL R28, R28, R28 ;  /* 0x0000001c1c1cc220 */ /* 0x008fe20000400000 */
[C---:B------:R-:W-:Y:S01]  /*13b20*/  R2UR UR21, R63.reuse ;  /* 0x000000003f1572ca */ /* 0x040fe200000e0000 */
[----:B------:R-:W-:Y:S01]  /*13b30*/  VIADD R60, R52, 0x280 ;  /* 0x00000280343c7836 */ /* 0x000fe20000000000 */
[----:B------:R-:W-:Y:S01]  /*13b40*/  R2UR UR46, R62 ;  /* 0x000000003e2e72ca */ /* 0x000fe200000e0000 */
[C---:B------:R-:W-:Y:S01]  /*13b50*/  VIADD R62, R52.reuse, 0x260 ;  /* 0x00000260343e7836 */ /* 0x040fe20000000000 */
[C---:B------:R-:W-:Y:S01]  /*13b60*/  R2UR UR19, R63.reuse ;  /* 0x000000003f1372ca */ /* 0x040fe200000e0000 */
[----:B-1----:R-:W-:Y:S01]  /*13b70*/  VIADD R64, R52, 0x640 ;  /* 0x0000064034407836 */ /* 0x002fe20000000000 */
[----:B------:R-:W-:-:S02]  /*13b80*/  R2UR UR27, R63 ;  /* 0x000000003f1b72ca */ /* 0x000fc400000e0000 */
[----:B------:R-:W-:Y:S01]  /*13b90*/  R2UR UR12, R62 ;  /* 0x000000003e0c72ca */ /* 0x000fe200000e0000 */
[----:B------:R-:W-:Y:S01]  /*13ba0*/  VIADD R62, R52, 0x660 ;  /* 0x00000660343e7836 */ /* 0x000fe20000000000 */
[----:B------:R-:W-:Y:S02]  /*13bb0*/  R2UR UR38, R64 ;  /* 0x00000000402672ca */ /* 0x000fe400000e0000 */
[----:B------:R-:W-:Y:S01]  /*13bc0*/  MOV R64, UR50 ;  /* 0x0000003200407c02 */ /* 0x000fe20008000f00 */
[----:B------:R-:W-:Y:S01]  /*13bd0*/  UMOV UR50, UR28 ;  /* 0x0000001c00327c82 */ /* 0x000fe20008000000 */
[----:B------:R-:W-:Y:S01]  /*13be0*/  R2UR UR54, R62 ;  /* 0x000000003e3672ca */ /* 0x000fe200000e0000 */
[----:B--2---:R-:W-:Y:S01]  /*13bf0*/  @!P5 FMUL R13, R13, R13 ;  /* 0x0000000d0d0dd220 */ /* 0x004fe20000400000 */
[C---:B------:R-:W-:Y:S02]  /*13c00*/  R2UR UR17, R63.reuse ;  /* 0x000000003f1172ca */ /* 0x040fe400000e0000 */
[----:B------:R-:W-:-:S02]  /*13c10*/  R2UR UR47, R63 ;  /* 0x000000003f2f72ca */ /* 0x000fc400000e0000 */
[----:B------:R-:W-:Y:S02]  /*13c20*/  R2UR UR13, R63 ;  /* 0x000000003f0d72ca */ /* 0x000fe400000e0000 */
[----:B------:R-:W-:Y:S01]  /*13c30*/  MOV R62, UR55 ;  /* 0x00000037003e7c02 */ /* 0x000fe20008000f00 */
[----:B------:R-:W-:Y:S01]  /*13c40*/  UMOV UR55, UR21 ;  /* 0x0000001500377c82 */ /* 0x000fe20008000000 */
[C---:B------:R-:W-:Y:S02]  /*13c50*/  R2UR UR25, R61.reuse ;  /* 0x000000003d1972ca */ /* 0x040fe400000e0000 */
[C---:B------:R-:W-:Y:S01]  /*13c60*/  R2UR UR23, R61.reuse ;  /* 0x000000003d1772ca */ /* 0x040fe200000e0000 */
[----:B------:R-:W-:Y:S02]  /*13c70*/  WARPGROUP.DEPBAR.LE gsb0, 0x0 ;  /* 0x00008000000079c5 */ /* 0x000fe40000010000 */
[----:B------:R-:W-:Y:S01]  /*13c80*/  WARPGROUP.ARRIVE ;  /* 0x00000000000079c5 */ /* 0x000fe20000000000 */
[----:B------:R-:W-:Y:S01]  /*13c90*/  MOV R63, UR54 ;  /* 0x00000036003f7c02 */ /* 0x000fe20008000f00 */
[----:B------:R-:W-:Y:S01]  /*13ca0*/  UMOV UR54, UR20 ;  /* 0x0000001400367c82 */ /* 0x000fe20008000000 */
[----:B------:R-:W-:-:S02]  /*13cb0*/  R2UR UR31, R61 ;  /* 0x000000003d1f72ca */ /* 0x000fc400000e0000 */
[----:B------:R-:W-:Y:S01]  /*13cc0*/  R2UR UR35, R61 ;  /* 0x000000003d2372ca */ /* 0x000fe200000e0000 */
[----:B------:R-:W-:Y:S01]  /*13cd0*/  HGMMA.64x16x16.F32 R176, R24, gdesc[UR4].tnspB, R176, gsb0 ;  /* 0x4020000418b07df0 */ /* 0x000fe200080008b0 */
[----:B------:R-:W-:Y:S02]  /*13ce0*/  FSETP.GEU.AND P6, PT, R65, -126, PT ;  /* 0xc2fc00004100780b */ /* 0x000fe40003fce000 */
[C---:B------:R-:W-:Y:S02]  /*13cf0*/  R2UR UR9, R61.reuse ;  /* 0x000000003d0972ca */ /* 0x040fe400000e0000 */
[----:B------:R-:W-:Y:S02]  /*13d00*/  R2UR UR59, R61 ;  /* 0x000000003d3b72ca */ /* 0x000fe400000e0000 */
[----:B------:R-:W-:Y:S02]  /*13d10*/  R2UR UR43, R31 ;  /* 0x000000001f2b72ca */ /* 0x000fe400000e0000 */
[----:B------:R-:W-:-:S02]  /*13d20*/  MOV R31, 0xc0000010 ;  /* 0xc0000010001f7802 */ /* 0x000fc40000000f00 */
[----:B------:R-:W-:Y:S02]  /*13d30*/  MOV R61, 0xc0000010 ;  /* 0xc0000010003d7802 */ /* 0x000fe40000000f00 */
[----:B------:R-:W-:Y:S01]  /*13d40*/  R2UR UR6, R60 ;  /* 0x000000003c0672ca */ /* 0x000fe200000e0000 */
[----:B------:R-:W-:Y:S01]  /*13d50*/  @!P6 FMUL R65, R65, 0.5 ;  /* 0x3f0000004141e820 */ /* 0x000fe20000400000 */
[----:B------:R-:W-:Y:S01]  /*13d60*/  R2UR UR7, R61 ;  /* 0x000000003d0772ca */ /* 0x000fe200000e0000 */
[----:B------:R-:W-:Y:S01]  /*13d70*/  VIADD R60, R52, 0x680 ;  /* 0x00000680343c7836 */ /* 0x000fe20000000000 */
[----:B------:R-:W-:Y:S01]  /*13d80*/  FSETP.GEU.AND P3, PT, R68, -126, PT ;  /* 0xc2fc00004400780b */ /* 0x000fe20003f6e000 */
[----:B------:R1:W2:Y:S01]  /*13d90*/  MUFU.EX2 R204, R65 ;  /* 0x0000004100cc7308 */ /* 0x0002a20000000800 */
[----:B------:R-:W-:Y:S01]  /*13da0*/  IMAD.MOV.U32 R61, RZ, RZ, -0x3ffffff0 ;  /* 0xc0000010ff3d7424 */ /* 0x000fe200078e00ff */
[----:B------:R-:W-:Y:S02]  /*13db0*/  FSETP.GEU.AND P4, PT, R69, -126, PT ;  /* 0xc2fc00004500780b */ /* 0x000fe40003f8e000 */
[----:B------:R-:W-:-:S02]  /*13dc0*/  FSETP.GEU.AND P5, PT, R66, -126, PT ;  /* 0xc2fc00004200780b */ /* 0x000fc40003fae000 */
[----:B-1----:R-:W-:-:S06]  /*13dd0*/  MOV R65, 0xc0000010 ;  /* 0xc000001000417802 */ /* 0x002fcc0000000f00 */
[----:B------:R-:W-:Y:S01]  /*13de0*/  @!P3 FMUL R68, R68, 0.5 ;  /* 0x3f0000004444b820 */ /* 0x000fe20000400000 */
[----:B------:R-:W-:Y:S02]  /*13df0*/  R2UR UR39, R65 ;  /* 0x00000000412772ca */ /* 0x000fe400000e0000 */
[----:B------:R-:W-:Y:S01]  /*13e00*/  @!P4 FMUL R69, R69, 0.5 ;  /* 0x3f0000004545c820 */ /* 0x000fe20000400000 */
[----:B------:R-:W-:Y:S01]  /*13e10*/  MOV R65, UR53 ;  /* 0x0000003500417c02 */ /* 0x000fe20008000f00 */
[----:B--2---:R-:W-:Y:S01]  /*13e20*/  @!P6 FMUL R204, R204, R204 ;  /* 0x000000cccccce220 */ /* 0x004fe20000400000 */
[----:B------:R-:W1:Y:S01]  /*13e30*/  MUFU.EX2 R68, R68 ;  /* 0x0000004400447308 */ /* 0x000e620000000800 */
[----:B------:R-:W-:Y:S01]  /*13e40*/  FSETP.GEU.AND P6, PT, R67, -126, PT ;  /* 0xc2fc00004300780b */ /* 0x000fe20003fce000 */
[----:B------:R-:W-:Y:S01]  /*13e50*/  @!P5 FMUL R66, R66, 0.5 ;  /* 0x3f0000004242d820 */ /* 0x000fe20000400000 */
[----:B------:R-:W-:Y:S01]  /*13e60*/  R2UR UR53, R65 ;  /* 0x00000000413572ca */ /* 0x000fe200000e0000 */
[----:B------:R-:W-:-:S02]  /*13e70*/  WARPGROUP.DEPBAR.LE gsb0, 0x0 ;  /* 0x00008000000079c5 */ /* 0x000fc40000010000 */
[----:B------:R-:W-:Y:S02]  /*13e80*/  WARPGROUP.ARRIVE ;  /* 0x00000000000079c5 */ /* 0x000fe40000000000 */
[----:B------:R-:W2:Y:S04]  /*13e90*/  MUFU.EX2 R69, R69 ;  /* 0x0000004500457308 */ /* 0x000ea80000000800 */
[----:B------:R-:W-:Y:S01]  /*13ea0*/  HGMMA.64x16x16.F32 R168, R24, gdesc[UR48].tnspB, R168, gsb0 ;  /* 0x4020003018a87df0 */ /* 0x000fe200080008a8 */
[----:B------:R-:W-:Y:S01]  /*13eb0*/  UMOV UR50, UR24 ;  /* 0x0000001800327c82 */ /* 0x000fe20008000000 */
[----:B------:R-:W-:Y:S01]  /*13ec0*/  UMOV UR51, UR25 ;  /* 0x0000001900337c82 */ /* 0x000fe20008000000 */
[----:B-1----:R-:W-:Y:S01]  /*13ed0*/  @!P3 FMUL R68, R68, R68 ;  /* 0x000000444444b220 */ /* 0x002fe20000400000 */
[----:B------:R-:W-:Y:S01]  /*13ee0*/  FSETP.GEU.AND P3, PT, R70, -126, PT ;  /* 0xc2fc00004600780b */ /* 0x000fe20003f6e000 */
[----:B------:R-:W-:Y:S01]  /*13ef0*/  @!P6 FMUL R67, R67, 0.5 ;  /* 0x3f0000004343e820 */ /* 0x000fe20000400000 */
[----:B------:R-:W1:Y:S01]  /*13f00*/  MUFU.EX2 R66, R66 ;  /* 0x0000004200427308 */ /* 0x000e620000000800 */
[----:B--2---:R-:W-:Y:S01]  /*13f10*/  @!P4 FMUL R69, R69, R69 ;  /* 0x000000454545c220 */ /* 0x004fe20000400000 */
[----:B------:R-:W-:-:S06]  /*13f20*/  FSETP.GEU.AND P4, PT, R71, -126, PT ;  /* 0xc2fc00004700780b */ /* 0x000fcc0003f8e000 */
[----:B------:R-:W2:Y:S03]  /*13f30*/  MUFU.EX2 R67, R67 ;  /* 0x0000004300437308 */ /* 0x000ea60000000800 */
[----:B------:R-:W-:-:S06]  /*13f40*/  @!P3 FMUL R70, R70, 0.5 ;  /* 0x3f0000004646b820 */ /* 0x000fcc0000400000 */
[----:B------:R-:W3:Y:S01]  /*13f50*/  MUFU.EX2 R70, R70 ;  /* 0x0000004600467308 */ /* 0x000ee20000000800 */
[----:B-1----:R-:W-:Y:S01]  /*13f60*/  @!P5 FMUL R66, R66, R66 ;  /* 0x000000424242d220 */ /* 0x002fe20000400000 */
[----:B------:R-:W-:Y:S01]  /*13f70*/  FSETP.GEU.AND P5, PT, R72, -126, PT ;  /* 0xc2fc00004800780b */ /* 0x000fe20003fae000 */
[----:B------:R-:W-:Y:S01]  /*13f80*/  @!P4 FMUL R71, R71, 0.5 ;  /* 0x3f0000004747c820 */ /* 0x000fe20000400000 */
[----:B--2---:R-:W-:-:S05]  /*13f90*/  @!P6 FMUL R67, R67, R67 ;  /* 0x000000434343e220 */ /* 0x004fca0000400000 */
[----:B------:R-:W1:Y:S01]  /*13fa0*/  MUFU.EX2 R71, R71 ;  /* 0x0000004700477308 */ /* 0x000e620000000800 */
[----:B------:R-:W-:-:S05]  /*13fb0*/  FSETP.GEU.AND P6, PT, R73, -126, PT ;  /* 0xc2fc00004900780b */ /* 0x000fca0003fce000 */
[----:B------:R-:W-:Y:S01]  /*13fc0*/  @!P5 FMUL R72, R72, 0.5 ;  /* 0x3f0000004848d820 */ /* 0x000fe20000400000 */
[----:B---3--:R-:W-:Y:S01]  /*13fd0*/  @!P3 FMUL R70, R70, R70 ;  /* 0x000000464646b220 */ /* 0x008fe20000400000 */
[----:B------:R-:W-:Y:S01]  /*13fe0*/  FSETP.GEU.AND P3, PT, R76, -126, PT ;  /* 0xc2fc00004c00780b */ /* 0x000fe20003f6e000 */
[----:B------:R-:W-:Y:S02]  /*13ff0*/  WARPGROUP.DEPBAR.LE gsb0, 0x0 ;  /* 0x00008000000079c5 */ /* 0x000fe40000010000 */
[----:B------:R-:W-:Y:S01]  /*14000*/  WARPGROUP.ARRIVE ;  /* 0x00000000000079c5 */ /* 0x000fe20000000000 */
[----:B------:R-:W2:Y:S02]  /*14010*/  MUFU.EX2 R72, R72 ;  /* 0x0000004800487308 */ /* 0x000ea40000000800 */
[----:B------:R-:W-:Y:S01]  /*14020*/  @!P6 FMUL R73, R73, 0.5 ;  /* 0x3f0000004949e820 */ /* 0x000fe20000400000 */
[----:B-1----:R-:W-:Y:S02]  /*14030*/  @!P4 FMUL R71, R71, R71 ;  /* 0x000000474747c220 */ /* 0x002fe40000400000 */
[----:B------:R-:W-:Y:S01]  /*14040*/  HGMMA.64x16x16.F32 R160, R24, gdesc[UR8].tnspB, R160, gsb0 ;  /* 0x4020000818a07df0 */ /* 0x000fe200080008a0 */
[----:B------:R-:W-:-:S02]  /*14050*/  R2UR UR10, R30 ;  /* 0x000000001e0a72ca */ /* 0x000fc400000e0000 */
[----:B------:R-:W-:Y:S01]  /*14060*/  R2UR UR11, R31 ;  /* 0x000000001f0b72ca */ /* 0x000fe200000e0000 */
[----:B------:R-:W-:Y:S01]  /*14070*/  IMAD.MOV.U32 R31, RZ, RZ, -0x3ffffff0 ;  /* 0xc0000010ff1f7424 */ /* 0x000fe200078e00ff */
        /* <DEDUP_REMOVED lines=11> */
[----:B--2---:R-:W-:Y:S01]  /*14130*/  @!P3 FMUL R76, R76, R76 ;  /* 0x0000004c4c4cb220 */ /* 0x004fe20000400000 */
[----:B------:R-:W-:-:S04]  /*14140*/  FSETP.GEU.AND P3, PT, R78, -126, PT ;  /* 0xc2fc00004e00780b */ /* 0x000fc80003f6e000 */
[----:B------:R-:W1:Y:S06]  /*14150*/  MUFU.EX2 R74, R74 ;  /* 0x0000004a004a7308 */ /* 0x000e6c0000000800 */
[----:B------:R-:W-:Y:S01]  /*14160*/  @!P6 FMUL R197, R197, 0.5 ;  /* 0x3f000000c5c5e820 */ /* 0x000fe20000400000 */
[----:B---3--:R-:W-:Y:S01]  /*14170*/  @!P4 FMUL R77, R77, R77 ;  /* 0x0000004d4d4dc220 */ /* 0x008fe20000400000 */
[----:B------:R-:W-:Y:S02]  /*14180*/  WARPGROUP.DEPBAR.LE gsb0, 0x0 ;  /* 0x00008000000079c5 */ /* 0x000fe40000010000 */
[----:B------:R-:W-:Y:S01]  /*14190*/  WARPGROUP.ARRIVE ;  /* 0x00000000000079c5 */ /* 0x000fe20000000000 */
[----:B------:R-:W-:Y:S01]  /*141a0*/  FSETP.GEU.AND P4, PT, R79, -126, PT ;  /* 0xc2fc00004f00780b */ /* 0x000fe20003f8e000 */
[----:B------:R-:W-:Y:S01]  /*141b0*/  @!P3 FMUL R78, R78, 0.5 ;  /* 0x3f0000004e4eb820 */ /* 0x000fe20000400000 */
[----:B------:R-:W2:Y:S03]  /*141c0*/  MUFU.EX2 R197, R197 ;  /* 0x000000c500c57308 */ /* 0x000ea60000000800 */
[----:B------:R-:W-:Y:S01]  /*141d0*/  HGMMA.64x16x16.F32 R152, R24, gdesc[UR12].tnspB, R152, gsb0 ;  /* 0x4020000c18987df0 */ /* 0x000fe20008000898 */
[----:B------:R-:W-:Y:S01]  /*141e0*/  R2UR UR14, R60 ;  /* 0x000000003c0e72ca */ /* 0x000fe200000e0000 */
[----:B-1----:R-:W-:Y:S01]  /*141f0*/  @!P5 FMUL R74, R74, R74 ;  /* 0x0000004a4a4ad220 */ /* 0x002fe20000400000 */
[----:B------:R-:W-:-:S02]  /*14200*/  R2UR UR15, R61 ;  /* 0x000000003d0f72ca */ /* 0x000fc400000e0000 */
[----:B------:R-:W1:Y:S01]  /*14210*/  MUFU.EX2 R78, R78 ;  /* 0x0000004e004e7308 */ /* 0x000e620000000800 */
[----:B------:R-:W-:Y:S02]  /*14220*/  FSETP.GEU.AND P5, PT, R80, -126, PT ;  /* 0xc2fc00005000780b */ /* 0x000fe40003fae000 */
[----:B------:R-:W-:-:S06]  /*14230*/  @!P4 FMUL R79, R79, 0.5 ;  /* 0x3f0000004f4fc820 */ /* 0x000fcc0000400000 */
[----:B------:R-:W3:Y:S01]  /*14240*/  MUFU.EX2 R79, R79 ;  /* 0x0000004f004f7308 */ /* 0x000ee20000000800 */
[----:B--2---:R-:W-:Y:S01]  /*14250*/  @!P6 FMUL R197, R197, R197 ;  /* 0x000000c5c5c5e220 */ /* 0x004fe20000400000 */
[----:B------:R-:W-:-:S03]  /*14260*/  FSETP.GEU.AND P6, PT, R81, -126, PT ;  /* 0xc2fc00005100780b */ /* 0x000fc60003fce000 */
[----:B------:R-:W-:Y:S01]  /*14270*/  @!P5 FMUL R80, R80, 0.5 ;  /* 0x3f0000005050d820 */ /* 0x000fe20000400000 */
[----:B-1----:R-:W-:Y:S01]  /*14280*/  @!P3 FMUL R78, R78, R78 ;  /* 0x0000004e4e4eb220 */ /* 0x002fe20000400000 */
[----:B------:R-:W-:-:S04]  /*14290*/  FSETP.GEU.AND P3, PT, R84, -126, PT ;  /* 0xc2fc00005400780b */ /* 0x000fc80003f6e000 */
[----:B------:R-:W1:Y:S04]  /*142a0*/  MUFU.EX2 R80, R80 ;  /* 0x0000005000507308 */ /* 0x000e680000000800 */
[----:B------:R-:W-:Y:S01]  /*142b0*/  @!P6 FMUL R81, R81, 0.5 ;  /* 0x3f0000005151e820 */ /* 0x000fe20000400000 */
[----:B---3--:R-:W-:Y:S01]  /*142c0*/  @!P4 FMUL R79, R79, R79 ;  /* 0x0000004f4f4fc220 */ /* 0x008fe20000400000 */
[----:B------:R-:W-:-:S04]  /*142d0*/  FSETP.GEU.AND P4, PT, R85, -126, PT ;  /* 0xc2fc00005500780b */ /* 0x000fc80003f8e000 */
[----:B------:R-:W2:Y:S01]  /*142e0*/  MUFU.EX2 R81, R81 ;  /* 0x0000005100517308 */ /* 0x000ea20000000800 */
[----:B------:R-:W-:Y:S01]  /*142f0*/  @!P3 FMUL R84, R84, 0.5 ;  /* 0x3f0000005454b820 */ /* 0x000fe20000400000 */
[----:B------:R-:W-:Y:S02]  /*14300*/  WARPGROUP.DEPBAR.LE gsb0, 0x0 ;  /* 0x00008000000079c5 */ /* 0x000fe40000010000 */
[----:B------:R-:W-:Y:S01]  /*14310*/  FADD R25, R198, R33 ;  /* 0x00000021c6197221 */ /* 0x000fe20000000000 */
[----:B------:R-:W-:Y:S01]  /*14320*/  F2FP.F16.F32.PACK_AB R33, R38, R37 ;  /* 0x000000252621723e */ /* 0x000fe200000000ff */
[----:B------:R-:W-:-:S03]  /*14330*/  FADD R27, R208, R37 ;  /* 0x00000025d01b7221 */ /* 0x000fc60000000000 */
[----:B------:R-:W-:Y:S01]  /*14340*/  @!P4 FMUL R85, R85, 0.5 ;  /* 0x3f0000005555c820 */ /* 0x000fe20000400000 */
[----:B------:R-:W-:Y:S01]  /*14350*/  FADD R25, R25, R36 ;  /* 0x0000002419197221 */ /* 0x000fe20000000000 */
[----:B------:R-:W3:Y:S01]  /*14360*/  MUFU.EX2 R84, R84 ;  /* 0x0000005400547308 */ /* 0x000ee20000000800 */
[----:B------:R-:W-:Y:S01]  /*14370*/  FADD R26, R27, R38 ;  /* 0x000000261b1a7221 */ /* 0x000fe20000000000 */
[----:B------:R-:W-:Y:S02]  /*14380*/  IMAD.MOV.U32 R27, RZ, RZ, -0x3ffffff0 ;  /* 0xc0000010ff1b7424 */ /* 0x000fe400078e00ff */
[----:B------:R-:W-:Y:S01]  /*14390*/  FADD R24, R25, R34 ;  /* 0x0000002219187221 */ /* 0x000fe20000000000 */
[----:B------:R-:W-:Y:S01]  /*143a0*/  F2FP.F16.F32.PACK_AB R34, R35, R34 ;  /* 0x000000222322723e */ /* 0x000fe200000000ff */
[----:B------:R-:W-:Y:S01]  /*143b0*/  FADD R25, R26, R39 ;  /* 0x000000271a197221 */ /* 0x000fe20000000000 */
[----:B------:R-:W-:Y:S01]  /*143c0*/  IADD3 R26, R52, 0xa0, RZ ;  /* 0x000000a0341a7810 */ /* 0x000fe20007ffe0ff */
[----:B------:R-:W-:Y:S01]  /*143d0*/  FADD R30, R24, R35 ;  /* 0x00000023181e7221 */ /* 0x000fe20000000000 */
[----:B------:R-:W-:Y:S01]  /*143e0*/  F2FP.F16.F32.PACK_AB R35, R40, R39 ;  /* 0x000000272823723e */ /* 0x000fe200000000ff */
[----:B------:R-:W-:-:S02]  /*143f0*/  VIADD R24, R52, 0x880 ;  /* 0x0000088034187836 */ /* 0x000fc40000000000 */
[----:B------:R-:W-:Y:S01]  /*14400*/  FADD R36, R25, R40 ;  /* 0x0000002819247221 */ /* 0x000fe20000000000 */
[----:B------:R-:W-:Y:S01]  /*14410*/  IMAD.MOV.U32 R25, RZ, RZ, -0x3ffffff0 ;  /* 0xc0000010ff197424 */ /* 0x000fe200078e00ff */
[----:B------:R-:W-:Y:S01]  /*14420*/  WARPGROUP.ARRIVE ;  /* 0x00000000000079c5 */ /* 0x000fe20000000000 */
[----:B------:R-:W4:Y:S01]  /*14430*/  MUFU.EX2 R85, R85 ;  /* 0x0000005500557308 */ /* 0x000f220000000800 */
[----:B-1----:R-:W-:Y:S01]  /*14440*/  @!P5 FMUL R80, R80, R80 ;  /* 0x000000505050d220 */ /* 0x002fe20000400000 */
[----:B--2---:R-:W-:Y:S01]  /*14450*/  @!P6 FMUL R81, R81, R81 ;  /* 0x000000515151e220 */ /* 0x004fe20000400000 */
[----:B------:R-:W-:Y:S01]  /*14460*/  FSETP.GEU.AND P5, PT, R82, -126, PT ;  /* 0xc2fc00005200780b */ /* 0x000fe20003fae000 */
[----:B---3--:R-:W-:Y:S01]  /*14470*/  @!P3 FMUL R84, R84, R84 ;  /* 0x000000545454b220 */ /* 0x008fe20000400000 */
[----:B------:R-:W-:Y:S01]  /*14480*/  HGMMA.64x16x16.F32 R184, R32, gdesc[UR52].tnspB, R184, gsb0 ;  /* 0x4020003420b87df0 */ /* 0x000fe200080008b8 */
[----:B------:R-:W-:Y:S01]  /*14490*/  UMOV UR54, UR8 ;  /* 0x0000000800367c82 */ /* 0x000fe20008000000 */
[----:B------:R-:W-:Y:S01]  /*144a0*/  UMOV UR55, UR9 ;  /* 0x0000000900377c82 */ /* 0x000fe20008000000 */
[----:B------:R-:W-:-:S02]  /*144b0*/  FSETP.GEU.AND P6, PT, R83, -126, PT ;  /* 0xc2fc00005300780b */ /* 0x000fc40003fce000 */
[----:B------:R-:W-:-:S06]  /*144c0*/  FSETP.GEU.AND P3, PT, R86, -126, PT ;  /* 0xc2fc00005600780b */ /* 0x000fcc0003f6e000 */
[----:B------:R-:W-:Y:S01]  /*144d0*/  @!P5 FMUL R82, R82, 0.5 ;  /* 0x3f0000005252d820 */ /* 0x000fe20000400000 */
[----:B----4-:R-:W-:Y:S01]  /*144e0*/  @!P4 FMUL R85, R85, R85 ;  /* 0x000000555555c220 */ /* 0x010fe20000400000 */
[----:B------:R-:W-:-:S03]  /*144f0*/  FSETP.GEU.AND P4, PT, R87, -126, PT ;  /* 0xc2fc00005700780b */ /* 0x000fc60003f8e000 */
[----:B------:R-:W-:Y:S01]  /*14500*/  @!P6 FMUL R83, R83, 0.5 ;  /* 0x3f0000005353e820 */ /* 0x000fe20000400000 */
[----:B------:R-:W1:Y:S01]  /*14510*/  MUFU.EX2 R82, R82 ;  /* 0x0000005200527308 */ /* 0x000e620000000800 */
[----:B------:R-:W-:-:S07]  /*14520*/  @!P3 FMUL R86, R86, 0.5 ;  /* 0x3f0000005656b820 */ /* 0x000fce0000400000 */
[----:B------:R-:W2:Y:S01]  /*14530*/  MUFU.EX2 R83, R83 ;  /* 0x0000005300537308 */ /* 0x000ea20000000800 */
[----:B------:R-:W-:-:S07]  /*14540*/  @!P4 FMUL R87, R87, 0.5 ;  /* 0x3f0000005757c820 */ /* 0x000fce0000400000 */
[----:B------:R-:W3:Y:S01]  /*14550*/  MUFU.EX2 R86, R86 ;  /* 0x0000005600567308 */ /* 0x000ee20000000800 */
[----:B-1----:R-:W-:Y:S01]  /*14560*/  @!P5 FMUL R82, R82, R82 ;  /* 0x000000525252d220 */ /* 0x002fe20000400000 */
[----:B------:R-:W-:-:S06]  /*14570*/  FSETP.GEU.AND P5, PT, R88, -126, PT ;  /* 0xc2fc00005800780b */ /* 0x000fcc0003fae000 */
[----:B------:R-:W1:Y:S01]  /*14580*/  MUFU.EX2 R87, R87 ;  /* 0x0000005700577308 */ /* 0x000e620000000800 */
[----:B------:R-:W-:Y:S02]  /*14590*/  WARPGROUP.DEPBAR.LE gsb0, 0x0 ;  /* 0x00008000000079c5 */ /* 0x000fe40000010000 */
[----:B------:R-:W-:Y:S01]  /*145a0*/  WARPGROUP.ARRIVE ;  /* 0x00000000000079c5 */ /* 0x000fe20000000000 */
[----:B--2---:R-:W-:Y:S01]  /*145b0*/  @!P6 FMUL R83, R83, R83 ;  /* 0x000000535353e220 */ /* 0x004fe20000400000 */
[----:B------:R-:W-:Y:S02]  /*145c0*/  FSETP.GEU.AND P6, PT, R89, -126, PT ;  /* 0xc2fc00005900780b */ /* 0x000fe40003fce000 */
[----:B------:R-:W-:Y:S02]  /*145d0*/  @!P5 FMUL R88, R88, 0.5 ;  /* 0x3f0000005858d820 */ /* 0x000fe40000400000 */
[----:B------:R-:W-:Y:S01]  /*145e0*/  HGMMA.64x16x16.F32 R176, R32, gdesc[UR48].tnspB, R176, gsb0 ;  /* 0x4020003020b07df0 */ /* 0x000fe200080008b0 */
[----:B------:R-:W-:Y:S01]  /*145f0*/  UMOV UR50, UR16 ;  /* 0x0000001000327c82 */ /* 0x000fe20008000000 */
[----:B------:R-:W-:Y:S01]  /*14600*/  UMOV UR51, UR17 ;  /* 0x0000001100337c82 */ /* 0x000fe20008000000 */
[----:B---3--:R-:W-:Y:S01]  /*14610*/  @!P3 FMUL R86, R86, R86 ;  /* 0x000000565656b220 */ /* 0x008fe20000400000 */
[----:B------:R-:W-:Y:S01]  /*14620*/  FSETP.GEU.AND P3, PT, R92, -126, PT ;  /* 0xc2fc00005c00780b */ /* 0x000fe20003f6e000 */
[----:B------:R-:W2:Y:S01]  /*14630*/  MUFU.EX2 R88, R88 ;  /* 0x0000005800587308 */ /* 0x000ea20000000800 */
[----:B-1----:R-:W-:Y:S01]  /*14640*/  @!P4 FMUL R87, R87, R87 ;  /* 0x000000575757c220 */ /* 0x002fe20000400000 */
[----:B------:R-:W-:-:S02]  /*14650*/  FSETP.GEU.AND P4, PT, R93, -126, PT ;  /* 0xc2fc00005d00780b */ /* 0x000fc40003f8e000 */
[----:B------:R-:W-:-:S06]  /*14660*/  @!P6 FMUL R89, R89, 0.5 ;  /* 0x3f0000005959e820 */ /* 0x000fcc0000400000 */
[----:B------:R-:W1:Y:S02]  /*14670*/  MUFU.EX2 R89, R89 ;  /* 0x0000005900597308 */ /* 0x000e640000000800 */
[----:B------:R-:W-:-:S03]  /*14680*/  @!P3 FMUL R92, R92, 0.5 ;  /* 0x3f0000005c5cb820 */ /* 0x000fc60000400000 */
[----:B------:R-:W-:Y:S01]  /*14690*/  @!P4 FMUL R93, R93, 0.5 ;  /* 0x3f0000005d5dc820 */ /* 0x000fe20000400000 */
[----:B--2---:R-:W-:Y:S02]  /*146a0*/  @!P5 FMUL R88, R88, R88 ;  /* 0x000000585858d220 */ /* 0x004fe40000400000 */
[----:B------:R-:W2:Y:S01]  /*146b0*/  MUFU.EX2 R92, R92 ;  /* 0x0000005c005c7308 */ /* 0x000ea20000000800 */
[----:B------:R-:W-:-:S07]  /*146c0*/  FSETP.GEU.AND P5, PT, R90, -126, PT ;  /* 0xc2fc00005a00780b */ /* 0x000fce0003fae000 */
[----:B------:R-:W3:Y:S01]  /*146d0*/  MUFU.EX2 R93, R93 ;  /* 0x0000005d005d7308 */ /* 0x000ee20000000800 */
[----:B-1----:R-:W-:Y:S01]  /*146e0*/  @!P6 FMUL R89, R89, R89 ;  /* 0x000000595959e220 */ /* 0x002fe20000400000 */
[----:B------:R-:W-:-:S04]  /*146f0*/  FSETP.GEU.AND P6, PT, R91, -126, PT ;  /* 0xc2fc00005b00780b */ /* 0x000fc80003fce000 */
[----:B------:R-:W-:Y:S01]  /*14700*/  @!P5 FMUL R90, R90, 0.5 ;  /* 0x3f0000005a5ad820 */ /* 0x000fe20000400000 */
[----:B--2---:R-:W-:Y:S01]  /*14710*/  @!P3 FMUL R92, R92, R92 ;  /* 0x0000005c5c5cb220 */ /* 0x004fe20000400000 */
[----:B------:R-:W-:Y:S02]  /*14720*/  WARPGROUP.DEPBAR.LE gsb0, 0x0 ;  /* 0x00008000000079c5 */ /* 0x000fe40000010000 */
[----:B------:R-:W-:Y:S01]  /*14730*/  WARPGROUP.ARRIVE ;  /* 0x00000000000079c5 */ /* 0x000fe20000000000 */
[----:B------:R-:W-:Y:S01]  /*14740*/  FSETP.GEU.AND P3, PT, R94, -126, PT ;  /* 0xc2fc00005e00780b */ /* 0x000fe20003f6e000 */
[----:B------:R-:W1:Y:S03]  /*14750*/  MUFU.EX2 R90, R90 ;  /* 0x0000005a005a7308 */ /* 0x000e660000000800 */
[----:B------:R-:W-:Y:S01]  /*14760*/  @!P6 FMUL R91, R91, 0.5 ;  /* 0x3f0000005b5be820 */ /* 0x000fe20000400000 */
[----:B---3--:R-:W-:Y:S01]  /*14770*/  @!P4 FMUL R93, R93, R93 ;  /* 0x0000005d5d5dc220 */ /* 0x008fe20000400000 */
[----:B------:R-:W-:Y:S01]  /*14780*/  HGMMA.64x16x16.F32 R168, R32, gdesc[UR16].tnspB, R168, gsb0 ;  /* 0x4020001020a87df0 */ /* 0x000fe200080008a8 */
[----:B------:R-:W-:-:S02]  /*14790*/  R2UR UR18, R24 ;  /* 0x00000000181272ca */ /* 0x000fc400000e0000 */
[----:B------:R-:W-:Y:S01]  /*147a0*/  IADD3 R24, R52, 0x2a0, RZ ;  /* 0x000002a034187810 */ /* 0x000fe20007ffe0ff */
[----:B------:R-:W2:Y:S01]  /*147b0*/  MUFU.EX2 R91, R91 ;  /* 0x0000005b005b7308 */ /* 0x000ea20000000800 */
[----:B------:R-:W-:Y:S01]  /*147c0*/  R2UR UR19, R25 ;  /* 0x00000000191372ca */ /* 0x000fe200000e0000 */
[----:B------:R-:W-:Y:S01]  /*147d0*/  IMAD.MOV.U32 R25, RZ, RZ, -0x3ffffff0 ;  /* 0xc0000010ff197424 */ /* 0x000fe200078e00ff */
[----:B------:R-:W-:Y:S01]  /*147e0*/  FSETP.GEU.AND P4, PT, R95, -126, PT ;  /* 0xc2fc00005f00780b */ /* 0x000fe20003f8e000 */
[----:B------:R-:W-:Y:S01]  /*147f0*/  @!P3 FMUL R94, R94, 0.5 ;  /* 0x3f0000005e5eb820 */ /* 0x000fe20000400000 */
[----:B-1----:R-:W-:-:S05]  /*14800*/  @!P5 FMUL R90, R90, R90 ;  /* 0x0000005a5a5ad220 */ /* 0x002fca0000400000 */
[----:B------:R-:W1:Y:S01]  /*14810*/  MUFU.EX2 R94, R94 ;  /* 0x0000005e005e7308 */ /* 0x000e620000000800 */
[----:B------:R-:W-:-:S05]  /*14820*/  FSETP.GEU.AND P5, PT, R96, -126, PT ;  /* 0xc2fc00006000780b */ /* 0x000fca0003fae000 */
[----:B------:R-:W-:Y:S01]  /*14830*/  @!P4 FMUL R95, R95, 0.5 ;  /* 0x3f0000005f5fc820 */ /* 0x000fe20000400000 */
[----:B--2---:R-:W-:Y:S01]  /*14840*/  @!P6 FMUL R91, R91, R91 ;  /* 0x0000005b5b5be220 */ /* 0x004fe20000400000 */
[----:B------:R-:W-:-:S04]  /*14850*/  FSETP.GEU.AND P6, PT, R97, -126, PT ;  /* 0xc2fc00006100780b */ /* 0x000fc80003fce000 */
[----:B------:R-:W2:Y:S02]  /*14860*/  MUFU.EX2 R95, R95 ;  /* 0x0000005f005f7308 */ /* 0x000ea40000000800 */
[----:B------:R-:W-:Y:S01]  /*14870*/  @!P5 FMUL R96, R96, 0.5 ;  /* 0x3f0000006060d820 */ /* 0x000fe20000400000 */
[----:B-1----:R-:W-:Y:S01]  /*14880*/  @!P3 FMUL R94, R94, R94 ;  /* 0x0000005e5e5eb220 */ /* 0x002fe20000400000 */
[----:B------:R-:W-:-:S04]  /*14890*/  FSETP.GEU.AND P3, PT, R100, -126, PT ;  /* 0xc2fc00006400780b */ /* 0x000fc80003f6e000 */
[----:B------:R-:W1:Y:S01]  /*148a0*/  MUFU.EX2 R96, R96 ;  /* 0x0000006000607308 */ /* 0x000e620000000800 */
[----:B------:R-:W-:Y:S01]  /*148b0*/  @!P6 FMUL R97, R97, 0.5 ;  /* 0x3f0000006161e820 */ /* 0x000fe20000400000 */
[----:B------:R-:W-:Y:S02]  /*148c0*/  WARPGROUP.DEPBAR.LE gsb0, 0x0 ;  /* 0x00008000000079c5 */ /* 0x000fe40000010000 */
[----:B------:R-:W-:Y:S01]  /*148d0*/  WARPGROUP.ARRIVE ;  /* 0x00000000000079c5 */ /* 0x000fe20000000000 */
[----:B--2---:R-:W-:Y:S01]  /*148e0*/  @!P4 FMUL R95, R95, R95 ;  /* 0x0000005f5f5fc220 */ /* 0x004fe20000400000 */
[----:B------:R-:W-:-:S03]  /*148f0*/  FSETP.GEU.AND P4, PT, R101, -126, PT ;  /* 0xc2fc00006500780b */ /* 0x000fc60003f8e000 */
[----:B------:R-:W-:Y:S01]  /*14900*/  @!P3 FMUL R100, R100, 0.5 ;  /* 0x3f0000006464b820 */ /* 0x000fe20000400000 */
[----:B------:R-:W2:Y:S01]  /*14910*/  MUFU.EX2 R97, R97 ;  /* 0x0000006100617308 */ /* 0x000ea20000000800 */
[----:B------:R-:W-:Y:S01]  /*14920*/  HGMMA.64x16x16.F32 R160, R32, gdesc[UR20].tnspB, R160, gsb0 ;  /* 0x4020001420a07df0 */ /* 0x000fe200080008a0 */
[----:B------:R-:W-:Y:S01]  /*14930*/  R2UR UR23, R27 ;  /* 0x000000001b1772ca */ /* 0x000fe200000e0000 */
[----:B------:R-:W-:Y:S01]  /*14940*/  FADD R27, R30, R41 ;  /* 0x000000291e1b7221 */ /* 0x000fe20000000000 */
[----:B------:R-:W-:Y:S01]  /*14950*/  R2UR UR22, R26 ;  /* 0x000000001a1672ca */ /* 0x000fe200000e0000 */
[----:B-1----:R-:W-:Y:S01]  /*14960*/  @!P5 FMUL R96, R96, R96 ;  /* 0x000000606060d220 */ /* 0x002fe20000400000 */
[----:B------:R-:W-:Y:S02]  /*14970*/  F2FP.F16.F32.PACK_AB R26, R44, R43 ;  /* 0x0000002b2c1a723e */ /* 0x000fe400000000ff */
[----:B------:R-:W1:Y:S01]  /*14980*/  MUFU.EX2 R100, R100 ;  /* 0x0000006400647308 */ /* 0x000e620000000800 */
[----:B------:R-:W-:Y:S01]  /*14990*/  FSETP.GEU.AND P5, PT, R98, -126, PT ;  /* 0xc2fc00006200780b */ /* 0x000fe20003fae000 */
[----:B------:R-:W-:-:S06]  /*149a0*/  @!P4 FMUL R101, R101, 0.5 ;  /* 0x3f0000006565c820 */ /* 0x000fcc0000400000 */
[----:B------:R-:W3:Y:S01]  /*149b0*/  MUFU.EX2 R101, R101 ;  /* 0x0000006500657308 */ /* 0x000ee20000000800 */
[----:B--2---:R-:W-:Y:S01]  /*149c0*/  @!P6 FMUL R97, R97, R97 ;  /* 0x000000616161e220 */ /* 0x004fe20000400000 */
[----:B------:R-:W-:-:S04]  /*149d0*/  FSETP.GEU.AND P6, PT, R99, -126, PT ;  /* 0xc2fc00006300780b */ /* 0x000fc80003fce000 */
[----:B------:R-:W-:Y:S01]  /*149e0*/  @!P5 FMUL R98, R98, 0.5 ;  /* 0x3f0000006262d820 */ /* 0x000fe20000400000 */
[----:B-1----:R-:W-:Y:S01]  /*149f0*/  @!P3 FMUL R100, R100, R100 ;  /* 0x000000646464b220 */ /* 0x002fe20000400000 */
[----:B------:R-:W-:-:S04]  /*14a00*/  FSETP.GEU.AND P3, PT, R102, -126, PT ;  /* 0xc2fc00006600780b */ /* 0x000fc80003f6e000 */
[----:B------:R-:W1:Y:S03]  /*14a10*/  MUFU.EX2 R98, R98 ;  /* 0x0000006200627308 */ /* 0x000e660000000800 */
[----:B------:R-:W-:Y:S01]  /*14a20*/  @!P6 FMUL R99, R99, 0.5 ;  /* 0x3f0000006363e820 */ /* 0x000fe20000400000 */
[----:B---3--:R-:W-:Y:S01]  /*14a30*/  @!P4 FMUL R101, R101, R101 ;  /* 0x000000656565c220 */ /* 0x008fe20000400000 */
[----:B------:R-:W-:-:S04]  /*14a40*/  FSETP.GEU.AND P4, PT, R103, -126, PT ;  /* 0xc2fc00006700780b */ /* 0x000fc80003f8e000 */
[----:B------:R-:W2:Y:S01]  /*14a50*/  MUFU.EX2 R99, R99 ;  /* 0x0000006300637308 */ /* 0x000ea20000000800 */
[----:B------:R-:W-:Y:S01]  /*14a60*/  @!P3 FMUL R102, R102, 0.5 ;  /* 0x3f0000006666b820 */ /* 0x000fe20000400000 */
[----:B------:R-:W-:Y:S02]  /*14a70*/  WARPGROUP.DEPBAR.LE gsb0, 0x0 ;  /* 0x00008000000079c5 */ /* 0x000fe40000010000 */
[----:B------:R-:W-:-:S04]  /*14a80*/  WARPGROUP.ARRIVE ;  /* 0x00000000000079c5 */ /* 0x000fc80000000000 */
[----:B------:R-:W3:Y:S01]  /*14a90*/  MUFU.EX2 R102, R102 ;  /* 0x0000006600667308 */ /* 0x000ee20000000800 */
[----:B------:R-:W-:Y:S01]  /*14aa0*/  @!P4 FMUL R103, R103, 0.5 ;  /* 0x3f0000006767c820 */ /* 0x000fe20000400000 */
[----:B-1----:R-:W-:Y:S01]  /*14ab0*/  @!P5 FMUL R98, R98, R98 ;  /* 0x000000626262d220 */ /* 0x002fe20000400000 */
[----:B------:R-:W-:Y:S01]  /*14ac0*/  FSETP.GEU.AND P5, PT, R104, -126, PT ;  /* 0xc2fc00006800780b */ /* 0x000fe20003fae000 */
[----:B------:R-:W-:Y:S01]  /*14ad0*/  HGMMA.64x16x16.F32 R152, R32, gdesc[UR24].tnspB, R152, gsb0 ;  /* 0x4020001820987df0 */ /* 0x000fe20008000898 */
[----:B------:R-:W-:Y:S01]  /*14ae0*/  R2UR UR26, R24 ;  /* 0x00000000181a72ca */ /* 0x000fe200000e0000 */
[----:B------:R-:W-:Y:S01]  /*14af0*/  FADD R24, R27, R42 ;  /* 0x0000002a1b187221 */ /* 0x000fe20000000000 */
[----:B------:R-:W-:Y:S01]  /*14b00*/  FADD R27, R36, R45 ;  /* 0x0000002d241b7221 */ /* 0x000fe20000000000 */
[----:B------:R-:W-:Y:S01]  /*14b10*/  R2UR UR27, R25 ;  /* 0x00000000191b72ca */ /* 0x000fe200000e0000 */
[----:B------:R-:W1:Y:S01]  /*14b20*/  MUFU.EX2 R103, R103 ;  /* 0x0000006700677308 */ /* 0x000e620000000800 */
[----:B------:R-:W-:Y:S01]  /*14b30*/  FADD R25, R24, R43 ;  /* 0x0000002b18197221 */ /* 0x000fe20000000000 */
[----:B------:R-:W-:Y:S01]  /*14b40*/  FADD R30, R27, R46 ;  /* 0x0000002e1b1e7221 */ /* 0x000fe20000000000 */
[----:B------:R-:W-:Y:S01]  /*14b50*/  F2FP.F16.F32.PACK_AB R24, R42, R41 ;  /* 0x000000292a18723e */ /* 0x000fe200000000ff */
[----:B--2---:R-:W-:Y:S01]  /*14b60*/  @!P6 FMUL R99, R99, R99 ;  /* 0x000000636363e220 */ /* 0x004fe20000400000 */
[----:B------:R-:W-:Y:S01]  /*14b70*/  FSETP.GEU.AND P6, PT, R105, -126, PT ;  /* 0xc2fc00006900780b */ /* 0x000fe20003fce000 */
[----:B------:R-:W-:Y:S01]  /*14b80*/  FADD R27, R30, R47 ;  /* 0x0000002f1e1b7221 */ /* 0x000fe20000000000 */
[----:B------:R-:W-:-:S02]  /*14b90*/  VIADD R30, R52, 0x4a0 ;  /* 0x000004a0341e7836 */ /* 0x000fc40000000000 */
[----:B---3--:R-:W-:Y:S01]  /*14ba0*/  @!P3 FMUL R102, R102, R102 ;  /* 0x000000666666b220 */ /* 0x008fe20000400000 */
[----:B------:R-:W-:Y:S01]  /*14bb0*/  FSETP.GEU.AND P3, PT, R108, -126, PT ;  /* 0xc2fc00006c00780b */ /* 0x000fe20003f6e000 */
[----:B------:R-:W-:Y:S01]  /*14bc0*/  FADD R36, R27, R48 ;  /* 0x000000301b247221 */ /* 0x000fe20000000000 */
[----:B------:R-:W-:Y:S01]  /*14bd0*/  F2FP.F16.F32.PACK_AB R27, R48, R47 ;  /* 0x0000002f301b723e */ /* 0x000fe200000000ff */
[----:B------:R-:W-:Y:S01]  /*14be0*/  @!P5 FMUL R104, R104, 0.5 ;  /* 0x3f0000006868d820 */ /* 0x000fe20000400000 */
[----:B-1----:R-:W-:Y:S01]  /*14bf0*/  @!P4 FMUL R103, R103, R103 ;  /* 0x000000676767c220 */ /* 0x002fe20000400000 */
[----:B------:R-:W-:-:S03]  /*14c00*/  FSETP.GEU.AND P4, PT, R109, -126, PT ;  /* 0xc2fc00006d00780b */ /* 0x000fc60003f8e000 */
[----:B------:R-:W-:Y:S01]  /*14c10*/  @!P6 FMUL R105, R105, 0.5 ;  /* 0x3f0000006969e820 */ /* 0x000fe20000400000 */
[----:B------:R-:W1:Y:S04]  /*14c20*/  MUFU.EX2 R104, R104 ;  /* 0x0000006800687308 */ /* 0x000e680000000800 */
[----:B------:R-:W-:-:S04]  /*14c30*/  @!P3 FMUL R108, R108, 0.5 ;  /* 0x3f0000006c6cb820 */ /* 0x000fc80000400000 */
[----:B------:R-:W2:Y:S01]  /*14c40*/  MUFU.EX2 R105, R105 ;  /* 0x0000006900697308 */ /* 0x000ea20000000800 */
[----:B------:R-:W-:-:S07]  /*14c50*/  @!P4 FMUL R109, R109, 0.5 ;  /* 0x3f0000006d6dc820 */ /* 0x000fce0000400000 */
[----:B------:R-:W3:Y:S01]  /*14c60*/  MUFU.EX2 R108, R108 ;  /* 0x0000006c006c7308 */ /* 0x000ee20000000800 */
[----:B------:R-:W-:Y:S02]  /*14c70*/  WARPGROUP.DEPBAR.LE gsb0, 0x0 ;  /* 0x00008000000079c5 */ /* 0x000fe40000010000 */
[----:B------:R-:W-:Y:S01]  /*14c80*/  FADD R34, R25, R44 ;  /* 0x0000002c19227221 */ /* 0x000fe20000000000 */
[----:B------:R-:W-:Y:S01]  /*14c90*/  F2FP.F16.F32.PACK_AB R25, R46, R45 ;  /* 0x0000002d2e19723e */ /* 0x000fe200000000ff */
[----:B------:R-:W-:Y:S01]  /*14ca0*/  IMAD.MOV.U32 R33, RZ, RZ, -0x3ffffff0 ;  /* 0xc0000010ff217424 */ /* 0x000fe200078e00ff */
[----:B------:R-:W-:Y:S01]  /*14cb0*/  IADD3 R32, R52, 0x6a0, RZ ;  /* 0x000006a034207810 */ /* 0x000fe20007ffe0ff */
[----:B-1----:R-:W-:Y:S01]  /*14cc0*/  @!P5 FMUL R104, R104, R104 ;  /* 0x000000686868d220 */ /* 0x002fe20000400000 */
[----:B------:R-:W-:Y:S01]  /*14cd0*/  WARPGROUP.ARRIVE ;  /* 0x00000000000079c5 */ /* 0x000fe20000000000 */
[----:B------:R-:W1:Y:S01]  /*14ce0*/  MUFU.EX2 R109, R109 ;  /* 0x0000006d006d7308 */ /* 0x000e620000000800 */
[----:B--2---:R-:W-:Y:S01]  /*14cf0*/  @!P6 FMUL R105, R105, R105 ;  /* 0x000000696969e220 */ /* 0x004fe20000400000 */
[----:B------:R-:W-:-:S02]  /*14d00*/  FSETP.GEU.AND P6, PT, R107, -126, PT ;  /* 0xc2fc00006b00780b */ /* 0x000fc40003fce000 */
[----:B------:R-:W-:Y:S01]  /*14d10*/  FSETP.GEU.AND P5, PT, R106, -126, PT ;  /* 0xc2fc00006a00780b */ /* 0x000fe20003fae000 */
[----:B------:R-:W-:Y:S01]  /*14d20*/  HGMMA.64x16x16.F32 R184, R24, gdesc[UR28].tnspB, R184, gsb0 ;  /* 0x4020001c18b87df0 */ /* 0x000fe200080008b8 */
[----:B------:R-:W-:Y:S02]  /*14d30*/  R2UR UR30, R30 ;  /* 0x000000001e1e72ca */ /* 0x000fe400000e0000 */
[----:B------:R-:W-:Y:S01]  /*14d40*/  R2UR UR31, R31 ;  /* 0x000000001f1f72ca */ /* 0x000fe200000e0000 */
[----:B---3--:R-:W-:Y:S01]  /*14d50*/  @!P3 FMUL R108, R108, R108 ;  /* 0x0000006c6c6cb220 */ /* 0x008fe20000400000 */
[----:B------:R-:W-:Y:S02]  /*14d60*/  MOV R31, 0xc0000010 ;  /* 0xc0000010001f7802 */ /* 0x000fe40000000f00 */
[----:B------:R-:W-:-:S03]  /*14d70*/  FSETP.GEU.AND P3, PT, R110, -126, PT ;  /* 0xc2fc00006e00780b */ /* 0x000fc60003f6e000 */
[----:B------:R-:W-:Y:S01]  /*14d80*/  @!P6 FMUL R107, R107, 0.5 ;  /* 0x3f0000006b6be820 */ /* 0x000fe20000400000 */
[----:B-1----:R-:W-:Y:S01]  /*14d90*/  @!P4 FMUL R109, R109, R109 ;  /* 0x0000006d6d6dc220 */ /* 0x002fe20000400000 */
[----:B------:R-:W-:Y:S01]  /*14da0*/  FSETP.GEU.AND P4, PT, R111, -126, PT ;  /* 0xc2fc00006f00780b */ /* 0x000fe20003f8e000 */
[----:B------:R-:W-:-:S03]  /*14db0*/  @!P5 FMUL R106, R106, 0.5 ;  /* 0x3f0000006a6ad820 */ /* 0x000fc60000400000 */
[----:B------:R-:W1:Y:S04]  /*14dc0*/  MUFU.EX2 R107, R107 ;  /* 0x0000006b006b7308 */ /* 0x000e680000000800 */
[----:B------:R-:W-:-:S04]  /*14dd0*/  @!P3 FMUL R110, R110, 0.5 ;  /* 0x3f0000006e6eb820 */ /* 0x000fc80000400000 */
[----:B------:R-:W2:Y:S01]  /*14de0*/  MUFU.EX2 R35, R110 ;  /* 0x0000006e00237308 */ /* 0x000ea20000000800 */
[----:B------:R-:W-:-:S07]  /*14df0*/  @!P4 FMUL R111, R111, 0.5 ;  /* 0x3f0000006f6fc820 */ /* 0x000fce0000400000 */
[----:B------:R-:W3:Y:S01]  /*14e00*/  MUFU.EX2 R111, R111 ;  /* 0x0000006f006f7308 */ /* 0x000ee20000000800 */
[----:B-1----:R-:W-:Y:S01]  /*14e10*/  @!P6 FMUL R107, R107, R107 ;  /* 0x0000006b6b6be220 */ /* 0x002fe20000400000 */
[----:B------:R-:W-:Y:S01]  /*14e20*/  FSETP.GEU.AND P6, PT, R113, -126, PT ;  /* 0xc2fc00007100780b */ /* 0x000fe20003fce000 */
[----:B--2---:R-:W-:Y:S01]  /*14e30*/  @!P3 FMUL R35, R35, R35 ;  /* 0x000000232323b220 */ /* 0x004fe20000400000 */
[----:B------:R-:W-:Y:S02]  /*14e40*/  WARPGROUP.DEPBAR.LE gsb0, 0x0 ;  /* 0x00008000000079c5 */ /* 0x000fe40000010000 */
[----:B------:R-:W-:Y:S01]  /*14e50*/  WARPGROUP.ARRIVE ;  /* 0x00000000000079c5 */ /* 0x000fe20000000000 */
[----:B------:R-:W-:-:S08]  /*14e60*/  FSETP.GEU.AND P3, PT, R116, -126, PT ;  /* 0xc2fc00007400780b */ /* 0x000fd00003f6e000 */
[----:B------:R-:W-:Y:S01]  /*14e70*/  @!P6 FMUL R113, R113, 0.5 ;  /* 0x3f0000007171e820 */ /* 0x000fe20000400000 */
[----:B---3--:R-:W-:Y:S01]  /*14e80*/  @!P4 FMUL R111, R111, R111 ;  /* 0x0000006f6f6fc220 */ /* 0x008fe20000400000 */
[----:B------:R-:W-:Y:S01]  /*14e90*/  HGMMA.64x16x16.F32 R176, R24, gdesc[UR48].tnspB, R176, gsb0 ;  /* 0x4020003018b07df0 */ /* 0x000fe200080008b0 */
[----:B------:R-:W-:Y:S01]  /*14ea0*/  UMOV UR50, UR12 ;  /* 0x0000000c00327c82 */ /* 0x000fe20008000000 */
[----:B------:R-:W-:Y:S01]  /*14eb0*/  UMOV UR51, UR13 ;  /* 0x0000000d00337c82 */ /* 0x000fe20008000000 */
[----:B------:R-:W-:Y:S01]  /*14ec0*/  FSETP.GEU.AND P4, PT, R117, -126, PT ;  /* 0xc2fc00007500780b */ /* 0x000fe20003f8e000 */
[----:B------:R-:W1:Y:S01]  /*14ed0*/  MUFU.EX2 R113, R113 ;  /* 0x0000007100717308 */ /* 0x000e620000000800 */
[----:B------:R-:W-:-:S07]  /*14ee0*/  @!P3 FMUL R116, R116, 0.5 ;  /* 0x3f0000007474b820 */ /* 0x000fce0000400000 */
[----:B------:R-:W2:Y:S04]  /*14ef0*/  MUFU.EX2 R116, R116 ;  /* 0x0000007400747308 */ /* 0x000ea80000000800 */
[----:B------:R-:W-:Y:S01]  /*14f00*/  @!P4 FMUL R117, R117, 0.5 ;  /* 0x3f0000007575c820 */ /* 0x000fe20000400000 */
[----:B-1----:R-:W-:-:S05]  /*14f10*/  @!P6 FMUL R113, R113, R113 ;  /* 0x000000717171e220 */ /* 0x002fca0000400000 */
[----:B------:R-:W1:Y:S01]  /*14f20*/  MUFU.EX2 R117, R117 ;  /* 0x0000007500757308 */ /* 0x000e620000000800 */
[----:B------:R-:W-:Y:S01]  /*14f30*/  FSETP.GEU.AND P6, PT, R115, -126, PT ;  /* 0xc2fc00007300780b */ /* 0x000fe20003fce000 */
[----:B--2---:R-:W-:Y:S01]  /*14f40*/  @!P3 FMUL R116, R116, R116 ;  /* 0x000000747474b220 */ /* 0x004fe20000400000 */
[----:B------:R-:W-:-:S11]  /*14f50*/  FSETP.GEU.AND P3, PT, R118, -126, PT ;  /* 0xc2fc00007600780b */ /* 0x000fd60003f6e000 */
[----:B------:R-:W-:Y:S01]  /*14f60*/  @!P6 FMUL R115, R115, 0.5 ;  /* 0x3f0000007373e820 */ /* 0x000fe20000400000 */
[----:B-1----:R-:W-:Y:S01]  /*14f70*/  @!P4 FMUL R117, R117, R117 ;  /* 0x000000757575c220 */ /* 0x002fe20000400000 */
[----:B------:R-:W-:Y:S01]  /*14f80*/  FSETP.GEU.AND P4, PT, R119, -126, PT ;  /* 0xc2fc00007700780b */ /* 0x000fe20003f8e000 */
[----:B------:R-:W-:Y:S02]  /*14f90*/  WARPGROUP.DEPBAR.LE gsb0, 0x0 ;  /* 0x00008000000079c5 */ /* 0x000fe40000010000 */
[----:B------:R-:W-:Y:S01]  /*14fa0*/  WARPGROUP.ARRIVE ;  /* 0x00000000000079c5 */ /* 0x000fe20000000000 */
[----:B------:R-:W-:Y:S01]  /*14fb0*/  @!P3 FMUL R118, R118, 0.5 ;  /* 0x3f0000007676b820 */ /* 0x000fe20000400000 */
[----:B------:R-:W1:Y:S04]  /*14fc0*/  MUFU.EX2 R115, R115 ;  /* 0x0000007300737308 */ /* 0x000e680000000800 */
[----:B------:R-:W-:Y:S01]  /*14fd0*/  HGMMA.64x16x16.F32 R168, R24, gdesc[UR32].tnspB, R168, gsb0 ;  /* 0x4020002018a87df0 */ /* 0x000fe200080008a8 */
[----:B------:R-:W-:Y:S01]  /*14fe0*/  R2UR UR34, R32 ;  /* 0x00000000202272ca */ /* 0x000fe200000e0000 */
[----:B------:R-:W-:Y:S01]  /*14ff0*/  VIADD R32, R52, 0x4c0 ;  /* 0x000004c034207836 */ /* 0x000fe20000000000 */
[----:B------:R-:W-:Y:S01]  /*15000*/  R2UR UR35, R33 ;  /* 0x00000000212372ca */ /* 0x000fe200000e0000 */
[----:B------:R-:W-:-:S02]  /*15010*/  IMAD.MOV.U32 R33, RZ, RZ, -0x3ffffff0 ;  /* 0xc0000010ff217424 */ /* 0x000fc400078e00ff */
[----:B------:R-:W-:Y:S01]  /*15020*/  @!P4 FMUL R119, R119, 0.5 ;  /* 0x3f0000007777c820 */ /* 0x000fe20000400000 */
[----:B------:R-:W2:Y:S01]  /*15030*/  MUFU.EX2 R39, R118 ;  /* 0x0000007600277308 */ /* 0x000ea20000000800 */
[----:B-1----:R-:W-:-:S07]  /*15040*/  @!P6 FMUL R115, R115, R115 ;  /* 0x000000737373e220 */ /* 0x002fce0000400000 */
[----:B------:R-:W1:Y:S01]  /*15050*/  MUFU.EX2 R119, R119 ;  /* 0x0000007700777308 */ /* 0x000e620000000800 */
[----:B------:R-:W-:Y:S01]  /*15060*/  FSETP.GEU.AND P6, PT, R121, -126, PT ;  /* 0xc2fc00007900780b */ /* 0x000fe20003fce000 */
[----:B--2---:R-:W-:Y:S01]  /*15070*/  @!P3 FMUL R39, R39, R39 ;  /* 0x000000272727b220 */ /* 0x004fe20000400000 */
[----:B------:R-:W-:-:S11]  /*15080*/  FSETP.GEU.AND P3, PT, R124, -126, PT ;  /* 0xc2fc00007c00780b */ /* 0x000fd60003f6e000 */
[----:B------:R-:W-:Y:S01]  /*15090*/  @!P6 FMUL R121, R121, 0.5 ;  /* 0x3f0000007979e820 */ /* 0x000fe20000400000 */
[----:B-1----:R-:W-:Y:S01]  /*150a0*/  @!P4 FMUL R119, R119, R119 ;  /* 0x000000777777c220 */ /* 0x002fe20000400000 */
[----:B------:R-:W-:-:S04]  /*150b0*/  FSETP.GEU.AND P4, PT, R125, -126, PT ;  /* 0xc2fc00007d00780b */ /* 0x000fc80003f8e000 */
[----:B------:R-:W1:Y:S01]  /*150c0*/  MUFU.EX2 R121, R121 ;  /* 0x0000007900797308 */ /* 0x000e620000000800 */
[----:B------:R-:W-:Y:S01]  /*150d0*/  @!P3 FMUL R124, R124, 0.5 ;  /* 0x3f0000007c7cb820 */ /* 0x000fe20000400000 */
[----:B------:R-:W-:Y:S02]  /*150e0*/  WARPGROUP.DEPBAR.LE gsb0, 0x0 ;  /* 0x00008000000079c5 */ /* 0x000fe40000010000 */
[----:B------:R-:W-:-:S05]  /*150f0*/  WARPGROUP.ARRIVE ;  /* 0x00000000000079c5 */ /* 0x000fca0000000000 */
[----:B------:R-:W-:Y:S01]  /*15100*/  @!P4 FMUL R125, R125, 0.5 ;  /* 0x3f0000007d7dc820 */ /* 0x000fe20000400000 */
[----:B------:R-:W2:Y:S01]  /*15110*/  MUFU.EX2 R124, R124 ;  /* 0x0000007c007c7308 */ /* 0x000ea20000000800 */
[----:B------:R-:W-:Y:S01]  /*15120*/  HGMMA.64x16x16.F32 R160, R24, gdesc[UR36].tnspB, R160, gsb0 ;  /* 0x4020002418a07df0 */ /* 0x000fe200080008a0 */
[----:B-1----:R-:W-:Y:S01]  /*15130*/  @!P6 FMUL R121, R121, R121 ;  /* 0x000000797979e220 */ /* 0x002fe20000400000 */
[----:B------:R-:W-:-:S05]  /*15140*/  FSETP.GEU.AND P6, PT, R123, -126, PT ;  /* 0xc2fc00007b00780b */ /* 0x000fca0003fce000 */
[----:B------:R-:W1:Y:S01]  /*15150*/  MUFU.EX2 R125, R125 ;  /* 0x0000007d007d7308 */ /* 0x000e620000000800 */
[----:B--2---:R-:W-:Y:S01]  /*15160*/  @!P3 FMUL R124, R124, R124 ;  /* 0x0000007c7c7cb220 */ /* 0x004fe20000400000 */
[----:B------:R-:W-:-:S06]  /*15170*/  FSETP.GEU.AND P3, PT, R126, -126, PT ;  /* 0xc2fc00007e00780b */ /* 0x000fcc0003f6e000 */
[----:B------:R-:W-:Y:S01]  /*15180*/  @!P6 FMUL R123, R123, 0.5 ;  /* 0x3f0000007b7be820 */ /* 0x000fe20000400000 */
[----:B-1----:R-:W-:Y:S01]  /*15190*/  @!P4 FMUL R125, R125, R125 ;  /* 0x0000007d7d7dc220 */ /* 0x002fe20000400000 */
[----:B------:R-:W-:-:S04]  /*151a0*/  FSETP.GEU.AND P4, PT, R127, -126, PT ;  /* 0xc2fc00007f00780b */ /* 0x000fc80003f8e000 */
[----:B------:R-:W1:Y:S01]  /*151b0*/  MUFU.EX2 R123, R123 ;  /* 0x0000007b007b7308 */ /* 0x000e620000000800 */
[----:B------:R-:W-:-:S08]  /*151c0*/  @!P3 FMUL R126, R126, 0.5 ;  /* 0x3f0000007e7eb820 */ /* 0x000fd00000400000 */
[----:B------:R-:W-:Y:S01]  /*151d0*/  @!P4 FMUL R127, R127, 0.5 ;  /* 0x3f0000007f7fc820 */ /* 0x000fe20000400000 */
[----:B-1----:R-:W-:-:S05]  /*151e0*/  @!P6 FMUL R123, R123, R123 ;  /* 0x0000007b7b7be220 */ /* 0x002fca0000400000 */
[----:B------:R-:W1:Y:S01]  /*151f0*/  MUFU.EX2 R127, R127 ;  /* 0x0000007f007f7308 */ /* 0x000e620000000800 */
[----:B------:R-:W-:Y:S02]  /*15200*/  WARPGROUP.DEPBAR.LE gsb0, 0x0 ;  /* 0x00008000000079c5 */ /* 0x000fe40000010000 */
[----:B------:R-:W-:Y:S01]  /*15210*/  WARPGROUP.ARRIVE ;  /* 0x00000000000079c5 */ /* 0x000fe20000000000 */
[----:B------:R-:W-:-:S05]  /*15220*/  FSETP.GEU.AND P6, PT, R129, -126, PT ;  /* 0xc2fc00008100780b */ /* 0x000fca0003fce000 */
[----:B------:R-:W-:Y:S01]  /*15230*/  HGMMA.64x16x16.F32 R152, R24, gdesc[UR44].tnspB, R152, gsb0 ;  /* 0x4020002c18987df0 */ /* 0x000fe20008000898 */
[----:B-1----:R-:W-:Y:S01]  /*15240*/  @!P4 FMUL R127, R127, R127 ;  /* 0x0000007f7f7fc220 */ /* 0x002fe20000400000 */
[----:B------:R-:W-:-:S06]  /*15250*/  FSETP.GEU.AND P4, PT, R133, -126, PT ;  /* 0xc2fc00008500780b */ /* 0x000fcc0003f8e000 */
[----:B------:R-:W-:-:S06]  /*15260*/  @!P6 FMUL R129, R129, 0.5 ;  /* 0x3f0000008181e820 */ /* 0x000fcc0000400000 */
[----:B------:R-:W1:Y:S01]  /*15270*/  MUFU.EX2 R129, R129 ;  /* 0x0000008100817308 */ /* 0x000e620000000800 */
[----:B------:R-:W-:-:S07]  /*15280*/  @!P4 FMUL R133, R133, 0.5 ;  /* 0x3f0000008585c820 */ /* 0x000fce0000400000 */
[----:B------:R-:W2:Y:S01]  /*15290*/  MUFU.EX2 R133, R133 ;  /* 0x0000008500857308 */ /* 0x000ea20000000800 */
[----:B-1----:R-:W-:Y:S01]  /*152a0*/  @!P6 FMUL R129, R129, R129 ;  /* 0x000000818181e220 */ /* 0x002fe20000400000 */
[----:B------:R-:W-:Y:S01]  /*152b0*/  FSETP.GEU.AND P6, PT, R131, -126, PT ;  /* 0xc2fc00008300780b */ /* 0x000fe20003fce000 */
[----:B------:R-:W-:Y:S02]  /*152c0*/  WARPGROUP.DEPBAR.LE gsb0, 0x0 ;  /* 0x00008000000079c5 */ /* 0x000fe40000010000 */
[----:B------:R-:W-:Y:S01]  /*152d0*/  IMAD.MOV.U32 R25, RZ, RZ, -0x3ffffff0 ;  /* 0xc0000010ff197424 */ /* 0x000fe200078e00ff */
[----:B------:R-:W-:Y:S01]  /*152e0*/  MOV R27, 0xc0000010 ;  /* 0xc0000010001b7802 */ /* 0x000fe20000000f00 */
[C---:B------:R-:W-:Y:S01]  /*152f0*/  VIADD R26, R52.reuse, 0xc0 ;  /* 0x000000c0341a7836 */ /* 0x040fe20000000000 */
[----:B------:R-:W-:Y:S01]  /*15300*/  IADD3 R24, R52, 0x8a0, RZ ;  /* 0x000008a034187810 */ /* 0x000fe20007ffe0ff */
[----:B--2---:R-:W-:Y:S01]  /*15310*/  @!P4 FMUL R133, R133, R133 ;  /* 0x000000858585c220 */ /* 0x004fe20000400000 */
[----:B------:R-:W-:Y:S01]  /*15320*/  R2UR UR39, R25 ;  /* 0x00000000192772ca */ /* 0x000fe200000e0000 */
[----:B------:R-:W-:Y:S01]  /*15330*/  FADD R25, R34, R49 ;  /* 0x0000003122197221 */ /* 0x000fe20000000000 */
[----:B------:R-:W-:-:S03]  /*15340*/  R2UR UR46, R26 ;  /* 0x000000001a2e72ca */ /* 0x000fc600000e0000 */
[----:B------:R-:W-:Y:S01]  /*15350*/  @!P6 FMUL R131, R131, 0.5 ;  /* 0x3f0000008383e820 */ /* 0x000fe20000400000 */
[----:B------:R-:W-:Y:S01]  /*15360*/  R2UR UR47, R27 ;  /* 0x000000001b2f72ca */ /* 0x000fe200000e0000 */
[----:B------:R-:W-:Y:S01]  /*15370*/  FADD R27, R36, R55 ;  /* 0x00000037241b7221 */ /* 0x000fe20000000000 */
[----:B------:R-:W-:Y:S01]  /*15380*/  FADD R26, R25, R50 ;  /* 0x00000032191a7221 */ /* 0x000fe20000000000 */
[----:B------:R-:W-:Y:S02]  /*15390*/  R2UR UR38, R24 ;  /* 0x00000000182672ca */ /* 0x000fe400000e0000 */
[----:B------:R-:W-:Y:S01]  /*153a0*/  FADD R27, R27, R196 ;  /* 0x000000c41b1b7221 */ /* 0x000fe20000000000 */
[----:B------:R-:W-:Y:S01]  /*153b0*/  FADD R25, R26, R51 ;  /* 0x000000331a197221 */ /* 0x000fe20000000000 */
[----:B------:R-:W-:Y:S01]  /*153c0*/  F2FP.F16.F32.PACK_AB R24, R50, R49 ;  /* 0x000000313218723e */ /* 0x000fe200000000ff */
[----:B------:R-:W1:Y:S01]  /*153d0*/  MUFU.EX2 R131, R131 ;  /* 0x0000008300837308 */ /* 0x000e620000000800 */
[----:B------:R-:W-:Y:S01]  /*153e0*/  FADD R30, R27, R58 ;  /* 0x0000003a1b1e7221 */ /* 0x000fe20000000000 */
[----:B------:R-:W-:Y:S01]  /*153f0*/  FADD R29, R25, R54 ;  /* 0x00000036191d7221 */ /* 0x000fe20000000000 */
[----:B------:R-:W-:-:S02]  /*15400*/  F2FP.F16.F32.PACK_AB R26, R54, R51 ;  /* 0x00000033361a723e */ /* 0x000fc400000000ff */
[----:B------:R-:W-:Y:S01]  /*15410*/  F2FP.F16.F32.PACK_AB R25, R196, R55 ;  /* 0x00000037c419723e */ /* 0x000fe200000000ff */
[----:B------:R-:W-:Y:S01]  /*15420*/  FADD R34, R30, R59 ;  /* 0x0000003b1e227221 */ /* 0x000fe20000000000 */
[----:B------:R-:W-:Y:S01]  /*15430*/  F2FP.F16.F32.PACK_AB R27, R59, R58 ;  /* 0x0000003a3b1b723e */ /* 0x000fe200000000ff */
[----:B------:R-:W-:Y:S01]  /*15440*/  VIADD R30, R52, 0x2c0 ;  /* 0x000002c0341e7836 */ /* 0x000fe20000000000 */
[----:B------:R-:W-:Y:S02]  /*15450*/  FSETP.GEU.AND P4, PT, R135, -126, PT ;  /* 0xc2fc00008700780b */ /* 0x000fe40003f8e000 */
[----:B------:R-:W-:-:S06]  /*15460*/  WARPGROUP.ARRIVE ;  /* 0x00000000000079c5 */ /* 0x000fcc0000000000 */
[----:B------:R-:W-:Y:S01]  /*15470*/  HGMMA.64x16x16.F32 R184, R24, gdesc[UR52].tnspB, R184, gsb0 ;  /* 0x4020003418b87df0 */ /* 0x000fe200080008b8 */
[----:B------:R-:W-:Y:S01]  /*15480*/  R2UR UR55, R62 ;  /* 0x000000003e3772ca */ /* 0x000fe200000e0000 */
[----:B-1----:R-:W-:Y:S01]  /*15490*/  @!P6 FMUL R131, R131, R131 ;  /* 0x000000838383e220 */ /* 0x002fe20000400000 */
[----:B------:R-:W-:Y:S02]  /*154a0*/  R2UR UR54, R63 ;  /* 0x000000003f3672ca */ /* 0x000fe400000e0000 */
[----:B------:R-:W-:Y:S01]  /*154b0*/  @!P4 FMUL R135, R135, 0.5 ;  /* 0x3f0000008787c820 */ /* 0x000fe20000400000 */
[----:B------:R-:W-:-:S05]  /*154c0*/  FSETP.GEU.AND P6, PT, R137, -126, PT ;  /* 0xc2fc00008900780b */ /* 0x000fca0003fce000 */
[----:B------:R-:W1:Y:S08]  /*154d0*/  MUFU.EX2 R135, R135 ;  /* 0x0000008700877308 */ /* 0x000e700000000800 */
[----:B------:R-:W-:-:S06]  /*154e0*/  @!P6 FMUL R137, R137, 0.5 ;  /* 0x3f0000008989e820 */ /* 0x000fcc0000400000 */
[----:B------:R-:W2:Y:S01]  /*154f0*/  MUFU.EX2 R137, R137 ;  /* 0x0000008900897308 */ /* 0x000ea20000000800 */
[----:B-1----:R-:W-:Y:S01]  /*15500*/  @!P4 FMUL R135, R135, R135 ;  /* 0x000000878787c220 */ /* 0x002fe20000400000 */
[----:B------:R-:W-:Y:S01]  /*15510*/  FSETP.GEU.AND P4, PT, R141, -126, PT ;  /* 0xc2fc00008d00780b */ /* 0x000fe20003f8e000 */
[----:B------:R-:W-:Y:S02]  /*15520*/  WARPGROUP.DEPBAR.LE gsb0, 0x0 ;  /* 0x00008000000079c5 */ /* 0x000fe40000010000 */
[----:B------:R-:W-:-:S10]  /*15530*/  WARPGROUP.ARRIVE ;  /* 0x00000000000079c5 */ /* 0x000fd40000000000 */
[----:B------:R-:W-:Y:S01]  /*15540*/  @!P4 FMUL R141, R141, 0.5 ;  /* 0x3f0000008d8dc820 */ /* 0x000fe20000400000 */
[----:B--2---:R-:W-:Y:S01]  /*15550*/  @!P6 FMUL R137, R137, R137 ;  /* 0x000000898989e220 */ /* 0x004fe20000400000 */
[----:B------:R-:W-:Y:S01]  /*15560*/  FSETP.GEU.AND P6, PT, R139, -126, PT ;  /* 0xc2fc00008b00780b */ /* 0x000fe20003fce000 */
[----:B------:R-:W-:Y:S01]  /*15570*/  HGMMA.64x16x16.F32 R176, R24, gdesc[UR48].tnspB, R176, gsb0 ;  /* 0x4020003018b07df0 */ /* 0x000fe200080008b0 */
[----:B------:R-:W-:Y:S02]  /*15580*/  R2UR UR51, R53 ;  /* 0x00000000353372ca */ /* 0x000fe400000e0000 */
[----:B------:R-:W1:Y:S01]  /*15590*/  MUFU.EX2 R141, R141 ;  /* 0x0000008d008d7308 */ /* 0x000e620000000800 */
[----:B------:R-:W-:Y:S01]  /*155a0*/  R2UR UR50, R64 ;  /* 0x00000000403272ca */ /* 0x000fe200000e0000 */
[----:B------:R-:W-:-:S07]  /*155b0*/  IMAD.MOV.U32 R53, RZ, RZ, -0x3ffffff0 ;  /* 0xc0000010ff357424 */ /* 0x000fce00078e00ff */
[----:B------:R-:W-:-:S06]  /*155c0*/  @!P6 FMUL R139, R139, 0.5 ;  /* 0x3f0000008b8be820 */ /* 0x000fcc0000400000 */
[----:B------:R-:W2:Y:S01]  /*155d0*/  MUFU.EX2 R139, R139 ;  /* 0x0000008b008b7308 */ /* 0x000ea20000000800 */
[----:B-1----:R-:W-:Y:S01]  /*155e0*/  @!P4 FMUL R141, R141, R141 ;  /* 0x0000008d8d8dc220 */ /* 0x002fe20000400000 */
[----:B------:R-:W-:-:S13]  /*155f0*/  FSETP.GEU.AND P4, PT, R143, -126, PT ;  /* 0xc2fc00008f00780b */ /* 0x000fda0003f8e000 */
[----:B------:R-:W-:Y:S01]  /*15600*/  @!P4 FMUL R143, R143, 0.5 ;  /* 0x3f0000008f8fc820 */ /* 0x000fe20000400000 */
[----:B--2---:R-:W-:Y:S01]  /*15610*/  @!P6 FMUL R139, R139, R139 ;  /* 0x0000008b8b8be220 */ /* 0x004fe20000400000 */
[----:B------:R-:W-:-:S04]  /*15620*/  FSETP.GEU.AND P6, PT, R145, -126, PT ;  /* 0xc2fc00009100780b */ /* 0x000fc80003fce000 */
[----:B------:R-:W1:Y:S01]  /*15630*/  MUFU.EX2 R143, R143 ;  /* 0x0000008f008f7308 */ /* 0x000e620000000800 */
[----:B------:R-:W-:Y:S02]  /*15640*/  WARPGROUP.DEPBAR.LE gsb0, 0x0 ;  /* 0x00008000000079c5 */ /* 0x000fe40000010000 */
[----:B------:R-:W-:-:S06]  /*15650*/  WARPGROUP.ARRIVE ;  /* 0x00000000000079c5 */ /* 0x000fcc0000000000 */
[----:B------:R-:W-:Y:S01]  /*15660*/  @!P6 FMUL R145, R145, 0.5 ;  /* 0x3f0000009191e820 */ /* 0x000fe20000400000 */
[----:B------:R-:W-:Y:S01]  /*15670*/  HGMMA.64x16x16.F32 R168, R24, gdesc[UR48].tnspB, R168, gsb0 ;  /* 0x4020003018a87df0 */ /* 0x000fe200080008a8 */
[----:B------:R-:W-:Y:S02]  /*15680*/  R2UR UR50, R30 ;  /* 0x000000001e3272ca */ /* 0x000fe400000e0000 */
[----:B------:R-:W-:Y:S02]  /*15690*/  R2UR UR51, R31 ;  /* 0x000000001f3372ca */ /* 0x000fe400000e0000 */
[----:B------:R-:W2:Y:S01]  /*156a0*/  MUFU.EX2 R145, R145 ;  /* 0x0000009100917308 */ /* 0x000ea20000000800 */
[----:B-1----:R-:W-:Y:S01]  /*156b0*/  @!P4 FMUL R143, R143, R143 ;  /* 0x0000008f8f8fc220 */ /* 0x002fe20000400000 */
[----:B------:R-:W-:-:S13]  /*156c0*/  FSETP.GEU.AND P4, PT, R148, -126, PT ;  /* 0xc2fc00009400780b */ /* 0x000fda0003f8e000 */
[----:B------:R-:W-:Y:S01]  /*156d0*/  @!P4 FMUL R148, R148, 0.5 ;  /* 0x3f0000009494c820 */ /* 0x000fe20000400000 */
[----:B--2---:R-:W-:Y:S01]  /*156e0*/  @!P6 FMUL R145, R145, R145 ;  /* 0x000000919191e220 */ /* 0x004fe20000400000 */
[----:B------:R-:W-:-:S04]  /*156f0*/  FSETP.GEU.AND P6, PT, R147, -126, PT ;  /* 0xc2fc00009300780b */ /* 0x000fc80003fce000 */
[----:B------:R-:W1:Y:S09]  /*15700*/  MUFU.EX2 R148, R148 ;  /* 0x0000009400947308 */ /* 0x000e720000000800 */
[----:B------:R-:W-:-:S06]  /*15710*/  @!P6 FMUL R147, R147, 0.5 ;  /* 0x3f0000009393e820 */ /* 0x000fcc0000400000 */
[----:B------:R-:W2:Y:S01]  /*15720*/  MUFU.EX2 R147, R147 ;  /* 0x0000009300937308 */ /* 0x000ea20000000800 */
[----:B------:R-:W-:Y:S02]  /*15730*/  WARPGROUP.DEPBAR.LE gsb0, 0x0 ;  /* 0x00008000000079c5 */ /* 0x000fe40000010000 */
[----:B------:R-:W-:Y:S01]  /*15740*/  WARPGROUP.ARRIVE ;  /* 0x00000000000079c5 */ /* 0x000fe20000000000 */
[----:B-1----:R-:W-:Y:S01]  /*15750*/  @!P4 FMUL R148, R148, R148 ;  /* 0x000000949494c220 */ /* 0x002fe20000400000 */
[----:B------:R-:W-:-:S04]  /*15760*/  FSETP.GEU.AND P4, PT, R150, -126, PT ;  /* 0xc2fc00009600780b */ /* 0x000fc80003f8e000 */
[----:B------:R-:W-:Y:S01]  /*15770*/  HGMMA.64x16x16.F32 R160, R24, gdesc[UR52].tnspB, R160, gsb0 ;  /* 0x4020003418a07df0 */ /* 0x000fe200080008a0 */
[----:B------:R-:W-:Y:S02]  /*15780*/  R2UR UR54, R32 ;  /* 0x00000000203672ca */ /* 0x000fe400000e0000 */
[----:B------:R-:W-:Y:S02]  /*15790*/  R2UR UR55, R33 ;  /* 0x00000000213772ca */ /* 0x000fe400000e0000 */
[----:B------:R-:W1:Y:S01]  /*157a0*/  MUFU.EX2 R33, R106 ;  /* 0x0000006a00217308 */ /* 0x000e620000000800 */
[----:B--2---:R-:W-:-:S03]  /*157b0*/  @!P6 FMUL R147, R147, R147 ;  /* 0x000000939393e220 */ /* 0x004fc60000400000 */
[----:B------:R-:W-:Y:S01]  /*157c0*/  @!P4 FMUL R150, R150, 0.5 ;  /* 0x3f0000009696c820 */ /* 0x000fe20000400000 */
[----:B-1----:R-:W-:Y:S01]  /*157d0*/  @!P5 FMUL R33, R33, R33 ;  /* 0x000000212121d220 */ /* 0x002fe20000400000 */
[----:B------:R-:W-:-:S13]  /*157e0*/  FSETP.GEU.AND P5, PT, R112, -126, PT ;  /* 0xc2fc00007000780b */ /* 0x000fda0003fae000 */
[----:B------:R-:W-:Y:S01]  /*157f0*/  @!P5 FMUL R112, R112, 0.5 ;  /* 0x3f0000007070d820 */ /* 0x000fe20000400000 */
[----:B------:R-:W-:Y:S02]  /*15800*/  WARPGROUP.DEPBAR.LE gsb0, 0x0 ;  /* 0x00008000000079c5 */ /* 0x000fe40000010000 */
[----:B------:R-:W-:-:S03]  /*15810*/  WARPGROUP.ARRIVE ;  /* 0x00000000000079c5 */ /* 0x000fc60000000000 */
[----:B------:R-:W1:Y:S03]  /*15820*/  MUFU.EX2 R112, R112 ;  /* 0x0000007000707308 */ /* 0x000e660000000800 */
[----:B------:R-:W-:Y:S01]  /*15830*/  HGMMA.64x16x16.F32 R152, R24, gdesc[UR56].tnspB, R152, gsb0 ;  /* 0x4020003818987df0 */ /* 0x000fe20008000898 */
[----:B-1----:R-:W-:Y:S01]  /*15840*/  @!P5 FMUL R112, R112, R112 ;  /* 0x000000707070d220 */ /* 0x002fe20000400000 */
[----:B------:R-:W-:-:S13]  /*15850*/  FSETP.GEU.AND P5, PT, R114, -126, PT ;  /* 0xc2fc00007200780b */ /* 0x000fda0003fae000 */
[----:B------:R-:W-:-:S04]  /*15860*/  @!P5 FMUL R114, R114, 0.5 ;  /* 0x3f0000007272d820 */ /* 0x000fc80000400000 */
[----:B------:R-:W1:Y:S01]  /*15870*/  MUFU.EX2 R37, R114 ;  /* 0x0000007200257308 */ /* 0x000e620000000800 */
[----:B------:R-:W-:Y:S02]  /*15880*/  WARPGROUP.DEPBAR.LE gsb0, 0x0 ;  /* 0x00008000000079c5 */ /* 0x000fe40000010000 */
[----:B------:R-:W-:Y:S01]  /*15890*/  FADD R26, R29, R56 ;  /* 0x000000381d1a7221 */ /* 0x000fe20000000000 */
[----:B------:R-:W-:Y:S01]  /*158a0*/  FADD R27, R34, R199 ;  /* 0x000000c7221b7221 */ /* 0x000fe20000000000 */
[----:B------:R-:W-:Y:S01]  /*158b0*/  MOV R25, 0xc0000010 ;  /* 0xc000001000197802 */ /* 0x000fe20000000f00 */
[----:B------:R-:W-:Y:S02]  /*158c0*/  VIADD R24, R52, 0x6c0 ;  /* 0x000006c034187836 */ /* 0x000fe40000000000 */
[----:B------:R-:W-:Y:S01]  /*158d0*/  FADD R26, R26, R57 ;  /* 0x000000391a1a7221 */ /* 0x000fe20000000000 */
[----:B------:R-:W-:Y:S01]  /*158e0*/  FADD R32, R27, R202 ;  /* 0x000000ca1b207221 */ /* 0x000fe20000000000 */
[----:B------:R-:W-:Y:S01]  /*158f0*/  R2UR UR59, R25 ;  /* 0x00000000193b72ca */ /* 0x000fe200000e0000 */
[----:B------:R-:W-:-:S02]  /*15900*/  IMAD.MOV.U32 R29, RZ, RZ, -0x3ffffff0 ;  /* 0xc0000010ff1d7424 */ /* 0x000fc400078e00ff */
[----:B------:R-:W-:Y:S01]  /*15910*/  FADD R25, R26, R75 ;  /* 0x0000004b1a197221 */ /* 0x000fe20000000000 */
[----:B------:R-:W-:Y:S01]  /*15920*/  FADD R27, R32, R201 ;  /* 0x000000c9201b7221 */ /* 0x000fe20000000000 */
[----:B------:R-:W-:Y:S01]  /*15930*/  R2UR UR58, R24 ;  /* 0x00000000183a72ca */ /* 0x000fe200000e0000 */
[----:B-1----:R-:W-:Y:S01]  /*15940*/  @!P5 FMUL R37, R37, R37 ;  /* 0x000000252525d220 */ /* 0x002fe20000400000 */
[----:B------:R-:W-:Y:S01]  /*15950*/  FADD R30, R25, R200 ;  /* 0x000000c8191e7221 */ /* 0x000fe20000000000 */
[----:B------:R-:W-:Y:S01]  /*15960*/  FADD R31, R27, R28 ;  /* 0x0000001c1b1f7221 */ /* 0x000fe20000000000 */
[----:B------:R-:W-:Y:S02]  /*15970*/  F2FP.F16.F32.PACK_AB R24, R57, R56 ;  /* 0x000000383918723e */ /* 0x000fe400000000ff */
[----:B------:R-:W-:Y:S02]  /*15980*/  F2FP.F16.F32.PACK_AB R26, R200, R75 ;  /* 0x0000004bc81a723e */ /* 0x000fe400000000ff */
[----:B------:R-:W-:-:S02]  /*15990*/  F2FP.F16.F32.PACK_AB R25, R202, R199 ;  /* 0x000000c7ca19723e */ /* 0x000fc400000000ff */
[----:B------:R-:W-:Y:S01]  /*159a0*/  F2FP.F16.F32.PACK_AB R27, R28, R201 ;  /* 0x000000c91c1b723e */ /* 0x000fe200000000ff */
[----:B------:R-:W-:Y:S01]  /*159b0*/  VIADD R28, R52, 0x8c0 ;  /* 0x000008c0341c7836 */ /* 0x000fe20000000000 */
[----:B------:R-:W-:Y:S02]  /*159c0*/  FSETP.GEU.AND P5, PT, R120, -126, PT ;  /* 0xc2fc00007800780b */ /* 0x000fe40003fae000 */
[----:B------:R-:W-:-:S06]  /*159d0*/  WARPGROUP.ARRIVE ;  /* 0x00000000000079c5 */ /* 0x000fcc0000000000 */
[----:B------:R-:W-:Y:S01]  /*159e0*/  HGMMA.64x16x16.F32 R184, R24, gdesc[UR40].tnspB, R184, gsb0 ;  /* 0x4020002818b87df0 */ /* 0x000fe200080008b8 */
[----:B------:R-:W-:Y:S01]  /*159f0*/  R2UR UR43, R15 ;  /* 0x000000000f2b72ca */ /* 0x000fe200000e0000 */
[----:B------:R-:W-:Y:S01]  /*15a00*/  FADD R15, R30, R13 ;  /* 0x0000000d1e0f7221 */ /* 0x000fe20000000000 */
[----:B------:R-:W-:Y:S02]  /*15a10*/  VIADD R30, R52, 0x8e0 ;  /* 0x000008e0341e7836 */ /* 0x000fe40000000000 */
[----:B------:R-:W-:Y:S01]  /*15a20*/  @!P5 FMUL R120, R120, 0.5 ;  /* 0x3f0000007878d820 */ /* 0x000fe20000400000 */
[----:B------:R-:W-:-:S05]  /*15a30*/  FADD R15, R15, R204 ;  /* 0x000000cc0f0f7221 */ /* 0x000fca0000000000 */
[----:B------:R-:W1:Y:S02]  /*15a40*/  MUFU.EX2 R120, R120 ;  /* 0x0000007800787308 */ /* 0x000e640000000800 */
[----:B-1----:R-:W-:Y:S01]  /*15a50*/  @!P5 FMUL R120, R120, R120 ;  /* 0x000000787878d220 */ /* 0x002fe20000400000 */
[----:B------:R-:W-:Y:S01]  /*15a60*/  FSETP.GEU.AND P5, PT, R122, -126, PT ;  /* 0xc2fc00007a00780b */ /* 0x000fe20003fae000 */
[----:B------:R-:W-:Y:S02]  /*15a70*/  WARPGROUP.DEPBAR.LE gsb0, 0x0 ;  /* 0x00008000000079c5 */ /* 0x000fe40000010000 */
[----:B------:R-:W-:-:S10]  /*15a80*/  WARPGROUP.ARRIVE ;  /* 0x00000000000079c5 */ /* 0x000fd40000000000 */
[----:B------:R-:W-:Y:S01]  /*15a90*/  @!P5 FMUL R122, R122, 0.5 ;  /* 0x3f0000007a7ad820 */ /* 0x000fe20000400000 */
[----:B------:R-:W-:Y:S01]  /*15aa0*/  HGMMA.64x16x16.F32 R176, R24, gdesc[UR4].tnspB, R176, gsb0 ;  /* 0x4020000418b07df0 */ /* 0x000fe200080008b0 */
[----:B------:R-:W-:Y:S01]  /*15ab0*/  R2UR UR6, R28 ;  /* 0x000000001c0672ca */ /* 0x000fe200000e0000 */
[----:B------:R-:W-:Y:S01]  /*15ac0*/  VIADD R28, R52, 0x4e0 ;  /* 0x000004e0341c7836 */ /* 0x000fe20000000000 */
[----:B------:R-:W-:Y:S01]  /*15ad0*/  R2UR UR7, R29 ;  /* 0x000000001d0772ca */ /* 0x000fe200000e0000 */
[----:B------:R-:W-:Y:S01]  /*15ae0*/  IMAD.MOV.U32 R29, RZ, RZ, -0x3ffffff0 ;  /* 0xc0000010ff1d7424 */ /* 0x000fe200078e00ff */
[----:B------:R-:W-:Y:S02]  /*15af0*/  WARPGROUP.DEPBAR.LE gsb0, 0x0 ;  /* 0x00008000000079c5 */ /* 0x000fe40000010000 */
[----:B------:R-:W-:-:S06]  /*15b00*/  WARPGROUP.ARRIVE ;  /* 0x00000000000079c5 */ /* 0x000fcc0000000000 */
[----:B------:R-:W-:Y:S03]  /*15b10*/  HGMMA.64x16x16.F32 R168, R24, gdesc[UR8].tnspB, R168, gsb0 ;  /* 0x4020000818a87df0 */ /* 0x000fe600080008a8 */
[----:B------:R-:W-:Y:S02]  /*15b20*/  WARPGROUP.DEPBAR.LE gsb0, 0x0 ;  /* 0x00008000000079c5 */ /* 0x000fe40000010000 */
[----:B------:R-:W-:-:S06]  /*15b30*/  WARPGROUP.ARRIVE ;  /* 0x00000000000079c5 */ /* 0x000fcc0000000000 */
[----:B------:R-:W-:Y:S03]  /*15b40*/  HGMMA.64x16x16.F32 R160, R24, gdesc[UR12].tnspB, R160, gsb0 ;  /* 0x4020000c18a07df0 */ /* 0x000fe600080008a0 */
[----:B------:R-:W-:Y:S02]  /*15b50*/  WARPGROUP.DEPBAR.LE gsb0, 0x0 ;  /* 0x00008000000079c5 */ /* 0x000fe40000010000 */
[----:B------:R-:W-:-:S06]  /*15b60*/  WARPGROUP.ARRIVE ;  /* 0x00000000000079c5 */ /* 0x000fcc0000000000 */
[----:B------:R-:W-:Y:S01]  /*15b70*/  HGMMA.64x16x16.F32 R152, R24, gdesc[UR16].tnspB, R152, gsb0 ;  /* 0x4020001018987df0 */ /* 0x000fe20008000898 */
[----:B------:R-:W-:Y:S02]  /*15b80*/  R2UR UR18, R28 ;  /* 0x000000001c1272ca */ /* 0x000fe400000e0000 */
[----:B------:R-:W-:Y:S01]  /*15b90*/  R2UR UR19, R29 ;  /* 0x000000001d1372ca */ /* 0x000fe200000e0000 */
[----:B------:R-:W-:Y:S01]  /*15ba0*/  IMAD.MOV.U32 R29, RZ, RZ, -0x3ffffff0 ;  /* 0xc0000010ff1d7424 */ /* 0x000fe200078e00ff */
[----:B------:R-:W-:Y:S02]  /*15bb0*/  WARPGROUP.DEPBAR.LE gsb0, 0x0 ;  /* 0x00008000000079c5 */ /* 0x000fe40000010000 */
[C---:B------:R-:W-:Y:S01]  /*15bc0*/  VIADD R26, R52.reuse, 0x2e0 ;  /* 0x000002e0341a7836 */ /* 0x040fe20000000000 */
[----:B------:R-:W-:Y:S01]  /*15bd0*/  IADD3 R24, R52, 0xe0, RZ ;  /* 0x000000e034187810 */ /* 0x000fe20007ffe0ff */
[----:B------:R-:W-:Y:S01]  /*15be0*/  IMAD.MOV.U32 R27, RZ, RZ, -0x3ffffff0 ;  /* 0xc0000010ff1b7424 */ /* 0x000fe200078e00ff */
[----:B------:R-:W-:-:S02]  /*15bf0*/  MOV R25, 0xc0000010 ;  /* 0xc000001000197802 */ /* 0x000fc40000000f00 */
[----:B------:R-:W-:Y:S01]  /*15c00*/  R2UR UR14, R26 ;  /* 0x000000001a0e72ca */ /* 0x000fe200000e0000 */
[----:B------:R-:W-:Y:S01]  /*15c10*/  FADD R26, R31, R66 ;  /* 0x000000421f1a7221 */ /* 0x000fe20000000000 */
[----:B------:R-:W-:Y:S02]  /*15c20*/  R2UR UR10, R24 ;  /* 0x00000000180a72ca */ /* 0x000fe400000e0000 */
[----:B------:R-:W-:Y:S01]  /*15c30*/  F2FP.F16.F32.PACK_AB R24, R204, R13 ;  /* 0x0000000dcc18723e */ /* 0x000fe200000000ff */
[----:B------:R-:W-:Y:S01]  /*15c40*/  FADD R13, R26, R67 ;  /* 0x000000431a0d7221 */ /* 0x000fe20000000000 */
[----:B------:R-:W-:Y:S01]  /*15c50*/  FADD R26, R15, R68 ;  /* 0x000000440f1a7221 */ /* 0x000fe20000000000 */
[----:B------:R-:W-:Y:S02]  /*15c60*/  R2UR UR11, R25 ;  /* 0x00000000190b72ca */ /* 0x000fe400000e0000 */
[----:B------:R-:W-:Y:S01]  /*15c70*/  FADD R28, R13, R70 ;  /* 0x000000460d1c7221 */ /* 0x000fe20000000000 */
[----:B------:R-:W-:Y:S01]  /*15c80*/  R2UR UR15, R27 ;  /* 0x000000001b0f72ca */ /* 0x000fe200000e0000 */
[----:B------:R-:W-:Y:S01]  /*15c90*/  FADD R13, R26, R69 ;  /* 0x000000451a0d7221 */ /* 0x000fe20000000000 */
[----:B------:R-:W-:Y:S01]  /*15ca0*/  F2FP.F16.F32.PACK_AB R26, R69, R68 ;  /* 0x00000044451a723e */ /* 0x000fe200000000ff */
[----:B------:R-:W-:Y:S01]  /*15cb0*/  FADD R15, R28, R71 ;  /* 0x000000471c0f7221 */ /* 0x000fe20000000000 */
[----:B------:R-:W-:-:S02]  /*15cc0*/  F2FP.F16.F32.PACK_AB R25, R67, R66 ;  /* 0x000000424319723e */ /* 0x000fc400000000ff */
[----:B------:R-:W-:Y:S02]  /*15cd0*/  F2FP.F16.F32.PACK_AB R27, R71, R70 ;  /* 0x00000046471b723e */ /* 0x000fe400000000ff */
[----:B------:R-:W-:Y:S02]  /*15ce0*/  IADD3 R28, R52, 0x6e0, RZ ;  /* 0x000006e0341c7810 */ /* 0x000fe40007ffe0ff */
[----:B------:R-:W-:Y:S01]  /*15cf0*/  WARPGROUP.ARRIVE ;  /* 0x00000000000079c5 */ /* 0x000fe20000000000 */
[----:B------:R-:W-:-:S05]  /*15d00*/  MOV R31, 0xc0000010 ;  /* 0xc0000010001f7802 */ /* 0x000fca0000000f00 */
[----:B------:R-:W-:Y:S01]  /*15d10*/  HGMMA.64x16x16.F32 R184, R24, gdesc[UR20].tnspB, R184, gsb0 ;  /* 0x4020001418b87df0 */ /* 0x000fe200080008b8 */
[----:B------:R-:W-:Y:S01]  /*15d20*/  R2UR UR22, R30 ;  /* 0x000000001e1672ca */ /* 0x000fe200000e0000 */
[----:B------:R-:W-:Y:S01]  /*15d30*/  VIADD R30, R52, 0x300 ;  /* 0x00000300341e7836 */ /* 0x000fe20000000000 */
[----:B------:R-:W-:Y:S01]  /*15d40*/  R2UR UR23, R31 ;  /* 0x000000001f1772ca */ /* 0x000fe200000e0000 */
[----:B------:R-:W-:Y:S01]  /*15d50*/  IMAD.MOV.U32 R31, RZ, RZ, -0x3ffffff0 ;  /* 0xc0000010ff1f7424 */ /* 0x000fe200078e00ff */
[----:B------:R-:W-:Y:S02]  /*15d60*/  WARPGROUP.DEPBAR.LE gsb0, 0x0 ;  /* 0x00008000000079c5 */ /* 0x000fe40000010000 */
[----:B------:R-:W-:-:S06]  /*15d70*/  WARPGROUP.ARRIVE ;  /* 0x00000000000079c5 */ /* 0x000fcc0000000000 */
[----:B------:R-:W-:Y:S01]  /*15d80*/  HGMMA.64x16x16.F32 R176, R24, gdesc[UR24].tnspB, R176, gsb0 ;  /* 0x4020001818b07df0 */ /* 0x000fe200080008b0 */
[----:B------:R-:W-:Y:S02]  /*15d90*/  R2UR UR26, R28 ;  /* 0x000000001c1a72ca */ /* 0x000fe400000e0000 */
[----:B------:R-:W-:Y:S02]  /*15da0*/  R2UR UR27, R29 ;  /* 0x000000001d1b72ca */ /* 0x000fe400000e0000 */
[----:B------:R-:W-:Y:S01]  /*15db0*/  MOV R29, 0xc0000010 ;  /* 0xc0000010001d7802 */ /* 0x000fe20000000f00 */
[----:B------:R-:W-:Y:S02]  /*15dc0*/  WARPGROUP.DEPBAR.LE gsb0, 0x0 ;  /* 0x00008000000079c5 */ /* 0x000fe40000010000 */
[----:B------:R-:W-:-:S06]  /*15dd0*/  WARPGROUP.ARRIVE ;  /* 0x00000000000079c5 */ /* 0x000fcc0000000000 */
[----:B------:R-:W-:Y:S01]  /*15de0*/  HGMMA.64x16x16.F32 R168, R24, gdesc[UR28].tnspB, R168, gsb0 ;  /* 0x4020001c18a87df0 */ /* 0x000fe200080008a8 */
[----:B------:R-:W-:Y:S02]  /*15df0*/  R2UR UR31, R29 ;  /* 0x000000001d1f72ca */ /* 0x000fe400000e0000 */
[----:B------:R-:W-:Y:S01]  /*15e00*/  MOV R29, 0xc0000010 ;  /* 0xc0000010001d7802 */ /* 0x000fe20000000f00 */
[----:B------:R-:W-:Y:S02]  /*15e10*/  WARPGROUP.DEPBAR.LE gsb0, 0x0 ;  /* 0x00008000000079c5 */ /* 0x000fe40000010000 */
[----:B------:R-:W-:-:S06]  /*15e20*/  WARPGROUP.ARRIVE ;  /* 0x00000000000079c5 */ /* 0x000fcc0000000000 */
        /* <DEDUP_REMOVED lines=9> */
[----:B------:R-:W-:Y:S01]  /*15ec0*/  FADD R24, R13, R72 ;  /* 0x000000480d187221 */ /* 0x000fe20000000000 */
[----:B------:R-:W-:Y:S01]  /*15ed0*/  FADD R26, R15, R74 ;  /* 0x0000004a0f1a7221 */ /* 0x000fe20000000000 */
[----:B------:R-:W-:Y:S02]  /*15ee0*/  F2FP.F16.F32.PACK_AB R25, R197, R74 ;  /* 0x0000004ac519723e */ /* 0x000fe400000000ff */
[----:B------:R-:W-:Y:S01]  /*15ef0*/  FADD R13, R24, R73 ;  /* 0x00000049180d7221 */ /* 0x000fe20000000000 */
[----:B------:R-:W-:Y:S01]  /*15f00*/  FADD R15, R26, R197 ;  /* 0x000000c51a0f7221 */ /* 0x000fe20000000000 */
[----:B------:R-:W-:-:S02]  /*15f10*/  F2FP.F16.F32.PACK_AB R24, R73, R72 ;  /* 0x000000484918723e */ /* 0x000fc400000000ff */
[----:B------:R-:W-:Y:S01]  /*15f20*/  FADD R26, R13, R76 ;  /* 0x0000004c0d1a7221 */ /* 0x000fe20000000000 */
[----:B------:R-:W-:Y:S01]  /*15f30*/  F2FP.F16.F32.PACK_AB R27, R79, R78 ;  /* 0x0000004e4f1b723e */ /* 0x000fe200000000ff */
[----:B------:R-:W-:Y:S02]  /*15f40*/  FADD R28, R15, R78 ;  /* 0x0000004e0f1c7221 */ /* 0x000fe40000000000 */
[----:B------:R-:W-:Y:S01]  /*15f50*/  FADD R13, R26, R77 ;  /* 0x0000004d1a0d7221 */ /* 0x000fe20000000000 */
[----:B------:R-:W-:Y:S01]  /*15f60*/  F2FP.F16.F32.PACK_AB R26, R77, R76 ;  /* 0x0000004c4d1a723e */ /* 0x000fe200000000ff */
[----:B------:R-:W-:Y:S01]  /*15f70*/  FADD R15, R28, R79 ;  /* 0x0000004f1c0f7221 */ /* 0x000fe20000000000 */
[----:B------:R-:W-:Y:S02]  /*15f80*/  VIADD R28, R52, 0x100 ;  /* 0x00000100341c7836 */ /* 0x000fe40000000000 */
[----:B------:R-:W-:-:S03]  /*15f90*/  WARPGROUP.ARRIVE ;  /* 0x00000000000079c5 */ /* 0x000fc60000000000 */
[----:B------:R-:W-:Y:S01]  /*15fa0*/  R2UR UR30, R28 ;  /* 0x000000001c1e72ca */ /* 0x000fe200000e0000 */
[----:B------:R-:W-:Y:S02]  /*15fb0*/  FADD R28, R15, R82 ;  /* 0x000000520f1c7221 */ /* 0x000fe40000000000 */
[----:B------:R-:W-:Y:S02]  /*15fc0*/  HGMMA.64x16x16.F32 R184, R24, gdesc[UR44].tnspB, R184, gsb0 ;  /* 0x4020002c18b87df0 */ /* 0x000fe400080008b8 */
[----:B------:R-:W-:-:S04]  /*15fd0*/  FADD R15, R28, R83 ;  /* 0x000000531c0f7221 */ /* 0x000fc80000000000 */
[----:B------:R-:W-:-:S04]  /*15fe0*/  FADD R28, R15, R86 ;  /* 0x000000560f1c7221 */ /* 0x000fc80000000000 */
[----:B------:R-:W-:Y:S01]  /*15ff0*/  FADD R15, R28, R87 ;  /* 0x000000571c0f7221 */ /* 0x000fe20000000000 */
[----:B------:R-:W-:Y:S01]  /*16000*/  VIADD R28, R52, 0x700 ;  /* 0x00000700341c7836 */ /* 0x000fe20000000000 */
        /* <DEDUP_REMOVED lines=13> */
[----:B------:R-:W-:Y:S01]  /*160e0*/  FADD R26, R13, R80 ;  /* 0x000000500d1a7221 */ /* 0x000fe20000000000 */
[----:B------:R-:W-:Y:S01]  /*160f0*/  VIADD R24, R52, 0x500 ;  /* 0x0000050034187836 */ /* 0x000fe20000000000 */
[----:B------:R-:W-:Y:S02]  /*16100*/  MOV R25, 0xc0000010 ;  /* 0xc000001000197802 */ /* 0x000fe40000000f00 */
[----:B------:R-:W-:Y:S01]  /*16110*/  FADD R13, R26, R81 ;  /* 0x000000511a0d7221 */ /* 0x000fe20000000000 */
[----:B------:R-:W-:-:S02]  /*16120*/  F2FP.F16.F32.PACK_AB R27, R87, R86 ;  /* 0x00000056571b723e */ /* 0x000fc400000000ff */
[----:B------:R-:W-:Y:S01]  /*16130*/  R2UR UR6, R24 ;  /* 0x00000000180672ca */ /* 0x000fe200000e0000 */
[----:B------:R-:W-:Y:S01]  /*16140*/  FADD R26, R13, R84 ;  /* 0x000000540d1a7221 */ /* 0x000fe20000000000 */
[----:B------:R-:W-:Y:S02]  /*16150*/  R2UR UR7, R25 ;  /* 0x00000000190772ca */ /* 0x000fe400000e0000 */
[----:B------:R-:W-:Y:S01]  /*16160*/  F2FP.F16.F32.PACK_AB R24, R81, R80 ;  /* 0x000000505118723e */ /* 0x000fe200000000ff */
[----:B------:R-:W-:Y:S01]  /*16170*/  FADD R13, R26, R85 ;  /* 0x000000551a0d7221 */ /* 0x000fe20000000000 */
[----:B------:R-:W-:Y:S02]  /*16180*/  F2FP.F16.F32.PACK_AB R26, R85, R84 ;  /* 0x00000054551a723e */ /* 0x000fe400000000ff */
[----:B------:R-:W-:-:S04]  /*16190*/  F2FP.F16.F32.PACK_AB R25, R83, R82 ;  /* 0x000000525319723e */ /* 0x000fc800000000ff */
[----:B------:R-:W-:-:S06]  /*161a0*/  WARPGROUP.ARRIVE ;  /* 0x00000000000079c5 */ /* 0x000fcc0000000000 */
[----:B------:R-:W-:Y:S01]  /*161b0*/  HGMMA.64x16x16.F32 R184, R24, gdesc[UR8].tnspB, R184, gsb0 ;  /* 0x4020000818b87df0 */ /* 0x000fe200080008b8 */
[----:B------:R-:W-:Y:S02]  /*161c0*/  R2UR UR10, R28 ;  /* 0x000000001c0a72ca */ /* 0x000fe400000e0000 */
[----:B------:R-:W-:Y:S01]  /*161d0*/  R2UR UR11, R29 ;  /* 0x000000001d0b72ca */ /* 0x000fe200000e0000 */
[----:B------:R-:W-:Y:S01]  /*161e0*/  IMAD.MOV.U32 R29, RZ, RZ, -0x3ffffff0 ;  /* 0xc0000010ff1d7424 */ /* 0x000fe200078e00ff */
[----:B------:R-:W-:Y:S02]  /*161f0*/  WARPGROUP.DEPBAR.LE gsb0, 0x0 ;  /* 0x00008000000079c5 */ /* 0x000fe40000010000 */
[----:B------:R-:W-:-:S06]  /*16200*/  WARPGROUP.ARRIVE ;  /* 0x00000000000079c5 */ /* 0x000fcc0000000000 */
[----:B------:R-:W-:Y:S01]  /*16210*/  HGMMA.64x16x16.F32 R176, R24, gdesc[UR12].tnspB, R176, gsb0 ;  /* 0x4020000c18b07df0 */ /* 0x000fe200080008b0 */
[----:B------:R-:W-:Y:S01]  /*16220*/  R2UR UR14, R30 ;  /* 0x000000001e0e72ca */ /* 0x000fe200000e0000 */
[----:B------:R-:W-:Y:S01]  /*16230*/  VIADD R30, R52, 0x720 ;  /* 0x00000720341e7836 */ /* 0x000fe20000000000 */
[----:B------:R-:W-:Y:S02]  /*16240*/  R2UR UR15, R31 ;  /* 0x000000001f0f72ca */ /* 0x000fe400000e0000 */
[----:B------:R-:W-:Y:S01]  /*16250*/  MOV R31, 0xc0000010 ;  /* 0xc0000010001f7802 */ /* 0x000fe20000000f00 */
        /* <DEDUP_REMOVED lines=10> */
[C---:B------:R-:W-:Y:S01]  /*16300*/  VIADD R24, R52.reuse, 0x120 ;  /* 0x0000012034187836 */ /* 0x040fe20000000000 */
[----:B------:R-:W-:Y:S01]  /*16310*/  IADD3 R26, R52, 0x320, RZ ;  /* 0x00000320341a7810 */ /* 0x000fe20007ffe0ff */
[----:B------:R-:W-:Y:S02]  /*16320*/  IMAD.MOV.U32 R25, RZ, RZ, -0x3ffffff0 ;  /* 0xc0000010ff197424 */ /* 0x000fe400078e00ff */
[----:B------:R-:W-:Y:S01]  /*16330*/  IMAD.MOV.U32 R27, RZ, RZ, -0x3ffffff0 ;  /* 0xc0000010ff1b7424 */ /* 0x000fe200078e00ff */
[----:B------:R-:W-:Y:S01]  /*16340*/  R2UR UR18, R24 ;  /* 0x00000000181272ca */ /* 0x000fe200000e0000 */
[----:B------:R-:W-:Y:S01]  /*16350*/  FADD R24, R13, R88 ;  /* 0x000000580d187221 */ /* 0x000fe20000000000 */
[----:B------:R-:W-:Y:S01]  /*16360*/  R2UR UR22, R26 ;  /* 0x000000001a1672ca */ /* 0x000fe200000e0000 */
[----:B------:R-:W-:Y:S01]  /*16370*/  FADD R26, R15, R90 ;  /* 0x0000005a0f1a7221 */ /* 0x000fe20000000000 */
[----:B------:R-:W-:Y:S01]  /*16380*/  R2UR UR19, R25 ;  /* 0x00000000191372ca */ /* 0x000fe200000e0000 */
[----:B------:R-:W-:Y:S01]  /*16390*/  FADD R13, R24, R89 ;  /* 0x00000059180d7221 */ /* 0x000fe20000000000 */
[----:B------:R-:W-:Y:S01]  /*163a0*/  R2UR UR23, R27 ;  /* 0x000000001b1772ca */ /* 0x000fe200000e0000 */
[----:B------:R-:W-:Y:S01]  /*163b0*/  FADD R15, R26, R91 ;  /* 0x0000005b1a0f7221 */ /* 0x000fe20000000000 */
[----:B------:R-:W-:Y:S01]  /*163c0*/  F2FP.F16.F32.PACK_AB R24, R89, R88 ;  /* 0x000000585918723e */ /* 0x000fe200000000ff */
[----:B------:R-:W-:Y:S01]  /*163d0*/  FADD R26, R13, R92 ;  /* 0x0000005c0d1a7221 */ /* 0x000fe20000000000 */
[----:B------:R-:W-:Y:S01]  /*163e0*/  F2FP.F16.F32.PACK_AB R25, R91, R90 ;  /* 0x0000005a5b19723e */ /* 0x000fe200000000ff */
[----:B------:R-:W-:Y:S01]  /*163f0*/  FADD R28, R15, R94 ;  /* 0x0000005e0f1c7221 */ /* 0x000fe20000000000 */
[----:B------:R-:W-:Y:S01]  /*16400*/  F2FP.F16.F32.PACK_AB R27, R95, R94 ;  /* 0x0000005e5f1b723e */ /* 0x000fe200000000ff */
[----:B------:R-:W-:Y:S01]  /*16410*/  FADD R13, R26, R93 ;  /* 0x0000005d1a0d7221 */ /* 0x000fe20000000000 */
[----:B------:R-:W-:Y:S01]  /*16420*/  F2FP.F16.F32.PACK_AB R26, R93, R92 ;  /* 0x0000005c5d1a723e */ /* 0x000fe200000000ff */
[----:B------:R-:W-:Y:S01]  /*16430*/  FADD R15, R28, R95 ;  /* 0x0000005f1c0f7221 */ /* 0x000fe20000000000 */
[----:B------:R-:W-:-:S02]  /*16440*/  IADD3 R28, R52, 0x520, RZ ;  /* 0x00000520341c7810 */ /* 0x000fc40007ffe0ff */
        /* <DEDUP_REMOVED lines=8> */
[----:B------:R-:W-:Y:S01]  /*164d0*/  R2UR UR6, R28 ;  /* 0x000000001c0672ca */ /* 0x000fe200000e0000 */
[----:B------:R-:W-:Y:S01]  /*164e0*/  FADD R28, R15, R98 ;  /* 0x000000620f1c7221 */ /* 0x000fe20000000000 */
[----:B------:R-:W-:Y:S01]  /*164f0*/  R2UR UR7, R29 ;  /* 0x000000001d0772ca */ /* 0x000fe200000e0000 */
[----:B------:R-:W-:Y:S02]  /*16500*/  IMAD.MOV.U32 R29, RZ, RZ, -0x3ffffff0 ;  /* 0xc0000010ff1d7424 */ /* 0x000fe400078e00ff */
[----:B------:R-:W-:Y:S01]  /*16510*/  FADD R15, R28, R99 ;  /* 0x000000631c0f7221 */ /* 0x000fe20000000000 */
[----:B------:R-:W-:Y:S01]  /*16520*/  IADD3 R28, R52, 0x140, RZ ;  /* 0x00000140341c7810 */ /* 0x000fe20007ffe0ff */
[----:B------:R-:W-:Y:S02]  /*16530*/  WARPGROUP.DEPBAR.LE gsb0, 0x0 ;  /* 0x00008000000079c5 */ /* 0x000fe40000010000 */
[----:B------:R-:W-:-:S06]  /*16540*/  WARPGROUP.ARRIVE ;  /* 0x00000000000079c5 */ /* 0x000fcc0000000000 */
[----:B------:R-:W-:Y:S01]  /*16550*/  HGMMA.64x16x16.F32 R160, R24, gdesc[UR8].tnspB, R160, gsb0 ;  /* 0x4020000818a07df0 */ /* 0x000fe200080008a0 */
[----:B------:R-:W-:Y:S01]  /*16560*/  R2UR UR10, R30 ;  /* 0x000000001e0a72ca */ /* 0x000fe200000e0000 */
[----:B------:R-:W-:Y:S01]  /*16570*/  FADD R30, R15, R102 ;  /* 0x000000660f1e7221 */ /* 0x000fe20000000000 */
[----:B------:R-:W-:Y:S01]  /*16580*/  R2UR UR11, R31 ;  /* 0x000000001f0b72ca */ /* 0x000fe200000e0000 */
[----:B------:R-:W1:Y:S02]  /*16590*/  MUFU.EX2 R15, R122 ;  /* 0x0000007a000f7308 */ /* 0x000e640000000800 */
[----:B------:R-:W-:-:S04]  /*165a0*/  FADD R30, R30, R103 ;  /* 0x000000671e1e7221 */ /* 0x000fc80000000000 */
[----:B------:R-:W-:Y:S02]  /*165b0*/  FADD R30, R30, R33 ;  /* 0x000000211e1e7221 */ /* 0x000fe40000000000 */
[----:B------:R-:W2:Y:S02]  /*165c0*/  MUFU.EX2 R31, R126 ;  /* 0x0000007e001f7308 */ /* 0x000ea40000000800 */
[----:B------:R-:W-:-:S04]  /*165d0*/  FADD R30, R30, R107 ;  /* 0x0000006b1e1e7221 */ /* 0x000fc80000000000 */
[----:B------:R-:W-:Y:S01]  /*165e0*/  FADD R30, R30, R35 ;  /* 0x000000231e1e7221 */ /* 0x000fe20000000000 */
[----:B-1----:R-:W-:Y:S01]  /*165f0*/  @!P5 FMUL R15, R15, R15 ;  /* 0x0000000f0f0fd220 */ /* 0x002fe20000400000 */
[----:B------:R-:W-:Y:S02]  /*16600*/  FSETP.GEU.AND P5, PT, R128, -126, PT ;  /* 0xc2fc00008000780b */ /* 0x000fe40003fae000 */
[----:B------:R-:W-:-:S04]  /*16610*/  FADD R30, R30, R111 ;  /* 0x0000006f1e1e7221 */ /* 0x000fc80000000000 */
[----:B------:R-:W-:Y:S01]  /*16620*/  FADD R30, R30, R37 ;  /* 0x000000251e1e7221 */ /* 0x000fe20000000000 */
[----:B--2---:R-:W-:Y:S01]  /*16630*/  @!P3 FMUL R31, R31, R31 ;  /* 0x0000001f1f1fb220 */ /* 0x004fe20000400000 */
[----:B------:R-:W-:Y:S02]  /*16640*/  FSETP.GEU.AND P3, PT, R132, -126, PT ;  /* 0xc2fc00008400780b */ /* 0x000fe40003f6e000 */
[----:B------:R-:W-:-:S03]  /*16650*/  FADD R30, R30, R115 ;  /* 0x000000731e1e7221 */ /* 0x000fc60000000000 */
[----:B------:R-:W-:Y:S01]  /*16660*/  @!P5 FMUL R128, R128, 0.5 ;  /* 0x3f0000008080d820 */ /* 0x000fe20000400000 */
[----:B------:R-:W-:-:S04]  /*16670*/  FADD R30, R30, R39 ;  /* 0x000000271e1e7221 */ /* 0x000fc80000000000 */
[----:B------:R-:W-:Y:S01]  /*16680*/  FADD R30, R30, R119 ;  /* 0x000000771e1e7221 */ /* 0x000fe20000000000 */
[----:B------:R-:W1:Y:S01]  /*16690*/  MUFU.EX2 R128, R128 ;  /* 0x0000008000807308 */ /* 0x000e620000000800 */
[----:B------:R-:W-:Y:S02]  /*166a0*/  WARPGROUP.DEPBAR.LE gsb0, 0x0 ;  /* 0x00008000000079c5 */ /* 0x000fe40000010000 */
[----:B------:R-:W-:Y:S01]  /*166b0*/  WARPGROUP.ARRIVE ;  /* 0x00000000000079c5 */ /* 0x000fe20000000000 */
[----:B------:R-:W-:Y:S01]  /*166c0*/  @!P3 FMUL R132, R132, 0.5 ;  /* 0x3f0000008484b820 */ /* 0x000fe20000400000 */
[----:B------:R-:W-:-:S04]  /*166d0*/  FADD R30, R30, R15 ;  /* 0x0000000f1e1e7221 */ /* 0x000fc80000000000 */
[----:B------:R-:W-:Y:S01]  /*166e0*/  HGMMA.64x16x16.F32 R152, R24, gdesc[UR12].tnspB, R152, gsb0 ;  /* 0x4020000c18987df0 */ /* 0x000fe20008000898 */
[----:B------:R-:W2:Y:S01]  /*166f0*/  MUFU.EX2 R132, R132 ;  /* 0x0000008400847308 */ /* 0x000ea20000000800 */
[----:B------:R-:W-:-:S04]  /*16700*/  FADD R30, R30, R123 ;  /* 0x0000007b1e1e7221 */ /* 0x000fc80000000000 */
[----:B------:R-:W-:Y:S01]  /*16710*/  FADD R30, R30, R31 ;  /* 0x0000001f1e1e7221 */ /* 0x000fe20000000000 */
[----:B-1----:R-:W-:Y:S01]  /*16720*/  @!P5 FMUL R128, R128, R128 ;  /* 0x000000808080d220 */ /* 0x002fe20000400000 */
[----:B------:R-:W-:Y:S02]  /*16730*/  FSETP.GEU.AND P5, PT, R130, -126, PT ;  /* 0xc2fc00008200780b */ /* 0x000fe40003fae000 */
[----:B------:R-:W-:Y:S01]  /*16740*/  FADD R30, R30, R127 ;  /* 0x0000007f1e1e7221 */ /* 0x000fe20000000000 */
[----:B--2---:R-:W-:Y:S01]  /*16750*/  @!P3 FMUL R132, R132, R132 ;  /* 0x000000848484b220 */ /* 0x004fe20000400000 */
[----:B------:R-:W-:-:S09]  /*16760*/  FSETP.GEU.AND P3, PT, R134, -126, PT ;  /* 0xc2fc00008600780b */ /* 0x000fd20003f6e000 */
[----:B------:R-:W-:-:S04]  /*16770*/  @!P5 FMUL R130, R130, 0.5 ;  /* 0x3f0000008282d820 */ /* 0x000fc80000400000 */
[----:B------:R-:W-:Y:S01]  /*16780*/  @!P3 FMUL R134, R134, 0.5 ;  /* 0x3f0000008686b820 */ /* 0x000fe20000400000 */
[----:B------:R-:W-:Y:S02]  /*16790*/  WARPGROUP.DEPBAR.LE gsb0, 0x0 ;  /* 0x00008000000079c5 */ /* 0x000fe40000010000 */
[----:B------:R-:W-:Y:S01]  /*167a0*/  FADD R26, R13, R96 ;  /* 0x000000600d1a7221 */ /* 0x000fe20000000000 */
[----:B------:R-:W-:Y:S01]  /*167b0*/  VIADD R24, R52, 0x920 ;  /* 0x0000092034187836 */ /* 0x000fe20000000000 */
[----:B------:R-:W-:Y:S01]  /*167c0*/  F2FP.F16.F32.PACK_AB R27, R103, R102 ;  /* 0x00000066671b723e */ /* 0x000fe200000000ff */
[----:B------:R-:W-:Y:S02]  /*167d0*/  IMAD.MOV.U32 R25, RZ, RZ, -0x3ffffff0 ;  /* 0xc0000010ff197424 */ /* 0x000fe400078e00ff */
[----:B------:R-:W-:Y:S01]  /*167e0*/  FADD R13, R26, R97 ;  /* 0x000000611a0d7221 */ /* 0x000fe20000000000 */
[----:B------:R-:W-:-:S03]  /*167f0*/  R2UR UR14, R24 ;  /* 0x00000000180e72ca */ /* 0x000fc600000e0000 */
[----:B------:R-:W-:Y:S01]  /*16800*/  FADD R26, R13, R100 ;  /* 0x000000640d1a7221 */ /* 0x000fe20000000000 */
[----:B------:R-:W-:Y:S02]  /*16810*/  R2UR UR15, R25 ;  /* 0x00000000190f72ca */ /* 0x000fe400000e0000 */
[----:B------:R-:W-:Y:S01]  /*16820*/  F2FP.F16.F32.PACK_AB R24, R97, R96 ;  /* 0x000000606118723e */ /* 0x000fe200000000ff */
[----:B------:R-:W-:Y:S01]  /*16830*/  FADD R13, R26, R101 ;  /* 0x000000651a0d7221 */ /* 0x000fe20000000000 */
[----:B------:R-:W-:Y:S02]  /*16840*/  F2FP.F16.F32.PACK_AB R26, R101, R100 ;  /* 0x00000064651a723e */ /* 0x000fe400000000ff */
[----:B------:R-:W-:-:S04]  /*16850*/  F2FP.F16.F32.PACK_AB R25, R99, R98 ;  /* 0x000000626319723e */ /* 0x000fc800000000ff */
        /* <DEDUP_REMOVED lines=23> */
[----:B------:R-:W-:-:S02]  /*169d0*/  R2UR UR10, R24 ;  /* 0x00000000180a72ca */ /* 0x000fc400000e0000 */
[----:B------:R-:W-:Y:S02]  /*169e0*/  IADD3 R24, R52, 0x740, RZ ;  /* 0x0000074034187810 */ /* 0x000fe40007ffe0ff */
[----:B------:R-:W-:Y:S01]  /*169f0*/  R2UR UR11, R25 ;  /* 0x00000000190b72ca */ /* 0x000fe200000e0000 */
[----:B------:R-:W-:Y:S01]  /*16a00*/  IMAD.MOV.U32 R25, RZ, RZ, -0x3ffffff0 ;  /* 0xc0000010ff197424 */ /* 0x000fe200078e00ff */
[----:B------:R-:W-:Y:S01]  /*16a10*/  R2UR UR14, R26 ;  /* 0x000000001a0e72ca */ /* 0x000fe200000e0000 */
[----:B------:R-:W-:Y:S01]  /*16a20*/  VIADD R26, R52, 0x940 ;  /* 0x00000940341a7836 */ /* 0x000fe20000000000 */
[----:B------:R-:W-:Y:S02]  /*16a30*/  R2UR UR15, R27 ;  /* 0x000000001b0f72ca */ /* 0x000fe400000e0000 */
[----:B------:R-:W-:Y:S01]  /*16a40*/  R2UR UR18, R24 ;  /* 0x00000000181272ca */ /* 0x000fe200000e0000 */
[----:B------:R-:W-:Y:S01]  /*16a50*/  FADD R24, R13, R104 ;  /* 0x000000680d187221 */ /* 0x000fe20000000000 */
[----:B------:R-:W-:-:S02]  /*16a60*/  MOV R27, 0xc0000010 ;  /* 0xc0000010001b7802 */ /* 0x000fc40000000f00 */
[----:B------:R-:W-:Y:S01]  /*16a70*/  R2UR UR19, R25 ;  /* 0x00000000191372ca */ /* 0x000fe200000e0000 */
[----:B------:R-:W-:Y:S01]  /*16a80*/  FADD R13, R24, R105 ;  /* 0x00000069180d7221 */ /* 0x000fe20000000000 */
[----:B------:R-:W-:Y:S02]  /*16a90*/  R2UR UR22, R26 ;  /* 0x000000001a1672ca */ /* 0x000fe400000e0000 */
[----:B------:R-:W-:Y:S01]  /*16aa0*/  R2UR UR23, R27 ;  /* 0x000000001b1772ca */ /* 0x000fe200000e0000 */
[----:B------:R-:W-:Y:S01]  /*16ab0*/  FADD R13, R13, R108 ;  /* 0x0000006c0d0d7221 */ /* 0x000fe20000000000 */
[----:B------:R-:W-:Y:S02]  /*16ac0*/  F2FP.F16.F32.PACK_AB R24, R105, R104 ;  /* 0x000000686918723e */ /* 0x000fe400000000ff */
[----:B------:R-:W-:Y:S01]  /*16ad0*/  F2FP.F16.F32.PACK_AB R25, R107, R33 ;  /* 0x000000216b19723e */ /* 0x000fe200000000ff */
[----:B------:R-:W-:Y:S01]  /*16ae0*/  FADD R13, R13, R109 ;  /* 0x0000006d0d0d7221 */ /* 0x000fe20000000000 */
[----:B------:R-:W-:Y:S01]  /*16af0*/  F2FP.F16.F32.PACK_AB R26, R109, R108 ;  /* 0x0000006c6d1a723e */ /* 0x000fe200000000ff */
[----:B------:R-:W1:Y:S01]  /*16b00*/  MUFU.EX2 R33, R130 ;  /* 0x0000008200217308 */ /* 0x000e620000000800 */
[----:B------:R-:W-:Y:S01]  /*16b10*/  F2FP.F16.F32.PACK_AB R27, R111, R35 ;  /* 0x000000236f1b723e */ /* 0x000fe200000000ff */
[----:B------:R-:W-:-:S03]  /*16b20*/  FADD R13, R13, R112 ;  /* 0x000000700d0d7221 */ /* 0x000fc60000000000 */
[----:B------:R-:W-:Y:S01]  /*16b30*/  WARPGROUP.ARRIVE ;  /* 0x00000000000079c5 */ /* 0x000fe20000000000 */
[----:B------:R-:W-:Y:S02]  /*16b40*/  FADD R13, R13, R113 ;  /* 0x000000710d0d7221 */ /* 0x000fe40000000000 */
[----:B------:R-:W2:Y:S03]  /*16b50*/  MUFU.EX2 R35, R134 ;  /* 0x0000008600237308 */ /* 0x000ea60000000800 */
[----:B------:R-:W-:Y:S01]  /*16b60*/  HGMMA.64x16x16.F32 R184, R24, gdesc[UR4].tnspB, R184, gsb0 ;  /* 0x4020000418b87df0 */ /* 0x000fe200080008b8 */
[----:B-1----:R-:W-:Y:S01]  /*16b70*/  @!P5 FMUL R33, R33, R33 ;  /* 0x000000212121d220 */ /* 0x002fe20000400000 */
[----:B------:R-:W-:-:S03]  /*16b80*/  FSETP.GEU.AND P5, PT, R136, -126, PT ;  /* 0xc2fc00008800780b */ /* 0x000fc60003fae000 */
[----:B------:R-:W-:Y:S01]  /*16b90*/  FADD R30, R30, R33 ;  /* 0x000000211e1e7221 */ /* 0x000fe20000000000 */
[----:B--2---:R-:W-:Y:S01]  /*16ba0*/  @!P3 FMUL R35, R35, R35 ;  /* 0x000000232323b220 */ /* 0x004fe20000400000 */
[----:B------:R-:W-:Y:S02]  /*16bb0*/  FSETP.GEU.AND P3, PT, R140, -126, PT ;  /* 0xc2fc00008c00780b */ /* 0x000fe40003f6e000 */
[----:B------:R-:W-:-:S06]  /*16bc0*/  FADD R30, R30, R131 ;  /* 0x000000831e1e7221 */ /* 0x000fcc0000000000 */
[----:B------:R-:W-:Y:S01]  /*16bd0*/  @!P5 FMUL R136, R136, 0.5 ;  /* 0x3f0000008888d820 */ /* 0x000fe20000400000 */
[----:B------:R-:W-:-:S04]  /*16be0*/  FADD R30, R30, R35 ;  /* 0x000000231e1e7221 */ /* 0x000fc80000000000 */
[----:B------:R-:W-:Y:S01]  /*16bf0*/  FADD R30, R30, R135 ;  /* 0x000000871e1e7221 */ /* 0x000fe20000000000 */
[----:B------:R-:W1:Y:S01]  /*16c00*/  MUFU.EX2 R136, R136 ;  /* 0x0000008800887308 */ /* 0x000e620000000800 */
[----:B------:R-:W-:-:S07]  /*16c10*/  @!P3 FMUL R140, R140, 0.5 ;  /* 0x3f0000008c8cb820 */ /* 0x000fce0000400000 */
[----:B------:R-:W2:Y:S01]  /*16c20*/  MUFU.EX2 R140, R140 ;  /* 0x0000008c008c7308 */ /* 0x000ea20000000800 */
[----:B------:R-:W-:Y:S02]  /*16c30*/  WARPGROUP.DEPBAR.LE gsb0, 0x0 ;  /* 0x00008000000079c5 */ /* 0x000fe40000010000 */
[----:B------:R-:W-:Y:S01]  /*16c40*/  WARPGROUP.ARRIVE ;  /* 0x00000000000079c5 */ /* 0x000fe20000000000 */
[----:B-1----:R-:W-:Y:S01]  /*16c50*/  @!P5 FMUL R136, R136, R136 ;  /* 0x000000888888d220 */ /* 0x002fe20000400000 */
[----:B------:R-:W-:-:S04]  /*16c60*/  FSETP.GEU.AND P5, PT, R138, -126, PT ;  /* 0xc2fc00008a00780b */ /* 0x000fc80003fae000 */
[----:B------:R-:W-:Y:S01]  /*16c70*/  HGMMA.64x16x16.F32 R176, R24, gdesc[UR8].tnspB, R176, gsb0 ;  /* 0x4020000818b07df0 */ /* 0x000fe200080008b0 */
[----:B--2---:R-:W-:Y:S01]  /*16c80*/  @!P3 FMUL R140, R140, R140 ;  /* 0x0000008c8c8cb220 */ /* 0x004fe20000400000 */
[----:B------:R-:W-:-:S07]  /*16c90*/  FSETP.GEU.AND P3, PT, R142, -126, PT ;  /* 0xc2fc00008e00780b */ /* 0x000fce0003f6e000 */
[----:B------:R-:W-:-:S06]  /*16ca0*/  @!P5 FMUL R138, R138, 0.5 ;  /* 0x3f0000008a8ad820 */ /* 0x000fcc0000400000 */
[----:B------:R-:W-:Y:S01]  /*16cb0*/  @!P3 FMUL R142, R142, 0.5 ;  /* 0x3f0000008e8eb820 */ /* 0x000fe20000400000 */
        /* <DEDUP_REMOVED lines=11> */
[----:B------:R-:W-:Y:S01]  /*16d70*/  MOV R25, 0xc0000010 ;  /* 0xc000001000197802 */ /* 0x000fe20000000f00 */
[----:B------:R-:W-:Y:S02]  /*16d80*/  VIADD R26, R52, 0x360 ;  /* 0x00000360341a7836 */ /* 0x000fe40000000000 */
[----:B------:R-:W-:Y:S01]  /*16d90*/  IMAD.MOV.U32 R27, RZ, RZ, -0x3ffffff0 ;  /* 0xc0000010ff1b7424 */ /* 0x000fe200078e00ff */
[----:B------:R-:W-:Y:S01]  /*16da0*/  R2UR UR6, R24 ;  /* 0x00000000180672ca */ /* 0x000fe200000e0000 */
[----:B------:R-:W-:Y:S01]  /*16db0*/  VIADD R24, R52, 0x560 ;  /* 0x0000056034187836 */ /* 0x000fe20000000000 */
[----:B------:R-:W-:Y:S01]  /*16dc0*/  R2UR UR7, R25 ;  /* 0x00000000190772ca */ /* 0x000fe200000e0000 */
[----:B------:R-:W-:Y:S01]  /*16dd0*/  IMAD.MOV.U32 R25, RZ, RZ, -0x3ffffff0 ;  /* 0xc0000010ff197424 */ /* 0x000fe200078e00ff */
[----:B------:R-:W-:-:S02]  /*16de0*/  R2UR UR10, R26 ;  /* 0x000000001a0a72ca */ /* 0x000fc400000e0000 */
[----:B------:R-:W-:Y:S01]  /*16df0*/  R2UR UR14, R24 ;  /* 0x00000000180e72ca */ /* 0x000fe200000e0000 */
[C---:B------:R-:W-:Y:S01]  /*16e00*/  VIADD R24, R52.reuse, 0x960 ;  /* 0x0000096034187836 */ /* 0x040fe20000000000 */
[----:B------:R-:W-:Y:S01]  /*16e10*/  R2UR UR15, R25 ;  /* 0x00000000190f72ca */ /* 0x000fe200000e0000 */
[----:B------:R-:W-:Y:S01]  /*16e20*/  IMAD.MOV.U32 R25, RZ, RZ, -0x3ffffff0 ;  /* 0xc0000010ff197424 */ /* 0x000fe200078e00ff */
[----:B------:R-:W-:Y:S02]  /*16e30*/  R2UR UR11, R27 ;  /* 0x000000001b0b72ca */ /* 0x000fe400000e0000 */
[----:B------:R-:W-:Y:S02]  /*16e40*/  IADD3 R26, R52, 0x760, RZ ;  /* 0x00000760341a7810 */ /* 0x000fe40007ffe0ff */
[----:B------:R-:W-:Y:S02]  /*16e50*/  MOV R27, 0xc0000010 ;  /* 0xc0000010001b7802 */ /* 0x000fe40000000f00 */
[----:B------:R-:W-:-:S02]  /*16e60*/  R2UR UR18, R26 ;  /* 0x000000001a1272ca */ /* 0x000fc400000e0000 */
[----:B------:R-:W-:Y:S02]  /*16e70*/  R2UR UR19, R27 ;  /* 0x000000001b1372ca */ /* 0x000fe400000e0000 */
[----:B------:R-:W-:Y:S02]  /*16e80*/  R2UR UR22, R24 ;  /* 0x00000000181672ca */ /* 0x000fe400000e0000 */
[----:B------:R-:W-:Y:S02]  /*16e90*/  R2UR UR23, R25 ;  /* 0x00000000191772ca */ /* 0x000fe400000e0000 */
        /* <DEDUP_REMOVED lines=9> */
[----:B------:R-:W2:Y:S02]  /*16f30*/  MUFU.EX2 R37, R142 ;  /* 0x0000008e00257308 */ /* 0x000ea40000000800 */
[----:B------:R-:W-:Y:S01]  /*16f40*/  FADD R117, R117, R121 ;  /* 0x0000007975757221 */ /* 0x000fe20000000000 */
[----:B------:R-:W-:Y:S03]  /*16f50*/  HGMMA.64x16x16.F32 R184, R24, gdesc[UR4].tnspB, R184, gsb0 ;  /* 0x4020000418b87df0 */ /* 0x000fe600080008b8 */
[----:B------:R-:W-:Y:S01]  /*16f60*/  FADD R117, R117, R124 ;  /* 0x0000007c75757221 */ /* 0x000fe20000000000 */
[----:B-1----:R-:W-:Y:S01]  /*16f70*/  @!P5 FMUL R13, R13, R13 ;  /* 0x0000000d0d0dd220 */ /* 0x002fe20000400000 */
[----:B------:R-:W-:-:S02]  /*16f80*/  FSETP.GEU.AND P5, PT, R144, -126, PT ;  /* 0xc2fc00009000780b */ /* 0x000fc40003fae000 */
[----:B------:R-:W-:Y:S01]  /*16f90*/  FADD R117, R117, R125 ;  /* 0x0000007d75757221 */ /* 0x000fe20000000000 */
[----:B------:R-:W-:-:S03]  /*16fa0*/  FADD R30, R30, R13 ;  /* 0x0000000d1e1e7221 */ /* 0x000fc60000000000 */
[----:B------:R-:W-:Y:S01]  /*16fb0*/  FADD R117, R117, R128 ;  /* 0x0000008075757221 */ /* 0x000fe20000000000 */
[----:B--2---:R-:W-:Y:S01]  /*16fc0*/  @!P3 FMUL R37, R37, R37 ;  /* 0x000000252525b220 */ /* 0x004fe20000400000 */
[----:B------:R-:W-:Y:S02]  /*16fd0*/  FSETP.GEU.AND P3, PT, R149, -126, PT ;  /* 0xc2fc00009500780b */ /* 0x000fe40003f6e000 */
[----:B------:R-:W-:Y:S01]  /*16fe0*/  FADD R117, R117, R129 ;  /* 0x0000008175757221 */ /* 0x000fe20000000000 */
[----:B------:R-:W-:Y:S02]  /*16ff0*/  FADD R30, R30, R139 ;  /* 0x0000008b1e1e7221 */ /* 0x000fe40000000000 */
[----:B------:R-:W-:Y:S01]  /*17000*/  @!P5 FMUL R144, R144, 0.5 ;  /* 0x3f0000009090d820 */ /* 0x000fe20000400000 */
[----:B------:R-:W-:Y:S01]  /*17010*/  FADD R117, R117, R132 ;  /* 0x0000008475757221 */ /* 0x000fe20000000000 */
[----:B------:R-:W-:-:S03]  /*17020*/  FADD R30, R30, R37 ;  /* 0x000000251e1e7221 */ /* 0x000fc60000000000 */
[----:B------:R-:W-:Y:S01]  /*17030*/  FADD R117, R117, R133 ;  /* 0x0000008575757221 */ /* 0x000fe20000000000 */
[----:B------:R-:W1:Y:S01]  /*17040*/  MUFU.EX2 R144, R144 ;  /* 0x0000009000907308 */ /* 0x000e620000000800 */
[----:B------:R-:W-:Y:S01]  /*17050*/  FADD R30, R30, R143 ;  /* 0x0000008f1e1e7221 */ /* 0x000fe20000000000 */
[----:B------:R-:W-:Y:S01]  /*17060*/  @!P3 FMUL R149, R149, 0.5 ;  /* 0x3f0000009595b820 */ /* 0x000fe20000400000 */
[----:B------:R-:W-:-:S04]  /*17070*/  FADD R117, R117, R136 ;  /* 0x0000008875757221 */ /* 0x000fc80000000000 */
[----:B------:R-:W-:Y:S01]  /*17080*/  FADD R117, R117, R137 ;  /* 0x0000008975757221 */ /* 0x000fe20000000000 */
[----:B------:R-:W2:Y:S03]  /*17090*/  MUFU.EX2 R149, R149 ;  /* 0x0000009500957308 */ /* 0x000ea60000000800 */
[----:B------:R-:W-:-:S04]  /*170a0*/  FADD R117, R117, R140 ;  /* 0x0000008c75757221 */ /* 0x000fc80000000000 */
[----:B------:R-:W-:Y:S01]  /*170b0*/  FADD R117, R117, R141 ;  /* 0x0000008d75757221 */ /* 0x000fe20000000000 */
[----:B------:R-:W-:Y:S02]  /*170c0*/  WARPGROUP.DEPBAR.LE gsb0, 0x0 ;  /* 0x00008000000079c5 */ /* 0x000fe40000010000 */
[----:B------:R-:W-:Y:S01]  /*170d0*/  WARPGROUP.ARRIVE ;  /* 0x00000000000079c5 */ /* 0x000fe20000000000 */
[----:B-1----:R-:W-:Y:S01]  /*170e0*/  @!P5 FMUL R144, R144, R144 ;  /* 0x000000909090d220 */ /* 0x002fe20000400000 */
[----:B------:R-:W-:-:S03]  /*170f0*/  FSETP.GEU.AND P5, PT, R146, -126, PT ;  /* 0xc2fc00009200780b */ /* 0x000fc60003fae000 */
[----:B------:R-:W-:Y:S01]  /*17100*/  FADD R117, R117, R144 ;  /* 0x0000009075757221 */ /* 0x000fe20000000000 */
[----:B------:R-:W-:Y:S01]  /*17110*/  HGMMA.64x16x16.F32 R176, R24, gdesc[UR8].tnspB, R176, gsb0 ;  /* 0x4020000818b07df0 */ /* 0x000fe200080008b0 */
[----:B--2---:R-:W-:Y:S01]  /*17120*/  @!P3 FMUL R149, R149, R149 ;  /* 0x000000959595b220 */ /* 0x004fe20000400000 */
[----:B------:R-:W-:Y:S01]  /*17130*/  FSETP.GEU.AND P3, PT, R23, -126, PT ;  /* 0xc2fc00001700780b */ /* 0x000fe20003f6e000 */
[----:B------:R-:W-:-:S04]  /*17140*/  FADD R117, R117, R145 ;  /* 0x0000009175757221 */ /* 0x000fc80000000000 */
[----:B------:R-:W-:Y:S02]  /*17150*/  FADD R117, R117, R148 ;  /* 0x0000009475757221 */ /* 0x000fe40000000000 */
[----:B------:R-:W-:-:S04]  /*17160*/  @!P5 FMUL R146, R146, 0.5 ;  /* 0x3f0000009292d820 */ /* 0x000fc80000400000 */
[----:B------:R-:W1:Y:S02]  /*17170*/  MUFU.EX2 R39, R146 ;  /* 0x0000009200277308 */ /* 0x000e640000000800 */
[----:B------:R-:W-:-:S06]  /*17180*/  @!P3 FMUL R23, R23, 0.5 ;  /* 0x3f0000001717b820 */ /* 0x000fcc0000400000 */
[----:B------:R-:W2:Y:S01]  /*17190*/  MUFU.EX2 R23, R23 ;  /* 0x0000001700177308 */ /* 0x000ea20000000800 */
[----:B-1----:R-:W-:-:S04]  /*171a0*/  @!P5 FMUL R39, R39, R39 ;  /* 0x000000272727d220 */ /* 0x002fc80000400000 */
[----:B------:R-:W-:Y:S01]  /*171b0*/  FADD R30, R30, R39 ;  /* 0x000000271e1e7221 */ /* 0x000fe20000000000 */
[----:B--2---:R-:W-:-:S03]  /*171c0*/  @!P3 FMUL R23, R23, R23 ;  /* 0x000000171717b220 */ /* 0x004fc60000400000 */
[----:B------:R-:W-:Y:S01]  /*171d0*/  FADD R30, R30, R147 ;  /* 0x000000931e1e7221 */ /* 0x000fe20000000000 */
        /* <DEDUP_REMOVED lines=10> */
[----:B------:R-:W-:Y:S01]  /*17280*/  IMAD.MOV.U32 R25, RZ, RZ, -0x3ffffff0 ;  /* 0xc0000010ff197424 */ /* 0x000fe200078e00ff */
[C---:B------:R-:W-:Y:S01]  /*17290*/  IADD3 R26, R52.reuse, 0x380, RZ ;  /* 0x00000380341a7810 */ /* 0x040fe20007ffe0ff */
[----:B------:R-:W-:Y:S01]  /*172a0*/  VIADD R24, R52, 0x180 ;  /* 0x0000018034187836 */ /* 0x000fe20000000000 */
[----:B------:R-:W-:Y:S02]  /*172b0*/  MOV R27, 0xc0000010 ;  /* 0xc0000010001b7802 */ /* 0x000fe40000000f00 */
[----:B------:R-:W-:Y:S01]  /*172c0*/  R2UR UR7, R25 ;  /* 0x00000000190772ca */ /* 0x000fe200000e0000 */
[----:B------:R-:W-:Y:S01]  /*172d0*/  IMAD.MOV.U32 R25, RZ, RZ, -0x3ffffff0 ;  /* 0xc0000010ff197424 */ /* 0x000fe200078e00ff */
[----:B------:R-:W-:Y:S01]  /*172e0*/  R2UR UR6, R24 ;  /* 0x00000000180672ca */ /* 0x000fe200000e0000 */
[----:B------:R-:W-:Y:S01]  /*172f0*/  VIADD R24, R52, 0x580 ;  /* 0x0000058034187836 */ /* 0x000fe20000000000 */
[----:B------:R-:W-:Y:S01]  /*17300*/  R2UR UR10, R26 ;  /* 0x000000001a0a72ca */ /* 0x000fe200000e0000 */
[----:B------:R-:W-:Y:S01]  /*17310*/  VIADD R26, R52, 0x780 ;  /* 0x00000780341a7836 */ /* 0x000fe20000000000 */
[----:B------:R-:W-:Y:S01]  /*17320*/  R2UR UR11, R27 ;  /* 0x000000001b0b72ca */ /* 0x000fe200000e0000 */
[----:B------:R-:W-:Y:S01]  /*17330*/  IMAD.MOV.U32 R27, RZ, RZ, -0x3ffffff0 ;  /* 0xc0000010ff1b7424 */ /* 0x000fe200078e00ff */
[----:B------:R-:W-:Y:S01]  /*17340*/  R2UR UR15, R25 ;  /* 0x00000000190f72ca */ /* 0x000fe200000e0000 */
[----:B------:R-:W-:Y:S01]  /*17350*/  IMAD.MOV.U32 R25, RZ, RZ, -0x3ffffff0 ;  /* 0xc0000010ff197424 */ /* 0x000fe200078e00ff */
[----:B------:R-:W-:-:S02]  /*17360*/  R2UR UR14, R24 ;  /* 0x00000000180e72ca */ /* 0x000fc400000e0000 */
[----:B------:R-:W-:Y:S02]  /*17370*/  IADD3 R24, R52, 0x980, RZ ;  /* 0x0000098034187810 */ /* 0x000fe40007ffe0ff */
[----:B------:R-:W-:Y:S02]  /*17380*/  R2UR UR18, R26 ;  /* 0x000000001a1272ca */ /* 0x000fe400000e0000 */
[----:B------:R-:W-:Y:S02]  /*17390*/  R2UR UR19, R27 ;  /* 0x000000001b1372ca */ /* 0x000fe400000e0000 */
[----:B------:R-:W-:Y:S02]  /*173a0*/  R2UR UR22, R24 ;  /* 0x00000000181672ca */ /* 0x000fe400000e0000 */
[----:B------:R-:W-:Y:S02]  /*173b0*/  R2UR UR23, R25 ;  /* 0x00000000191772ca */ /* 0x000fe400000e0000 */
[----:B------:R-:W-:-:S02]  /*173c0*/  F2FP.F16.F32.PACK_AB R24, R121, R120 ;  /* 0x000000787918723e */ /* 0x000fc400000000ff */
[----:B------:R-:W-:Y:S02]  /*173d0*/  F2FP.F16.F32.PACK_AB R26, R125, R124 ;  /* 0x0000007c7d1a723e */ /* 0x000fe400000000ff */
[----:B------:R-:W-:Y:S02]  /*173e0*/  F2FP.F16.F32.PACK_AB R25, R123, R15 ;  /* 0x0000000f7b19723e */ /* 0x000fe400000000ff */
[----:B------:R-:W-:Y:S01]  /*173f0*/  F2FP.F16.F32.PACK_AB R27, R127, R31 ;  /* 0x0000001f7f1b723e */ /* 0x000fe200000000ff */
[----:B------:R-:W1:Y:S03]  /*17400*/  MUFU.EX2 R15, R150 ;  /* 0x00000096000f7308 */ /* 0x000e660000000800 */
[----:B------:R-:W-:-:S06]  /*17410*/  WARPGROUP.ARRIVE ;  /* 0x00000000000079c5 */ /* 0x000fcc0000000000 */
[----:B------:R-:W-:Y:S01]  /*17420*/  HGMMA.64x16x16.F32 R184, R24, gdesc[UR4].tnspB, R184, gsb0 ;  /* 0x4020000418b87df0 */ /* 0x000fe200080008b8 */
[----:B-1----:R-:W-:-:S04]  /*17430*/  @!P4 FMUL R15, R15, R15 ;  /* 0x0000000f0f0fc220 */ /* 0x002fc80000400000 */
        /* <DEDUP_REMOVED lines=14> */
[C---:B------:R-:W-:Y:S01]  /*17520*/  IADD3 R24, R52.reuse, 0x1a0, RZ ;  /* 0x000001a034187810 */ /* 0x040fe20007ffe0ff */
[----:B------:R-:W-:Y:S02]  /*17530*/  IMAD.MOV.U32 R25, RZ, RZ, -0x3ffffff0 ;  /* 0xc0000010ff197424 */ /* 0x000fe400078e00ff */
[----:B------:R-:W-:Y:S01]  /*17540*/  VIADD R26, R52, 0x3a0 ;  /* 0x000003a0341a7836 */ /* 0x000fe20000000000 */
[----:B------:R-:W-:Y:S01]  /*17550*/  R2UR UR6, R24 ;  /* 0x00000000180672ca */ /* 0x000fe200000e0000 */
[----:B------:R-:W-:Y:S01]  /*17560*/  IMAD.MOV.U32 R27, RZ, RZ, -0x3ffffff0 ;  /* 0xc0000010ff1b7424 */ /* 0x000fe200078e00ff */
[----:B------:R-:W-:-:S02]  /*17570*/  R2UR UR7, R25 ;  /* 0x00000000190772ca */ /* 0x000fc400000e0000 */
[----:B------:R-:W-:Y:S02]  /*17580*/  IADD3 R24, R52, 0x5a0, RZ ;  /* 0x000005a034187810 */ /* 0x000fe40007ffe0ff */
[----:B------:R-:W-:Y:S02]  /*17590*/  MOV R25, 0xc0000010 ;  /* 0xc000001000197802 */ /* 0x000fe40000000f00 */
[----:B------:R-:W-:Y:S01]  /*175a0*/  R2UR UR10, R26 ;  /* 0x000000001a0a72ca */ /* 0x000fe200000e0000 */
[----:B------:R-:W-:Y:S01]  /*175b0*/  VIADD R26, R52, 0x7a0 ;  /* 0x000007a0341a7836 */ /* 0x000fe20000000000 */
[----:B------:R-:W-:Y:S01]  /*175c0*/  R2UR UR11, R27 ;  /* 0x000000001b0b72ca */ /* 0x000fe200000e0000 */
[----:B------:R-:W-:Y:S01]  /*175d0*/  IMAD.MOV.U32 R27, RZ, RZ, -0x3ffffff0 ;  /* 0xc0000010ff1b7424 */ /* 0x000fe200078e00ff */
[----:B------:R-:W-:Y:S01]  /*175e0*/  R2UR UR14, R24 ;  /* 0x00000000180e72ca */ /* 0x000fe200000e0000 */
[----:B------:R-:W-:Y:S01]  /*175f0*/  VIADD R24, R52, 0x9a0 ;  /* 0x000009a034187836 */ /* 0x000fe20000000000 */
[----:B------:R-:W-:-:S02]  /*17600*/  R2UR UR15, R25 ;  /* 0x00000000190f72ca */ /* 0x000fc400000e0000 */
[----:B------:R-:W-:Y:S02]  /*17610*/  MOV R25, 0xc0000010 ;  /* 0xc000001000197802 */ /* 0x000fe40000000f00 */
[----:B------:R-:W-:Y:S02]  /*17620*/  R2UR UR18, R26 ;  /* 0x000000001a1272ca */ /* 0x000fe400000e0000 */
[----:B------:R-:W-:Y:S02]  /*17630*/  R2UR UR19, R27 ;  /* 0x000000001b1372ca */ /* 0x000fe400000e0000 */
[----:B------:R-:W-:Y:S02]  /*17640*/  R2UR UR22, R24 ;  /* 0x00000000181672ca */ /* 0x000fe400000e0000 */
[----:B------:R-:W-:Y:S02]  /*17650*/  R2UR UR23, R25 ;  /* 0x00000000191772ca */ /* 0x000fe400000e0000 */
[----:B------:R-:W-:-:S02]  /*17660*/  F2FP.F16.F32.PACK_AB R24, R129, R128 ;  /* 0x000000808118723e */ /* 0x000fc400000000ff */
[----:B------:R-:W-:Y:S02]  /*17670*/  F2FP.F16.F32.PACK_AB R26, R133, R132 ;  /* 0x00000084851a723e */ /* 0x000fe400000000ff */
        /* <DEDUP_REMOVED lines=19> */
[C---:B------:R-:W-:Y:S01]  /*177b0*/  IADD3 R28, R52.reuse, 0x7e0, RZ ;  /* 0x000007e0341c7810 */ /* 0x040fe20007ffe0ff */
[----:B------:R-:W-:Y:S02]  /*177c0*/  WARPGROUP.DEPBAR.LE gsb0, 0x0 ;  /* 0x00008000000079c5 */ /* 0x000fe40000010000 */
[C---:B------:R-:W-:Y:S01]  /*177d0*/  VIADD R24, R52.reuse, 0x1c0 ;  /* 0x000001c034187836 */ /* 0x040fe20000000000 */
[----:B------:R-:W-:Y:S01]  /*177e0*/  MOV R25, 0xc0000010 ;  /* 0xc000001000197802 */ /* 0x000fe20000000f00 */
[----:B------:R-:W-:-:S02]  /*177f0*/  VIADD R26, R52, 0x3c0 ;  /* 0x000003c0341a7836 */ /* 0x000fc40000000000 */
[----:B------:R-:W-:Y:S01]  /*17800*/  IMAD.MOV.U32 R27, RZ, RZ, -0x3ffffff0 ;  /* 0xc0000010ff1b7424 */ /* 0x000fe200078e00ff */
[----:B------:R-:W-:Y:S01]  /*17810*/  R2UR UR6, R24 ;  /* 0x00000000180672ca */ /* 0x000fe200000e0000 */
[----:B------:R-:W-:Y:S01]  /*17820*/  VIADD R24, R52, 0x5c0 ;  /* 0x000005c034187836 */ /* 0x000fe20000000000 */
[----:B------:R-:W-:Y:S01]  /*17830*/  R2UR UR7, R25 ;  /* 0x00000000190772ca */ /* 0x000fe200000e0000 */
[----:B------:R-:W-:Y:S01]  /*17840*/  IMAD.MOV.U32 R25, RZ, RZ, -0x3ffffff0 ;  /* 0xc0000010ff197424 */ /* 0x000fe200078e00ff */
[----:B------:R-:W-:Y:S02]  /*17850*/  R2UR UR10, R26 ;  /* 0x000000001a0a72ca */ /* 0x000fe400000e0000 */
[----:B------:R-:W-:Y:S02]  /*17860*/  R2UR UR11, R27 ;  /* 0x000000001b0b72ca */ /* 0x000fe400000e0000 */
[----:B------:R-:W-:Y:S02]  /*17870*/  IADD3 R26, R52, 0x7c0, RZ ;  /* 0x000007c0341a7810 */ /* 0x000fe40007ffe0ff */
[----:B------:R-:W-:-:S02]  /*17880*/  MOV R27, 0xc0000010 ;  /* 0xc0000010001b7802 */ /* 0x000fc40000000f00 */
[----:B------:R-:W-:Y:S02]  /*17890*/  R2UR UR14, R24 ;  /* 0x00000000180e72ca */ /* 0x000fe400000e0000 */
[----:B------:R-:W-:Y:S02]  /*178a0*/  R2UR UR15, R25 ;  /* 0x00000000190f72ca */ /* 0x000fe400000e0000 */
[----:B------:R-:W-:Y:S02]  /*178b0*/  R2UR UR18, R26 ;  /* 0x000000001a1272ca */ /* 0x000fe400000e0000 */
[----:B------:R-:W-:Y:S02]  /*178c0*/  R2UR UR19, R27 ;  /* 0x000000001b1372ca */ /* 0x000fe400000e0000 */
[----:B------:R-:W-:Y:S02]  /*178d0*/  F2FP.F16.F32.PACK_AB R24, R137, R136 ;  /* 0x000000888918723e */ /* 0x000fe400000000ff */
[----:B------:R-:W-:-:S02]  /*178e0*/  F2FP.F16.F32.PACK_AB R26, R141, R140 ;  /* 0x0000008c8d1a723e */ /* 0x000fc400000000ff */
[----:B------:R-:W-:Y:S01]  /*178f0*/  F2FP.F16.F32.PACK_AB R25, R139, R13 ;  /* 0x0000000d8b19723e */ /* 0x000fe200000000ff */
[----:B------:R-:W-:Y:S01]  /*17900*/  FADD R13, R30, R23 ;  /* 0x000000171e0d7221 */ /* 0x000fe20000000000 */
        /* <DEDUP_REMOVED lines=14> */
[----:B------:R-:W-:Y:S02]  /*179f0*/  WARPGROUP.DEPBAR.LE gsb0, 0x0 ;  /* 0x00008000000079c5 */ /* 0x000fe40000010000 */
[----:B------:R-:W-:-:S06]  /*17a00*/  WARPGROUP.ARRIVE ;  /* 0x00000000000079c5 */ /* 0x000fcc0000000000 */
[----:B------:R-:W-:Y:S01]  /*17a10*/  HGMMA.64x16x16.F32 R152, R24, gdesc[UR20].tnspB, R152, gsb0 ;  /* 0x4020001418987df0 */ /* 0x000fe20008000898 */
[----:B------:R-:W-:Y:S02]  /*17a20*/  R2UR UR23, R53 ;  /* 0x00000000351772ca */ /* 0x000fe400000e0000 */
[----:B------:R-:W-:Y:S02]  /*17a30*/  WARPGROUP.DEPBAR.LE gsb0, 0x0 ;  /* 0x00008000000079c5 */ /* 0x000fe40000010000 */
[C---:B------:R-:W-:Y:S01]  /*17a40*/  VIADD R24, R52.reuse, 0x1e0 ;  /* 0x000001e034187836 */ /* 0x040fe20000000000 */
[----:B------:R-:W-:Y:S01]  /*17a50*/  IADD3 R26, R52, 0x3e0, RZ ;  /* 0x000003e0341a7810 */ /* 0x000fe20007ffe0ff */
[----:B------:R-:W-:Y:S02]  /*17a60*/  IMAD.MOV.U32 R25, RZ, RZ, -0x3ffffff0 ;  /* 0xc0000010ff197424 */ /* 0x000fe400078e00ff */
[----:B------:R-:W-:Y:S01]  /*17a70*/  IMAD.MOV.U32 R27, RZ, RZ, -0x3ffffff0 ;  /* 0xc0000010ff1b7424 */ /* 0x000fe200078e00ff */
[----:B------:R-:W-:Y:S01]  /*17a80*/  R2UR UR6, R24 ;  /* 0x00000000180672ca */ /* 0x000fe200000e0000 */
[C---:B------:R-:W-:Y:S01]  /*17a90*/  VIADD R24, R52.reuse, 0x5e0 ;  /* 0x000005e034187836 */ /* 0x040fe20000000000 */
[----:B------:R-:W-:Y:S01]  /*17aa0*/  R2UR UR7, R25 ;  /* 0x00000000190772ca */ /* 0x000fe200000e0000 */
[----:B------:R-:W-:Y:S01]  /*17ab0*/  VIADD R52, R52, 0x9e0 ;  /* 0x000009e034347836 */ /* 0x000fe20000000000 */
[----:B------:R-:W-:-:S02]  /*17ac0*/  MOV R25, 0xc0000010 ;  /* 0xc000001000197802 */ /* 0x000fc40000000f00 */
[----:B------:R-:W-:Y:S02]  /*17ad0*/  R2UR UR10, R26 ;  /* 0x000000001a0a72ca */ /* 0x000fe400000e0000 */
[----:B------:R-:W-:Y:S02]  /*17ae0*/  R2UR UR11, R27 ;  /* 0x000000001b0b72ca */ /* 0x000fe400000e0000 */
[----:B------:R-:W-:Y:S02]  /*17af0*/  R2UR UR14, R24 ;  /* 0x00000000180e72ca */ /* 0x000fe400000e0000 */
[----:B------:R-:W-:Y:S02]  /*17b00*/  R2UR UR15, R25 ;  /* 0x00000000190f72ca */ /* 0x000fe400000e0000 */
[----:B------:R-:W-:Y:S02]  /*17b10*/  F2FP.F16.F32.PACK_AB R24, R145, R144 ;  /* 0x000000909118723e */ /* 0x000fe400000000ff */
[----:B------:R-:W-:-:S02]  /*17b20*/  F2FP.F16.F32.PACK_AB R26, R149, R148 ;  /* 0x00000094951a723e */ /* 0x000fc400000000ff */
[----:B------:R-:W-:Y:S02]  /*17b30*/  F2FP.F16.F32.PACK_AB R25, R147, R39 ;  /* 0x000000279319723e */ /* 0x000fe400000000ff */
[----:B------:R-:W-:Y:S01]  /*17b40*/  F2FP.F16.F32.PACK_AB R27, R23, R15 ;  /* 0x0000000f171b723e */ /* 0x000fe200000000ff */
[----:B------:R-:W-:Y:S01]  /*17b50*/  FADD R15, R117, R149 ;  /* 0x00000095750f7221 */ /* 0x000fe20000000000 */
[----:B------:R-:W-:Y:S02]  /*17b60*/  R2UR UR22, R52 ;  /* 0x00000000341672ca */ /* 0x000fe400000e0000 */
        /* <DEDUP_REMOVED lines=15> */
[----:B------:R-:W-:-:S04]  /*17c60*/  SEL R25, R7, RZ, P2 ;  /* 0x000000ff07197207 */ /* 0x000fc80001000000 */
[----:B------:R-:W-:-:S04]  /*17c70*/  LEA R7, R25, R14, 0x3 ;  /* 0x0000000e19077211 */ /* 0x000fc800078e18ff */
[----:B------:R-:W-:-:S04]  /*17c80*/  PRMT R7, RZ, 0x654, R7 ;  /* 0x00000654ff077816 */ /* 0x000fc80000000007 */
[----:B------:R1:W-:Y:S01]  /*17c90*/  SYNCS.ARRIVE.TRANS64.RED.A1T0 RZ, [R7+URZ], RZ ;  /* 0x000000ff07ff79a7 */ /* 0x0003e2000810043f */
[----:B------:R-:W-:Y:S05]  /*17ca0*/  @P1 BRA `(.L_x_46) ;  /* 0x00000004000c1947 */ /* 0x000fea0003800000 */
[----:B------:R-:W-:Y:S01]  /*17cb0*/  ISETP.LT.OR P1, PT, R8, 0x1, !P0 ;  /* 0x000000010800780c */ /* 0x000fe20004721670 */
[----:B------:R-:W-:-:S12]  /*17cc0*/  BSSY B0, `(.L_x_47) ;  /* 0x0000040000007945 */ /* 0x000fd80003800000 */
[----:B------:R-:W-:Y:S05]  /*17cd0*/  @P1 BRA `(.L_x_48) ;  /* 0x0000000000f81947 */ /* 0x000fea0003800000 */
[----:B------:R-:W-:Y:S01]  /*17ce0*/  ISETP.NE.AND P2, PT, R0, RZ, PT ;  /* 0x000000ff0000720c */ /* 0x000fe20003f45270 */
[----:B-1----:R-:W-:Y:S01]  /*17cf0*/  IMAD R7, R5, 0x8, R2 ;  /* 0x0000000805077824 */ /* 0x002fe200078e0202 */
[----:B------:R-:W-:-:S11]  /*17d00*/  SHF.L.U32 R24, R6, 0x1f, RZ ;  /* 0x0000001f06187819 */ /* 0x000fd600000006ff */
.L_x_49:
        /* <DEDUP_REMOVED lines=10> */
.L_x_50:
        /* <DEDUP_REMOVED lines=49> */
.L_x_48:
[----:B------:R-:W-:Y:S05]  /*180c0*/  BSYNC B0 ;  /* 0x0000000000007941 */ /* 0x000fea0003800000 */
.L_x_47:
[----:B------:R-:W-:-:S07]  /*180d0*/  VIADD R8, R8, 0xffffffff ;  /* 0xffffffff08087836 */ /* 0x000fce0000000000 */
.L_x_46:
[----:B------:R-:W-:Y:S01]  /*180e0*/  ISETP.GT.AND P3, PT, R193, 0x1, PT ;  /* 0x00000001c100780c */ /* 0x000fe20003f64270 */
[----:B-1----:R-:W-:Y:S01]  /*180f0*/  VIADD R7, R25, 0x1 ;  /* 0x0000000119077836 */ /* 0x002fe20000000000 */
[----:B------:R-:W-:Y:S01]  /*18100*/  IADD3 R17, R17, 0x1, RZ ;  /* 0x0000000111117810 */ /* 0x000fe20007ffe0ff */
[----:B------:R-:W-:Y:S01]  /*18110*/  VIADD R193, R193, 0xffffffff ;  /* 0xffffffffc1c17836 */ /* 0x000fe20000000000 */
[----:B------:R-:W-:Y:S01]  /*18120*/  IADD3 R12, R12, 0x100, RZ ;  /* 0x000001000c0c7810 */ /* 0x000fe20007ffe0ff */
[----:B------:R-:W-:Y:S01]  /*18130*/  IMAD.MOV.U32 R192, RZ, RZ, R194 ;  /* 0x000000ffffc07224 */ /* 0x000fe200078e00c2 */
[----:B------:R-:W-:Y:S02]  /*18140*/  ISETP.NE.AND P1, PT, R17, 0x4, PT ;  /* 0x000000041100780c */ /* 0x000fe40003f25270 */
[----:B------:R-:W-:Y:S02]  /*18150*/  ISETP.NE.AND P2, PT, R7, 0x4, PT ;  /* 0x000000040700780c */ /* 0x000fe40003f45270 */
[----:B------:R-:W-:-:S02]  /*18160*/  SEL R23, RZ, 0x1, P1 ;  /* 0x00000001ff177807 */ /* 0x000fc40000800000 */
[----:B------:R-:W-:Y:S02]  /*18170*/  SEL R17, R17, RZ, P1 ;  /* 0x000000ff11117207 */ /* 0x000fe40000800000 */
[----:B------:R-:W-:Y:S01]  /*18180*/  LOP3.LUT R4, R4, R23, RZ, 0x3c, !PT ;  /* 0x0000001704047212 */ /* 0x000fe200078e3cff */
[----:B------:R-:W-:Y:S01]  /*18190*/  IMAD.MOV.U32 R23, RZ, RZ, R195 ;  /* 0x000000ffff177224 */ /* 0x000fe200078e00c3 */
[----:B------:R-:W-:Y:S01]  /*181a0*/  SEL R7, R7, RZ, P2 ;  /* 0x000000ff07077207 */ /* 0x000fe20001000000 */
[----:B------:R-:W-:Y:S06]  /*181b0*/  @P3 BRA `(.L_x_51) ;  /* 0xffffff7800783947 */ /* 0x000fec000383ffff */
.L_x_37:
[----:B------:R-:W-:Y:S05]  /*181c0*/  WARPSYNC.ALL ;  /* 0x0000000000007948 */ /* 0x000fea0003800000 */
[----:B------:R-:W3:Y:S01]  /*181d0*/  SHFL.BFLY PT, R0, R15, 0x1, 0x1f ;  /* 0x0c201f000f007f89 */ /* 0x000ee200000e0000 */
[----:B------:R-:W-:Y:S01]  /*181e0*/  BSSY B0, `(.L_x_52) ;  /* 0x0000023000007945 */ /* 0x000fe20003800000 */
[----:B------:R-:W-:Y:S01]  /*181f0*/  MOV R7, 0x7f800000 ;  /* 0x7f80000000077802 */ /* 0x000fe20000000f00 */
[----:B------:R-:W-:Y:S01]  /*18200*/  IMAD.MOV.U32 R8, RZ, RZ, 0x3f800000 ;  /* 0x3f800000ff087424 */ /* 0x000fe200078e00ff */
[----:B------:R-:W4:Y:S01]  /*18210*/  SHFL.BFLY PT, R4, R13, 0x1, 0x1f ;  /* 0x0c201f000d047f89 */ /* 0x000f2200000e0000 */
[----:B------:R-:W-:Y:S01]  /*18220*/  MOV R9, 0x7f800000 ;  /* 0x7f80000000097802 */ /* 0x000fe20000000f00 */
[----:B---3--:R-:W-:Y:S01]  /*18230*/  FADD R0, R0, R15 ;  /* 0x0000000f00007221 */ /* 0x008fe20000000000 */
[----:B----4-:R-:W-:-:S04]  /*18240*/  FADD R14, R4, R13 ;  /* 0x0000000d040e7221 */ /* 0x010fc80000000000 */
[----:B------:R-:W3:Y:S01]  /*18250*/  SHFL.BFLY PT, R3, R0, 0x2, 0x1f ;  /* 0x0c401f0000037f89 */ /* 0x000ee200000e0000 */
[----:B------:R-:W-:-:S03]  /*18260*/  IMAD.MOV.U32 R4, RZ, RZ, 0x3f800000 ;  /* 0x3f800000ff047424 */ /* 0x000fc600078e00ff */
[----:B------:R-:W4:Y:S01]  /*18270*/  SHFL.BFLY PT, R17, R14, 0x2, 0x1f ;  /* 0x0c401f000e117f89 */ /* 0x000f2200000e0000 */
[C---:B---3--:R-:W-:Y:S01]  /*18280*/  FSETP.NE.AND P0, PT, R0.reuse, -R3, PT ;  /* 0x800000030000720b */ /* 0x048fe20003f05000 */
[----:B------:R-:W-:Y:S01]  /*18290*/  FADD R3, R0, R3 ;  /* 0x0000000300037221 */ /* 0x000fe20000000000 */
[----:B----4-:R-:W-:-:S11]  /*182a0*/  FADD R6, R14, R17 ;  /* 0x000000110e067221 */ /* 0x010fd60000000000 */
[----:B------:R-:W-:Y:S05]  /*182b0*/  @!P0 BRA `(.L_x_53) ;  /* 0x0000000000548947 */ /* 0x000fea0003800000 */
[----:B------:R-:W-:Y:S01]  /*182c0*/  VIADD R0, R3, 0x1800000 ;  /* 0x0180000003007836 */ /* 0x000fe20000000000 */
[----:B------:R-:W-:Y:S04]  /*182d0*/  BSSY B1, `(.L_x_54) ;  /* 0x000000c000017945 */ /* 0x000fe80003800000 */
[----:B------:R-:W-:-:S04]  /*182e0*/  LOP3.LUT R0, R0, 0x7f800000, RZ, 0xc0, !PT ;  /* 0x7f80000000007812 */ /* 0x000fc800078ec0ff */
[----:B------:R-:W-:-:S13]  /*182f0*/  ISETP.GT.U32.AND P0, PT, R0, 0x1ffffff, PT ;  /* 0x01ffffff0000780c */ /* 0x000fda0003f04070 */
[----:B------:R-:W-:Y:S05]  /*18300*/  @P0 BRA `(.L_x_55) ;  /* 0x0000000000100947 */ /* 0x000fea0003800000 */
[----:B------:R-:W-:-:S07]  /*18310*/  MOV R12, 0x18330 ;  /* 0x00018330000c7802 */ /* 0x000fce0000000f00 */
[----:B-12---:R-:W-:Y:S05]  /*18320*/  CALL.REL.NOINC `($__internal_0_$__cuda_sm20_rcp_rn_f32_slowpath) ;  /* 0x00000014009c7944 */ /* 0x006fea0003c00000 */
[----:B------:R-:W-:Y:S01]  /*18330*/  IMAD.MOV.U32 R4, RZ, RZ, R0 ;  /* 0x000000ffff047224 */ /* 0x000fe200078e0000 */
[----:B------:R-:W-:Y:S06]  /*18340*/  BRA `(.L_x_56) ;  /* 0x0000000000107947 */ /* 0x000fec0003800000 */
.L_x_55:
[----:B------:R-:W3:Y:S02]  /*18350*/  MUFU.RCP R4, R3 ;  /* 0x0000000300047308 */ /* 0x000ee40000001000 */
[----:B---3--:R-:W-:-:S04]  /*18360*/  FFMA R0, R3, R4, -1 ;  /* 0xbf80000003007423 */ /* 0x008fc80000000004 */
[----:B------:R-:W-:-:S04]  /*18370*/  FADD.FTZ R5, -R0, -RZ ;  /* 0x800000ff00057221 */ /* 0x000fc80000010100 */
[----:B------:R-:W-:-:S07]  /*18380*/  FFMA R4, R4, R5, R4 ;  /* 0x0000000504047223 */ /* 0x000fce0000000004 */
.L_x_56:
[----:B------:R-:W-:Y:S05]  /*18390*/  BSYNC B1 ;  /* 0x0000000000017941 */ /* 0x000fea0003800000 */
.L_x_54:
[----:B------:R-:W-:Y:S01]  /*183a0*/  FSETP.GEU.AND P0, PT, |R3|, 1.175494350822287508e-38, PT ;  /* 0x008000000300780b */ /* 0x000fe20003f0e200 */
[----:B------:R-:W-:-:S12]  /*183b0*/  ULDC UR6, c[0x0][0x600] ;  /* 0x0001800000067ab9 */ /* 0x000fd80000000800 */
[----:B------:R-:W-:-:S04]  /*183c0*/  @!P0 FMUL R3, R3, 16777216 ;  /* 0x4b80000003038820 */ /* 0x000fc80000400000 */
[----:B------:R-:W3:Y:S02]  /*183d0*/  MUFU.LG2 R0, R3 ;  /* 0x0000000300007308 */ /* 0x000ee40000000c00 */
[----:B---3--:R-:W-:-:S04]  /*183e0*/  @!P0 FADD R0, R0, -24 ;  /* 0xc1c0000000008421 */ /* 0x008fc80000000000 */
[----:B------:R-:W-:-:S04]  /*183f0*/  FMUL R9, R0, 0.69314718246459960938 ;  /* 0x3f31721800097820 */ /* 0x000fc80000400000 */
[----:B------:R-:W-:-:S07]  /*18400*/  FFMA R9, R194, UR6, R9 ;  /* 0x00000006c2097c23 */ /* 0x000fce0008000009 */
.L_x_53:
[----:B------:R-:W-:Y:S05]  /*18410*/  BSYNC B0 ;  /* 0x0000000000007941 */ /* 0x000fea0003800000 */
.L_x_52:
[----:B------:R-:W-:Y:S01]  /*18420*/  FSETP.NE.AND P0, PT, R14, -R17, PT ;  /* 0x800000110e00720b */ /* 0x000fe20003f05000 */
[----:B------:R-:W-:Y:S01]  /*18430*/  ULDC UR4, c[0x0][0x608] ;  /* 0x0001820000047ab9 */ /* 0x000fe20000000800 */
[----:B------:R-:W-:Y:S01]  /*18440*/  BSSY B0, `(.L_x_57) ;  /* 0x000002d000007945 */ /* 0x000fe20003800000 */
[----:B------:R-:W-:-:S04]  /*18450*/  FMUL R4, R4, UR4 ;  /* 0x0000000404047c20 */ /* 0x000fc80008400000 */
[-C--:B------:R-:W-:Y:S01]  /*18460*/  FMUL R184, R184, R4.reuse ;  /* 0x00000004b8b87220 */ /* 0x080fe20000400000 */
[-C--:B-12---:R-:W-:Y:S01]  /*18470*/  FMUL R22, R185, R4.reuse ;  /* 0x00000004b9167220 */ /* 0x086fe20000400000 */
        /* <DEDUP_REMOVED lines=18> */
[----:B------:R-:W-:Y:S06]  /*185a0*/  @!P0 BRA `(.L_x_58) ;  /* 0x0000000000588947 */ /* 0x000fec0003800000 */
[----:B------:R-:W-:Y:S01]  /*185b0*/  IADD3 R0, R6, 0x1800000, RZ ;  /* 0x0180000006007810 */ /* 0x000fe20007ffe0ff */
[----:B------:R-:W-:Y:S03]  /*185c0*/  BSSY B1, `(.L_x_59) ;  /* 0x000000d000017945 */ /* 0x000fe60003800000 */
[----:B------:R-:W-:-:S04]  /*185d0*/  LOP3.LUT R0, R0, 0x7f800000, RZ, 0xc0, !PT ;  /* 0x7f80000000007812 */ /* 0x000fc800078ec0ff */
[----:B------:R-:W-:-:S13]  /*185e0*/  ISETP.GT.U32.AND P0, PT, R0, 0x1ffffff, PT ;  /* 0x01ffffff0000780c */ /* 0x000fda0003f04070 */
[----:B------:R-:W-:Y:S05]  /*185f0*/  @P0 BRA `(.L_x_60) ;  /* 0x0000000000140947 */ /* 0x000fea0003800000 */
[----:B------:R-:W-:Y:S01]  /*18600*/  IMAD.MOV.U32 R3, RZ, RZ, R6 ;  /* 0x000000ffff037224 */ /* 0x000fe200078e0006 */
[----:B------:R-:W-:-:S07]  /*18610*/  MOV R12, 0x18630 ;  /* 0x00018630000c7802 */ /* 0x000fce0000000f00 */
[----:B------:R-:W-:Y:S05]  /*18620*/  CALL.REL.NOINC `($__internal_0_$__cuda_sm20_rcp_rn_f32_slowpath) ;  /* 0x0000001000dc7944 */ /* 0x000fea0003c00000 */
[----:B------:R-:W-:Y:S01]  /*18630*/  IMAD.MOV.U32 R8, RZ, RZ, R0 ;  /* 0x000000ffff087224 */ /* 0x000fe200078e0000 */
[----:B------:R-:W-:Y:S06]  /*18640*/  BRA `(.L_x_61) ;  /* 0x0000000000107947 */ /* 0x000fec0003800000 */
.L_x_60:
[----:B------:R-:W1:Y:S02]  /*18650*/  MUFU.RCP R3, R6 ;  /* 0x0000000600037308 */ /* 0x000e640000001000 */
[----:B-1----:R-:W-:-:S04]  /*18660*/  FFMA R0, R6, R3, -1 ;  /* 0xbf80000006007423 */ /* 0x002fc80000000003 */
[----:B------:R-:W-:-:S04]  /*18670*/  FADD.FTZ R0, -R0, -RZ ;  /* 0x800000ff00007221 */ /* 0x000fc80000010100 */
[----:B------:R-:W-:-:S07]  /*18680*/  FFMA R8, R3, R0, R3 ;  /* 0x0000000003087223 */ /* 0x000fce0000000003 */
.L_x_61:
[----:B------:R-:W-:Y:S05]  /*18690*/  BSYNC B1 ;  /* 0x0000000000017941 */ /* 0x000fea0003800000 */
.L_x_59:
[----:B------:R-:W-:Y:S01]  /*186a0*/  FSETP.GEU.AND P0, PT, |R6|, 1.175494350822287508e-38, PT ;  /* 0x008000000600780b */ /* 0x000fe20003f0e200 */
[----:B------:R-:W-:-:S12]  /*186b0*/  ULDC UR4, c[0x0][0x600] ;  /* 0x0001800000047ab9 */ /* 0x000fd80000000800 */
[----:B------:R-:W-:-:S04]  /*186c0*/  @!P0 FMUL R6, R6, 16777216 ;  /* 0x4b80000006068820 */ /* 0x000fc80000400000 */
[----:B------:R-:W1:Y:S02]  /*186d0*/  MUFU.LG2 R0, R6 ;  /* 0x0000000600007308 */ /* 0x000e640000000c00 */
[----:B-1----:R-:W-:-:S04]  /*186e0*/  @!P0 FADD R0, R0, -24 ;  /* 0xc1c0000000008421 */ /* 0x002fc80000000000 */
[----:B------:R-:W-:-:S04]  /*186f0*/  FMUL R0, R0, 0.69314718246459960938 ;  /* 0x3f31721800007820 */ /* 0x000fc80000400000 */
[----:B------:R-:W-:-:S07]  /*18700*/  FFMA R7, R195, UR4, R0 ;  /* 0x00000004c3077c23 */ /* 0x000fce0008000000 */
.L_x_58:
[----:B------:R-:W-:Y:S05]  /*18710*/  BSYNC B0 ;  /* 0x0000000000007941 */ /* 0x000fea0003800000 */
.L_x_57:
[C---:B------:R-:W-:Y:S01]  /*18720*/  LOP3.LUT P0, R19, R16.reuse, 0x3, RZ, 0xc0, !PT ;  /* 0x0000000310137812 */ /* 0x040fe2000780c0ff */
[----:B------:R-:W-:Y:S01]  /*18730*/  ULDC UR4, c[0x0][0x608] ;  /* 0x0001820000047ab9 */ /* 0x000fe20000000800 */
[----:B------:R-:W-:Y:S01]  /*18740*/  LOP3.LUT R17, R16, 0x7f, RZ, 0xc0, !PT ;  /* 0x0000007f10117812 */ /* 0x000fe200078ec0ff */
[----:B------:R-:W-:Y:S01]  /*18750*/  FMUL R8, R8, UR4 ;  /* 0x0000000408087c20 */ /* 0x000fe20008400000 */
[----:B------:R-:W-:Y:S01]  /*18760*/  ULDC.64 UR6, c[0x0][0x208] ;  /* 0x0000820000067ab9 */ /* 0x000fe20000000a00 */
[----:B------:R-:W-:Y:S01]  /*18770*/  BSSY B0, `(.L_x_62) ;  /* 0x000001e000007945 */ /* 0x000fe20003800000 */
[----:B------:R-:W-:Y:S01]  /*18780*/  SHF.R.U32.HI R18, RZ, 0x5, R17 ;  /* 0x00000005ff127819 */ /* 0x000fe20000011611 */
        /* <DEDUP_REMOVED lines=8> */
[----:B------:R-:W-:Y:S06]  /*18810*/  @P0 BRA `(.L_x_63) ;  /* 0x00000000004c0947 */ /* 0x000fec0003800000 */
[----:B------:R-:W-:Y:S01]  /*18820*/  SHF.R.U32.HI R0, RZ, 0x2, R16 ;  /* 0x00000002ff007819 */ /* 0x000fe20000011610 */
[----:B------:R-:W-:Y:S01]  /*18830*/  ULDC.64 UR4, c[0x0][0x688] ;  /* 0x0001a20000047ab9 */ /* 0x000fe20000000a00 */
[----:B------:R-:W-:Y:S01]  /*18840*/  SHF.L.U32 R3, R18, 0x4, RZ ;  /* 0x0000000412037819 */ /* 0x000fe200000006ff */
[----:B------:R-:W-:Y:S01]  /*18850*/  UIMAD UR4, UR52, UR4, UR43 ;  /* 0x00000004340472a4 */ /* 0x000fe2000f8e022b */
[----:B------:R-:W-:-:S03]  /*18860*/  LOP3.LUT R0, R0, 0x7, RZ, 0xc0, !PT ;  /* 0x0000000700007812 */ /* 0x000fc600078ec0ff */
[----:B------:R-:W-:Y:S01]  /*18870*/  UIMAD UR4, UR53, UR5, UR4 ;  /* 0x00000005350472a4 */ /* 0x000fe2000f8e0204 */
[----:B------:R-:W-:Y:S02]  /*18880*/  LOP3.LUT R0, R3, 0xfffffff0, R0, 0xe2, !PT ;  /* 0xfffffff003007812 */ /* 0x000fe400078ee200 */
[----:B------:R-:W-:Y:S02]  /*18890*/  ULDC UR5, c[0x0][0x288] ;  /* 0x0000a20000057ab9 */ /* 0x000fe40000000800 */
[C---:B------:R-:W-:Y:S02]  /*188a0*/  LOP3.LUT R3, R0.reuse, UR43, RZ, 0xfc, !PT ;  /* 0x0000002b00037c12 */ /* 0x040fe4000f8efcff */
[----:B------:R-:W-:Y:S02]  /*188b0*/  IADD3 R0, P2, R0, UR4, RZ ;  /* 0x0000000400007c10 */ /* 0x000fe4000ff5e0ff */
[C---:B------:R-:W-:Y:S01]  /*188c0*/  ISETP.GE.U32.AND P0, PT, R3.reuse, UR5, PT ;  /* 0x0000000503007c0c */ /* 0x040fe2000bf06070 */
[----:B------:R-:W-:-:S02]  /*188d0*/  VIADD R4, R3, 0x8 ;  /* 0x0000000803047836 */ /* 0x000fc40000000000 */
[----:B------:R-:W-:-:S03]  /*188e0*/  IMAD.X R3, RZ, RZ, RZ, P2 ;  /* 0x000000ffff037224 */ /* 0x000fc600010e06ff */
[----:B------:R-:W-:Y:S01]  /*188f0*/  ISETP.GE.U32.AND P1, PT, R4, UR5, PT ;  /* 0x0000000504007c0c */ /* 0x000fe2000bf26070 */
[----:B------:R-:W-:Y:S02]  /*18900*/  ULDC.64 UR4, c[0x0][0x680] ;  /* 0x0001a00000047ab9 */ /* 0x000fe40000000a00 */
[----:B------:R-:W-:-:S04]  /*18910*/  LEA R4, P2, R0, UR4, 0x2 ;  /* 0x0000000400047c11 */ /* 0x000fc8000f8410ff */
[----:B------:R-:W-:-:S05]  /*18920*/  LEA.HI.X R5, R0, UR5, R3, 0x2, P2 ;  /* 0x0000000500057c11 */ /* 0x000fca00090f1403 */
[----:B------:R1:W-:Y:S04]  /*18930*/  @!P0 STG.E desc[UR6][R4.64], R9 ;  /* 0x0000000904008986 */ /* 0x0003e8000c101906 */
[----:B------:R1:W-:Y:S02]  /*18940*/  @!P1 STG.E desc[UR6][R4.64+0x20], R7 ;  /* 0x0000200704009986 */ /* 0x0003e4000c101906 */
.L_x_63:
[----:B------:R-:W-:Y:S05]  /*18950*/  BSYNC B0 ;  /* 0x0000000000007941 */ /* 0x000fea0003800000 */
.L_x_62:
[----:B------:R-:W-:Y:S01]  /*18960*/  ULDC.64 UR4, c[0x0][0x730] ;  /* 0x0001cc0000047ab9 */ /* 0x000fe20000000a00 */
[-C--:B------:R-:W-:Y:S01]  /*18970*/  FMUL R170, R170, R8.reuse ;  /* 0x00000008aaaa7220 */ /* 0x080fe20000400000 */
[----:B------:R-:W-:Y:S01]  /*18980*/  ISETP.NE.U32.AND P0, PT, RZ, UR4, PT ;  /* 0x00000004ff007c0c */ /* 0x000fe2000bf05070 */
[-C--:B------:R-:W-:Y:S01]  /*18990*/  FMUL R50, R171, R8.reuse ;  /* 0x00000008ab327220 */ /* 0x080fe20000400000 */
[-C--:B------:R-:W-:Y:S01]  /*189a0*/  FMUL R174, R174, R8.reuse ;  /* 0x00000008aeae7220 */ /* 0x080fe20000400000 */
[-C--:B------:R-:W-:Y:S01]  /*189b0*/  FMUL R52, R175, R8.reuse ;  /* 0x00000008af347220 */ /* 0x080fe20000400000 */
[----:B------:R-:W-:Y:S01]  /*189c0*/  ISETP.NE.AND.EX P0, PT, RZ, UR5, PT, P0 ;  /* 0x00000005ff007c0c */ /* 0x000fe2000bf05300 */
[-C--:B------:R-:W-:Y:S01]  /*189d0*/  FMUL R162, R162, R8.reuse ;  /* 0x00000008a2a27220 */ /* 0x080fe20000400000 */
[-C--:B------:R-:W-:Y:S01]  /*189e0*/  FMUL R54, R163, R8.reuse ;  /* 0x00000008a3367220 */ /* 0x080fe20000400000 */
[-C--:B------:R-:W-:Y:S01]  /*189f0*/  FMUL R166, R166, R8.reuse ;  /* 0x00000008a6a67220 */ /* 0x080fe20000400000 */
[-C--:B------:R-:W-:Y:S01]  /*18a00*/  FMUL R56, R167, R8.reuse ;  /* 0x00000008a7387220 */ /* 0x080fe20000400000 */
[-C--:B------:R-:W-:Y:S01]  /*18a10*/  FMUL R154, R154, R8.reuse ;  /* 0x000000089a9a7220 */ /* 0x080fe20000400000 */
[-C--:B------:R-:W-:Y:S01]  /*18a20*/  FMUL R58, R155, R8.reuse ;  /* 0x000000089b3a7220 */ /* 0x080fe20000400000 */
[-C--:B------:R-:W-:Y:S01]  /*18a30*/  FMUL R158, R158, R8.reuse ;  /* 0x000000089e9e7220 */ /* 0x080fe20000400000 */
[----:B------:R-:W-:-:S05]  /*18a40*/  FMUL R60, R159, R8 ;  /* 0x000000089f3c7220 */ /* 0x000fca0000400000 */
[----:B------:R-:W-:Y:S05]  /*18a50*/  @P0 BRA `(.L_x_64) ;  /* 0x0000000000200947 */ /* 0x000fea0003800000 */
[----:B------:R-:W-:Y:S02]  /*18a60*/  ULDC.64 UR4, c[0x0][0x728] ;  /* 0x0001ca0000047ab9 */ /* 0x000fe40000000a00 */
[----:B------:R-:W-:-:S04]  /*18a70*/  ISETP.NE.U32.AND P0, PT, RZ, UR4, PT ;  /* 0x00000004ff007c0c */ /* 0x000fc8000bf05070 */
[----:B------:R-:W-:-:S13]  /*18a80*/  ISETP.NE.AND.EX P0, PT, RZ, UR5, PT, P0 ;  /* 0x00000005ff007c0c */ /* 0x000fda000bf05300 */
[----:B------:R-:W-:Y:S05]  /*18a90*/  @!P0 BRA `(.L_x_65) ;  /* 0x00000000000c8947 */ /* 0x000fea0003800000 */
[----:B-1----:R-:W1:Y:S02]  /*18aa0*/  LDC.64 R4, c[0x0][0x728] ;  /* 0x0001ca00ff047b82 */ /* 0x002e640000000a00 */
[----:B-1----:R3:W5:Y:S01]  /*18ab0*/  LDG.E R4, desc[UR6][R4.64] ;  /* 0x0000000604047981 */ /* 0x002762000c1e1900 */
[----:B------:R-:W-:Y:S05]  /*18ac0*/  BRA `(.L_x_64) ;  /* 0x0000000000047947 */ /* 0x000fea0003800000 */
.L_x_65:
[----:B-1----:R-:W2:Y:S02]  /*18ad0*/  LDC R4, c[0x0][0x720] ;  /* 0x0001c800ff047b82 */ /* 0x002ea40000000800 */
.L_x_64:
[----:B------:R-:W-:Y:S02]  /*18ae0*/  MOV R0, RZ ;  /* 0x000000ff00007202 */ /* 0x000fe40000000f00 */
[----:B--2--5:R-:W-:Y:S02]  /*18af0*/  MOV R43, R4 ;  /* 0x00000004002b7202 */ /* 0x024fe40000000f00 */
[----:B------:R-:W-:-:S13]  /*18b00*/  LOP3.LUT P0, RZ, R0, 0x9f, RZ, 0xc0, !PT ;  /* 0x0000009f00ff7812 */ /* 0x000fda000780c0ff */
[----:B------:R-:W-:Y:S05]  /*18b10*/  @!P0 BRA `(.L_x_66) ;  /* 0x0000000000408947 */ /* 0x000fea0003800000 */
[----:B------:R-:W-:Y:S01]  /*18b20*/  MOV R0, 0x0 ;  /* 0x0000000000007802 */ /* 0x000fe20000000f00 */
[----:B------:R-:W-:Y:S01]  /*18b30*/  ULDC.64 UR4, c[0x4][0x70] ;  /* 0x01001c0000047ab9 */ /* 0x000fe20000000a00 */
[----:B------:R-:W-:Y:S01]  /*18b40*/  ULDC.64 UR6, c[0x4][0x8] ;  /* 0x0100020000067ab9 */ /* 0x000fe20000000a00 */
[----:B-1----:R-:W-:Y:S01]  /*18b50*/  IMAD.U32 R4, RZ, RZ, UR4 ;  /* 0x00000004ff047e24 */ /* 0x002fe2000f8e00ff */
[----:B------:R1:W2:Y:S01]  /*18b60*/  LDC.64 R14, c[0x4][R0] ;  /* 0x01000000000e7b82 */ /* 0x0002a20000000a00 */
[----:B---3--:R-:W-:Y:S01]  /*18b70*/  IMAD.U32 R5, RZ, RZ, UR5 ;  /* 0x00000005ff057e24 */ /* 0x008fe2000f8e00ff */
[----:B------:R-:W-:Y:S01]  /*18b80*/  ULDC.64 UR4, c[0x4][0x78] ;  /* 0x01001e0000047ab9 */ /* 0x000fe20000000a00 */
[----:B------:R-:W-:Y:S01]  /*18b90*/  IMAD.U32 R10, RZ, RZ, UR6 ;  /* 0x00000006ff0a7e24 */ /* 0x000fe2000f8e00ff */
[----:B------:R-:W-:Y:S01]  /*18ba0*/  MOV R6, UR4 ;  /* 0x0000000400067c02 */ /* 0x000fe20008000f00 */
[----:B------:R-:W-:Y:S01]  /*18bb0*/  IMAD.U32 R7, RZ, RZ, UR5 ;  /* 0x00000005ff077e24 */ /* 0x000fe2000f8e00ff */
[----:B------:R-:W-:Y:S01]  /*18bc0*/  MOV R11, UR7 ;  /* 0x00000007000b7c02 */ /* 0x000fe20008000f00 */
[----:B------:R-:W-:Y:S01]  /*18bd0*/  IMAD.MOV.U32 R8, RZ, RZ, 0x70 ;  /* 0x00000070ff087424 */ /* 0x000fe200078e00ff */
[----:B------:R-:W-:Y:S01]  /*18be0*/  MOV R13, RZ ;  /* 0x000000ff000d7202 */ /* 0x000fe20000000f00 */
[----:B-1----:R-:W-:-:S07]  /*18bf0*/  IMAD.MOV.U32 R12, RZ, RZ, 0x1 ;  /* 0x00000001ff0c7424 */ /* 0x002fce00078e00ff */
[----:B------:R-:W-:-:S07]  /*18c00*/  LEPC R20, `(.L_x_66) ;  /* 0x000000001014794e */ /* 0x000fce0000000000 */
[----:B--2---:R-:W-:Y:S05]  /*18c10*/  CALL.ABS.NOINC R14 ;  /* 0x000000000e007343 */ /* 0x004fea0003c00000 */
.L_x_66:
        /* <DEDUP_REMOVED lines=9> */
[----:B------:R-:W-:Y:S01]  /*18cb0*/  MOV R6, UR6 ;  /* 0x0000000600067c02 */ /* 0x000fe20008000f00 */
[----:B------:R-:W-:Y:S01]  /*18cc0*/  IMAD.U32 R7, RZ, RZ, UR7 ;  /* 0x00000007ff077e24 */ /* 0x000fe2000f8e00ff */
[----:B------:R-:W-:Y:S01]  /*18cd0*/  MOV R11, UR5 ;  /* 0x00000005000b7c02 */ /* 0x000fe20008000f00 */
[----:B------:R-:W-:Y:S01]  /*18ce0*/  IMAD.U32 R10, RZ, RZ, UR4 ;  /* 0x00000004ff0a7e24 */ /* 0x000fe2000f8e00ff */
[----:B------:R-:W-:Y:S01]  /*18cf0*/  MOV R13, RZ ;  /* 0x000000ff000d7202 */ /* 0x000fe20000000f00 */
[----:B------:R-:W-:-:S02]  /*18d00*/  IMAD.MOV.U32 R8, RZ, RZ, 0x70 ;  /* 0x00000070ff087424 */ /* 0x000fc400078e00ff */
[----:B-1----:R-:W-:-:S07]  /*18d10*/  IMAD.MOV.U32 R12, RZ, RZ, 0x1 ;  /* 0x00000001ff0c7424 */ /* 0x002fce00078e00ff */
[----:B------:R-:W-:-:S07]  /*18d20*/  LEPC R20, `(.L_x_67) ;  /* 0x000000001014794e */ /* 0x000fce0000000000 */
[----:B--2---:R-:W-:Y:S05]  /*18d30*/  CALL.ABS.NOINC R14 ;  /* 0x000000000e007343 */ /* 0x004fea0003c00000 */
.L_x_67:
[----:B------:R-:W-:Y:S01]  /*18d40*/  ULDC.64 UR4, c[0x0][0x730] ;  /* 0x0001cc0000047ab9 */ /* 0x000fe20000000a00 */
[----:B------:R-:W-:Y:S01]  /*18d50*/  IMAD.SHL.U32 R0, R16, 0x10, RZ ;  /* 0x0000001010007824 */ /* 0x000fe200078e00ff */
[----:B------:R-:W-:Y:S01]  /*18d60*/  ISETP.NE.U32.AND P0, PT, RZ, UR4, PT ;  /* 0x00000004ff007c0c */ /* 0x000fe2000bf05070 */
[----:B------:R-:W-:Y:S01]  /*18d70*/  IMAD R19, R18, 0x10, R19 ;  /* 0x0000001012137824 */ /* 0x000fe200078e0213 */
[----:B------:R-:W-:Y:S02]  /*18d80*/  SHF.R.U32.HI R3, RZ, 0x1, R16 ;  /* 0x00000001ff037819 */ /* 0x000fe40000011610 */
[----:B------:R-:W-:Y:S02]  /*18d90*/  ISETP.NE.AND.EX P0, PT, RZ, UR5, PT, P0 ;  /* 0x00000005ff007c0c */ /* 0x000fe4000bf05300 */
[----:B-1----:R-:W-:Y:S02]  /*18da0*/  LOP3.LUT R4, R0, 0x40, RZ, 0xc0, !PT ;  /* 0x0000004000047812 */ /* 0x002fe400078ec0ff */
[----:B------:R-:W-:-:S02]  /*18db0*/  IADD3 R17, R17, 0x1f, RZ ;  /* 0x0000001f11117810 */ /* 0x000fc40007ffe0ff */
[----:B------:R-:W-:Y:S02]  /*18dc0*/  LOP3.LUT R0, R0, 0x80, RZ, 0xc0, !PT ;  /* 0x0000008000007812 */ /* 0x000fe400078ec0ff */
[----:B------:R-:W-:Y:S02]  /*18dd0*/  LOP3.LUT R3, R4, 0x8, R3, 0xf8, !PT ;  /* 0x0000000804037812 */ /* 0x000fe400078ef803 */
[----:B------:R-:W-:Y:S01]  /*18de0*/  SHF.L.U32 R16, R16, 0x1, RZ ;  /* 0x0000000110107819 */ /* 0x000fe200000006ff */
[----:B------:R-:W-:Y:S02]  /*18df0*/  IMAD.U32 R0, R19, 0x10, R0 ;  /* 0x0000001013007824 */ /* 0x000fe400078e0000 */
[----:B------:R-:W1:Y:S01]  /*18e00*/  @P0 LDC R43, c[0x0][0x720] ;  /* 0x0001c800ff2b0b82 */ /* 0x000e620000000800 */
[----:B------:R-:W-:Y:S02]  /*18e10*/  ISETP.GT.U32.AND P0, PT, R17, 0x3e, PT ;  /* 0x0000003e1100780c */ /* 0x000fe40003f04070 */
[----:B------:R-:W-:-:S05]  /*18e20*/  LOP3.LUT R3, R3, 0x8, R16, 0x78, !PT ;  /* 0x0000000803037812 */ /* 0x000fca00078e7810 */
[----:B------:R-:W-:Y:S02]  /*18e30*/  IMAD.IADD R11, R0, 0x1, R3 ;  /* 0x00000001000b7824 */ /* 0x000fe400078e0203 */
[-C--:B-1----:R-:W-:Y:S01]  /*18e40*/  FMUL R0, R184, R43.reuse ;  /* 0x0000002bb8007220 */ /* 0x082fe20000400000 */
[-C--:B------:R-:W-:Y:S01]  /*18e50*/  FMUL R3, R22, R43.reuse ;  /* 0x0000002b16037220 */ /* 0x080fe20000400000 */
[-C--:B------:R-:W-:Y:S01]  /*18e60*/  FMUL R4, R186, R43.reuse ;  /* 0x0000002bba047220 */ /* 0x080fe20000400000 */
[-C--:B---3--:R-:W-:Y:S01]  /*18e70*/  FMUL R5, R42, R43.reuse ;  /* 0x0000002b2a057220 */ /* 0x088fe20000400000 */
        /* <DEDUP_REMOVED lines=36> */
[----:B------:R-:W-:-:S02]  /*190c0*/  F2FP.F16.F32.PACK_AB R44, R3, R0 ;  /* 0x00000000032c723e */ /* 0x000fc400000000ff */
[----:B------:R-:W-:Y:S02]  /*190d0*/  F2FP.F16.F32.PACK_AB R45, R5, R4 ;  /* 0x00000004052d723e */ /* 0x000fe400000000ff */
[----:B------:R-:W-:Y:S02]  /*190e0*/  F2FP.F16.F32.PACK_AB R46, R7, R6 ;  /* 0x00000006072e723e */ /* 0x000fe400000000ff */
[----:B------:R-:W-:Y:S01]  /*190f0*/  F2FP.F16.F32.PACK_AB R47, R9, R8 ;  /* 0x00000008092f723e */ /* 0x000fe200000000ff */
[----:B------:R-:W-:Y:S06]  /*19100*/  @P0 BRA `(.L_x_68) ;  /* 0x0000000000040947 */ /* 0x000fec0003800000 */
[----:B------:R-:W-:-:S04]  /*19110*/  DEPBAR.LE SB0, 0x1 ;  /* 0x000080400000791a */ /* 0x000fc80000000000 */
.L_x_68:
[----:B------:R-:W-:Y:S05]  /*19120*/  WARPSYNC.ALL ;  /* 0x0000000000007948 */ /* 0x000fea0003800000 */
[----:B------:R-:W-:Y:S01]  /*19130*/  BAR.SYNC.DEFER_BLOCKING 0x1, 0x80 ;  /* 0x0042000000007b1d */ /* 0x000fe20000010000 */
[----:B------:R-:W-:Y:S02]  /*19140*/  LEA R11, R11, R2, 0x1 ;  /* 0x000000020b0b7211 */ /* 0x000fe400078e08ff */
[----:B------:R-:W-:Y:S02]  /*19150*/  F2FP.F16.F32.PACK_AB R4, R10, R13 ;  /* 0x0000000d0a04723e */ /* 0x000fe400000000ff */
[----:B------:R-:W-:Y:S01]  /*19160*/  F2FP.F16.F32.PACK_AB R5, R12, R15 ;  /* 0x0000000f0c05723e */ /* 0x000fe200000000ff */
[----:B------:R-:W-:Y:S01]  /*19170*/  BSSY B0, `(.L_x_69) ;  /* 0x0000017000007945 */ /* 0x000fe20003800000 */
[----:B------:R-:W-:-:S02]  /*19180*/  F2FP.F16.F32.PACK_AB R6, R14, R17 ;  /* 0x000000110e06723e */ /* 0x000fc400000000ff */
[----:B------:R-:W-:Y:S01]  /*19190*/  F2FP.F16.F32.PACK_AB R7, R16, R19 ;  /* 0x000000131007723e */ /* 0x000fe200000000ff */
[----:B------:R1:W-:Y:S01]  /*191a0*/  STSM.16.M88.4 [R11], R44 ;  /* 0x0000002c0b007844 */ /* 0x0003e20000000200 */
[----:B------:R-:W-:Y:S01]  /*191b0*/  @!PT LDS RZ, [RZ] ;  /* 0x00000000fffff984 */ /* 0x000fe20000000800 */
[----:B------:R-:W-:Y:S01]  /*191c0*/  @!PT LDS RZ, [RZ] ;  /* 0x00000000fffff984 */ /* 0x000fe20000000800 */
[----:B------:R-:W-:Y:S01]  /*191d0*/  @!PT LDS RZ, [RZ] ;  /* 0x00000000fffff984 */ /* 0x000fe20000000800 */
[----:B------:R-:W-:Y:S01]  /*191e0*/  @!PT LDS RZ, [RZ] ;  /* 0x00000000fffff984 */ /* 0x000fe20000000800 */
[----:B------:R2:W-:Y:S06]  /*191f0*/  MEMBAR.ALL.CTA ;  /* 0x0000000000007992 */ /* 0x0005ec0000008000 */
[----:B--2---:R-:W2:Y:S02]  /*19200*/  FENCE.VIEW.ASYNC.S ;  /* 0x00000000000073c6 */ /* 0x004ea40000000000 */
[----:B--2---:R-:W-:Y:S06]  /*19210*/  BAR.SYNC.DEFER_BLOCKING 0x1, 0x80 ;  /* 0x0042000000007b1d */ /* 0x004fec0000010000 */
[----:B------:R-:W-:Y:S05]  /*19220*/  @P0 BRA `(.L_x_70) ;  /* 0x00000000002c0947 */ /* 0x000fea0003800000 */
[----:B------:R-:W-:Y:S01]  /*19230*/  ULDC.64 UR4, c[0x0][0x198] ;  /* 0x0000660000047ab9 */ /* 0x000fe20000000a00 */
[----:B------:R-:W-:Y:S01]  /*19240*/  R2UR UR8, R2 ;  /* 0x00000000020872ca */ /* 0x000fe200000e0000 */
[----:B------:R-:W-:Y:S01]  /*19250*/  UIADD3 UR4, UP0, UR4, 0x670, URZ ;  /* 0x0000067004047890 */ /* 0x000fe2000ff1e03f */
[----:B------:R-:W-:Y:S01]  /*19260*/  UMOV UR9, URZ ;  /* 0x0000003f00097c82 */ /* 0x000fe20008000000 */
[----:B------:R-:W-:Y:S02]  /*19270*/  UMOV UR10, UR43 ;  /* 0x0000002b000a7c82 */ /* 0x000fe40008000000 */
[----:B------:R-:W-:Y:S01]  /*19280*/  UIADD3.X UR5, URZ, UR5, URZ, UP0, !UPT ;  /* 0x000000053f057290 */ /* 0x000fe200087fe43f */
[----:B------:R-:W-:Y:S01]  /*19290*/  UMOV UR11, UR52 ;  /* 0x00000034000b7c82 */ /* 0x000fe20008000000 */
[----:B------:R-:W-:-:S07]  /*192a0*/  UMOV UR12, UR53 ;  /* 0x00000035000c7c82 */ /* 0x000fce0008000000 */
[----:B------:R2:W-:Y:S01]  /*192b0*/  UTMASTG.4D [UR8], [UR4] ;  /* 0x00000008040073b5 */ /* 0x0005e20008018000 */
[----:B------:R0:W-:Y:S01]  /*192c0*/  UTMACMDFLUSH ;  /* 0x00000000000079b7 */ /* 0x0001e20000000000 */
[----:B--2---:R-:W-:-:S04]  /*192d0*/  DEPBAR.LE SB0, 0x1 ;  /* 0x000080400000791a */ /* 0x004fc80000000000 */
.L_x_70:
[----:B------:R-:W-:Y:S05]  /*192e0*/  BSYNC B0 ;  /* 0x0000000000007941 */ /* 0x000fea0003800000 */
.L_x_69:
[----:B------:R-:W-:Y:S01]  /*192f0*/  BAR.SYNC.DEFER_BLOCKING 0x1, 0x80 ;  /* 0x0042000000007b1d */ /* 0x000fe20000010000 */
[----:B------:R-:W-:Y:S02]  /*19300*/  F2FP.F16.F32.PACK_AB R12, R18, R21 ;  /* 0x00000015120c723e */ /* 0x000fe400000000ff */
[----:B------:R-:W-:Y:S02]  /*19310*/  F2FP.F16.F32.PACK_AB R13, R20, R23 ;  /* 0x00000017140d723e */ /* 0x000fe400000000ff */
[----:B------:R-:W-:Y:S01]  /*19320*/  F2FP.F16.F32.PACK_AB R14, R22, R25 ;  /* 0x00000019160e723e */ /* 0x000fe200000000ff */
[----:B------:R-:W-:Y:S01]  /*19330*/  BSSY B0, `(.L_x_71) ;  /* 0x0000017000007945 */ /* 0x000fe20003800000 */
[----:B------:R-:W-:Y:S01]  /*19340*/  F2FP.F16.F32.PACK_AB R15, R24, R27 ;  /* 0x0000001b180f723e */ /* 0x000fe200000000ff */
[----:B------:R2:W-:Y:S01]  /*19350*/  STSM.16.M88.4 [R11+0x800], R4 ;  /* 0x000800040b007844 */ /* 0x0005e20000000200 */
[----:B------:R-:W-:Y:S01]  /*19360*/  @!PT LDS RZ, [RZ] ;  /* 0x00000000fffff984 */ /* 0x000fe20000000800 */
[----:B------:R-:W-:Y:S01]  /*19370*/  @!PT LDS RZ, [RZ] ;  /* 0x00000000fffff984 */ /* 0x000fe20000000800 */
[----:B------:R-:W-:Y:S01]  /*19380*/  @!PT LDS RZ, [RZ] ;  /* 0x00000000fffff984 */ /* 0x000fe20000000800 */
[----:B------:R-:W-:Y:S01]  /*19390*/  @!PT LDS RZ, [RZ] ;  /* 0x00000000fffff984 */ /* 0x000fe20000000800 */
[----:B------:R3:W-:Y:S06]  /*193a0*/  MEMBAR.ALL.CTA ;  /* 0x0000000000007992 */ /* 0x0007ec0000008000 */
[----:B---3--:R-:W3:Y:S02]  /*193b0*/  FENCE.VIEW.ASYNC.S ;  /* 0x00000000000073c6 */ /* 0x008ee40000000000 */
[----:B---3--:R-:W-:Y:S06]  /*193c0*/  BAR.SYNC.DEFER_BLOCKING 0x1, 0x80 ;  /* 0x0042000000007b1d */ /* 0x008fec0000010000 */
[----:B------:R-:W-:Y:S05]  /*193d0*/  @P0 BRA `(.L_x_72) ;  /* 0x0000000000300947 */ /* 0x000fea0003800000 */
[----:B------:R-:W-:Y:S01]  /*193e0*/  R2UR UR8, R2 ;  /* 0x00000000020872ca */ /* 0x000fe200000e0000 */
[----:B------:R-:W-:Y:S01]  /*193f0*/  ULDC.64 UR4, c[0x0][0x198] ;  /* 0x0000660000047ab9 */ /* 0x000fe20000000a00 */
[----:B------:R-:W-:Y:S01]  /*19400*/  UMOV UR9, 0x10 ;  /* 0x0000001000097882 */ /* 0x000fe20000000000 */
[----:B------:R-:W-:Y:S01]  /*19410*/  UIADD3 UR4, UP0, UR4, 0x670, URZ ;  /* 0x0000067004047890 */ /* 0x000fe2000ff1e03f */
[----:B------:R-:W-:Y:S01]  /*19420*/  UMOV UR10, UR43 ;  /* 0x0000002b000a7c82 */ /* 0x000fe20008000000 */
[----:B------:R-:W-:Y:S02]  /*19430*/  UMOV UR11, UR52 ;  /* 0x00000034000b7c82 */ /* 0x000fe40008000000 */
[----:B------:R-:W-:Y:S01]  /*19440*/  UIADD3.X UR5, URZ, UR5, URZ, UP0, !UPT ;  /* 0x000000053f057290 */ /* 0x000fe200087fe43f */
[----:B------:R-:W-:-:S05]  /*19450*/  UMOV UR12, UR53 ;  /* 0x00000035000c7c82 */ /* 0x000fca0008000000 */
[----:B------:R-:W-:-:S09]  /*19460*/  UIADD3 UR8, UR8, 0x800, URZ ;  /* 0x0000080008087890 */ /* 0x000fd2000fffe03f */
[----:B------:R3:W-:Y:S01]  /*19470*/  UTMASTG.4D [UR8], [UR4] ;  /* 0x00000008040073b5 */ /* 0x0007e20008018000 */
[----:B------:R0:W-:Y:S01]  /*19480*/  UTMACMDFLUSH ;  /* 0x00000000000079b7 */ /* 0x0001e20000000000 */
[----:B---3--:R-:W-:-:S04]  /*19490*/  DEPBAR.LE SB0, 0x1 ;  /* 0x000080400000791a */ /* 0x008fc80000000000 */
.L_x_72:
[----:B------:R-:W-:Y:S05]  /*194a0*/  BSYNC B0 ;  /* 0x0000000000007941 */ /* 0x000fea0003800000 */
.L_x_71:
[----:B------:R-:W-:Y:S01]  /*194b0*/  BAR.SYNC.DEFER_BLOCKING 0x1, 0x80 ;  /* 0x0042000000007b1d */ /* 0x000fe20000010000 */
[----:B--2---:R-:W-:Y:S02]  /*194c0*/  F2FP.F16.F32.PACK_AB R4, R26, R29 ;  /* 0x0000001d1a04723e */ /* 0x004fe400000000ff */
[----:B------:R-:W-:Y:S02]  /*194d0*/  F2FP.F16.F32.PACK_AB R5, R28, R31 ;  /* 0x0000001f1c05723e */ /* 0x000fe400000000ff */
[----:B------:R-:W-:Y:S01]  /*194e0*/  F2FP.F16.F32.PACK_AB R6, R30, R33 ;  /* 0x000000211e06723e */ /* 0x000fe200000000ff */
[----:B------:R-:W-:Y:S01]  /*194f0*/  BSSY B0, `(.L_x_73) ;  /* 0x0000016000007945 */ /* 0x000fe20003800000 */
[----:B------:R-:W-:Y:S01]  /*19500*/  F2FP.F16.F32.PACK_AB R7, R32, R35 ;  /* 0x000000232007723e */ /* 0x000fe200000000ff */
[----:B------:R2:W-:Y:S01]  /*19510*/  STSM.16.M88.4 [R11], R12 ;  /* 0x0000000c0b007844 */ /* 0x0005e20000000200 */
        /* <DEDUP_REMOVED lines=8> */
[----:B------:R-:W-:Y:S01]  /*195a0*/  ULDC.64 UR4, c[0x0][0x198] ;  /* 0x0000660000047ab9 */ /* 0x000fe20000000a00 */
[----:B------:R-:W-:Y:S01]  /*195b0*/  R2UR UR8, R2 ;  /* 0x00000000020872ca */ /* 0x000fe200000e0000 */
[----:B------:R-:W-:Y:S01]  /*195c0*/  UIADD3 UR4, UP0, UR4, 0x670, URZ ;  /* 0x0000067004047890 */ /* 0x000fe2000ff1e03f */
[----:B------:R-:W-:Y:S01]  /*195d0*/  UMOV UR9, 0x20 ;  /* 0x0000002000097882 */ /* 0x000fe20000000000 */
[----:B------:R-:W-:Y:S02]  /*195e0*/  UMOV UR10, UR43 ;  /* 0x0000002b000a7c82 */ /* 0x000fe40008000000 */
[----:B------:R-:W-:Y:S01]  /*195f0*/  UIADD3.X UR5, URZ, UR5, URZ, UP0, !UPT ;  /* 0x000000053f057290 */ /* 0x000fe200087fe43f */
[----:B------:R-:W-:Y:S01]  /*19600*/  UMOV UR11, UR52 ;  /* 0x00000034000b7c82 */ /* 0x000fe20008000000 */
[----:B------:R-:W-:-:S07]  /*19610*/  UMOV UR12, UR53 ;  /* 0x00000035000c7c82 */ /* 0x000fce0008000000 */
[----:B------:R3:W-:Y:S01]  /*19620*/  UTMASTG.4D [UR8], [UR4] ;  /* 0x00000008040073b5 */ /* 0x0007e20008018000 */
[----:B------:R0:W-:Y:S01]  /*19630*/  UTMACMDFLUSH ;  /* 0x00000000000079b7 */ /* 0x0001e20000000000 */
[----:B---3--:R-:W-:-:S04]  /*19640*/  DEPBAR.LE SB0, 0x1 ;  /* 0x000080400000791a */ /* 0x008fc80000000000 */
.L_x_74:
[----:B------:R-:W-:Y:S05]  /*19650*/  BSYNC B0 ;  /* 0x0000000000007941 */ /* 0x000fea0003800000 */
.L_x_73:
[----:B------:R-:W-:Y:S01]  /*19660*/  BAR.SYNC.DEFER_BLOCKING 0x1, 0x80 ;  /* 0x0042000000007b1d */ /* 0x000fe20000010000 */
[----:B--2---:R-:W-:Y:S02]  /*19670*/  F2FP.F16.F32.PACK_AB R12, R34, R37 ;  /* 0x00000025220c723e */ /* 0x004fe400000000ff */
        /* <DEDUP_REMOVED lines=25> */
.L_x_76:
[----:B------:R-:W-:Y:S05]  /*19810*/  BSYNC B0 ;  /* 0x0000000000007941 */ /* 0x000fea0003800000 */
.L_x_75:
[----:B------:R-:W-:Y:S06]  /*19820*/  BAR.SYNC.DEFER_BLOCKING 0x1, 0x80 ;  /* 0x0042000000007b1d */ /* 0x000fec0000010000 */
[----:B------:R-:W-:Y:S01]  /*19830*/  BSSY B0, `(.L_x_77) ;  /* 0x0000014000007945 */ /* 0x000fe20003800000 */
[----:B------:R3:W-:Y:S01]  /*19840*/  STSM.16.M88.4 [R11], R12 ;  /* 0x0000000c0b007844 */ /* 0x0007e20000000200 */
[----:B------:R-:W-:Y:S01]  /*19850*/  @!PT LDS RZ, [RZ] ;  /* 0x00000000fffff984 */ /* 0x000fe20000000800 */
[----:B------:R-:W-:Y:S01]  /*19860*/  @!PT LDS RZ, [RZ] ;  /* 0x00000000fffff984 */ /* 0x000fe20000000800 */
[----:B------:R-:W-:Y:S01]  /*19870*/  @!PT LDS RZ, [RZ] ;  /* 0x00000000fffff984 */ /* 0x000fe20000000800 */
[----:B------:R-:W-:Y:S01]  /*19880*/  @!PT LDS RZ, [RZ] ;  /* 0x00000000fffff984 */ /* 0x000fe20000000800 */
[----:B------:R4:W-:Y:S06]  /*19890*/  MEMBAR.ALL.CTA ;  /* 0x0000000000007992 */ /* 0x0009ec0000008000 */
[----:B----4-:R-:W4:Y:S02]  /*198a0*/  FENCE.VIEW.ASYNC.S ;  /* 0x00000000000073c6 */ /* 0x010f240000000000 */
[----:B----4-:R-:W-:Y:S06]  /*198b0*/  BAR.SYNC.DEFER_BLOCKING 0x1, 0x80 ;  /* 0x0042000000007b1d */ /* 0x010fec0000010000 */
        /* <DEDUP_REMOVED lines=9> */
[----:B------:R4:W-:Y:S02]  /*19950*/  UTMASTG.4D [UR8], [UR4] ;  /* 0x00000008040073b5 */ /* 0x0009e40008018000 */
[----:B----4-:R0:W-:Y:S02]  /*19960*/  UTMACMDFLUSH ;  /* 0x00000000000079b7 */ /* 0x0101e40000000000 */
.L_x_78:
[----:B------:R-:W-:Y:S05]  /*19970*/  BSYNC B0 ;  /* 0x0000000000007941 */ /* 0x000fea0003800000 */
.L_x_77:
[----:B------:R-:W-:-:S04]  /*19980*/  DEPBAR.LE SB0, 0x0 ;  /* 0x000080000000791a */ /* 0x000fc80000000000 */
[----:B------:R-:W-:Y:S05]  /*19990*/  EXIT ;  /* 0x000000000000794d */ /* 0x000fea0003800000 */
        .weak           $__internal_0_$__cuda_sm20_rcp_rn_f32_slowpath
        .type           $__internal_0_$__cuda_sm20_rcp_rn_f32_slowpath,@function
        .size           $__internal_0_$__cuda_sm20_rcp_rn_f32_slowpath,(.L_x_84 - $__internal_0_$__cuda_sm20_rcp_rn_f32_slowpath)
$__internal_0_$__cuda_sm20_rcp_rn_f32_slowpath:
[----:B------:R-:W-:Y:S01]  /*199a0*/  IMAD.SHL.U32 R0, R3, 0x2, RZ ;  /* 0x0000000203007824 */ /* 0x000fe200078e00ff */
[----:B------:R-:W-:Y:S04]  /*199b0*/  BSSY B2, `(.L_x_79) ;  /* 0x0000030000027945 */ /* 0x000fe80003800000 */
[----:B------:R-:W-:-:S04]  /*199c0*/  SHF.R.U32.HI R13, RZ, 0x18, R0 ;  /* 0x00000018ff0d7819 */ /* 0x000fc80000011600 */
[----:B------:R-:W-:-:S13]  /*199d0*/  ISETP.NE.U32.AND P0, PT, R13, RZ, PT ;  /* 0x000000ff0d00720c */ /* 0x000fda0003f05070 */
[----:B------:R-:W-:Y:S05]  /*199e0*/  @P0 BRA `(.L_x_80) ;  /* 0x0000000000280947 */ /* 0x000fea0003800000 */
[----:B------:R-:W-:-:S04]  /*199f0*/  SHF.L.U32 R0, R3, 0x1, RZ ;  /* 0x0000000103007819 */ /* 0x000fc800000006ff */
[----:B------:R-:W-:-:S13]  /*19a00*/  ISETP.NE.AND P0, PT, R0, RZ, PT ;  /* 0x000000ff0000720c */ /* 0x000fda0003f05270 */
[----:B------:R-:W-:Y:S01]  /*19a10*/  @P0 FFMA R5, R3, 1.84467440737095516160e+19, RZ ;  /* 0x5f80000003050823 */ /* 0x000fe200000000ff */
[----:B------:R-:W-:Y:S08]  /*19a20*/  @!P0 MUFU.RCP R4, R3 ;  /* 0x0000000300048308 */ /* 0x000ff00000001000 */
[----:B------:R-:W1:Y:S02]  /*19a30*/  @P0 MUFU.RCP R0, R5 ;  /* 0x0000000500000308 */ /* 0x000e640000001000 */
[----:B-1----:R-:W-:-:S04]  /*19a40*/  @P0 FFMA R10, R5, R0, -1 ;  /* 0xbf800000050a0423 */ /* 0x002fc80000000000 */
[----:B------:R-:W-:-:S04]  /*19a50*/  @P0 FADD.FTZ R11, -R10, -RZ ;  /* 0x800000ff0a0b0221 */ /* 0x000fc80000010100 */
[----:B------:R-:W-:-:S04]  /*19a60*/  @P0 FFMA R0, R0, R11, R0 ;  /* 0x0000000b00000223 */ /* 0x000fc80000000000 */
[----:B------:R-:W-:Y:S01]  /*19a70*/  @P0 FFMA R4, R0, 1.84467440737095516160e+19, RZ ;  /* 0x5f80000000040823 */ /* 0x000fe200000000ff */
[----:B------:R-:W-:Y:S06]  /*19a80*/  BRA `(.L_x_81) ;  /* 0x0000000000887947 */ /* 0x000fec0003800000 */
.L_x_80:
[----:B------:R-:W-:-:S05]  /*19a90*/  VIADD R42, R13, 0xffffff03 ;  /* 0xffffff030d2a7836 */ /* 0x000fca0000000000 */
[----:B------:R-:W-:-:S13]  /*19aa0*/  ISETP.GT.U32.AND P0, PT, R42, 0x1, PT ;  /* 0x000000012a00780c */ /* 0x000fda0003f04070 */
[----:B------:R-:W-:Y:S05]  /*19ab0*/  @P0 BRA `(.L_x_82) ;  /* 0x0000000000780947 */ /* 0x000fea0003800000 */
[----:B------:R-:W-:Y:S02]  /*19ac0*/  LOP3.LUT R0, R3, 0x7fffff, RZ, 0xc0, !PT ;  /* 0x007fffff03007812 */ /* 0x000fe400078ec0ff */
[----:B------:R-:W-:Y:S02]  /*19ad0*/  MOV R11, 0x3 ;  /* 0x00000003000b7802 */ /* 0x000fe40000000f00 */
[----:B------:R-:W-:Y:S02]  /*19ae0*/  LOP3.LUT R0, R0, 0x3f800000, RZ, 0xfc, !PT ;  /* 0x3f80000000007812 */ /* 0x000fe400078efcff */
[----:B------:R-:W-:Y:S02]  /*19af0*/  SHF.L.U32 R11, R11, R42, RZ ;  /* 0x0000002a0b0b7219 */ /* 0x000fe400000006ff */
[----:B------:R-:W1:Y:S02]  /*19b00*/  MUFU.RCP R5, R0 ;  /* 0x0000000000057308 */ /* 0x000e640000001000 */
[----:B-1----:R-:W-:-:S04]  /*19b10*/  FFMA R4, R0, R5, -1 ;  /* 0xbf80000000047423 */ /* 0x002fc80000000005 */
[----:B------:R-:W-:-:S04]  /*19b20*/  FADD.FTZ R4, -R4, -RZ ;  /* 0x800000ff04047221 */ /* 0x000fc80000010100 */
[CCC-:B------:R-:W-:Y:S01]  /*19b30*/  FFMA.RM R10, R5.reuse, R4.reuse, R5.reuse ;  /* 0x00000004050a7223 */ /* 0x1c0fe20000004005 */
[----:B------:R-:W-:-:S04]  /*19b40*/  FFMA.RP R5, R5, R4, R5 ;  /* 0x0000000405057223 */ /* 0x000fc80000008005 */
[C---:B------:R-:W-:Y:S02]  /*19b50*/  LOP3.LUT R4, R10.reuse, 0x7fffff, RZ, 0xc0, !PT ;  /* 0x007fffff0a047812 */ /* 0x040fe400078ec0ff */
[----:B------:R-:W-:Y:S02]  /*19b60*/  FSETP.NEU.FTZ.AND P0, PT, R10, R5, PT ;  /* 0x000000050a00720b */ /* 0x000fe40003f1d000 */
[----:B------:R-:W-:Y:S02]  /*19b70*/  LOP3.LUT R4, R4, 0x800000, RZ, 0xfc, !PT ;  /* 0x0080000004047812 */ /* 0x000fe400078efcff */
[----:B------:R-:W-:Y:S02]  /*19b80*/  SEL R5, RZ, 0xffffffff, !P0 ;  /* 0xffffffffff057807 */ /* 0x000fe40004000000 */
[----:B------:R-:W-:-:S03]  /*19b90*/  LOP3.LUT R11, R11, R4, RZ, 0xc0, !PT ;  /* 0x000000040b0b7212 */ /* 0x000fc600078ec0ff */
[----:B------:R-:W-:Y:S01]  /*19ba0*/  IMAD.MOV R5, RZ, RZ, -R5 ;  /* 0x000000ffff057224 */ /* 0x000fe200078e0a05 */
[----:B------:R-:W-:-:S04]  /*19bb0*/  SHF.R.U32.HI R11, RZ, R42, R11 ;  /* 0x0000002aff0b7219 */ /* 0x000fc8000001160b */
[--C-:B------:R-:W-:Y:S01]  /*19bc0*/  LOP3.LUT P1, RZ, R5, R42, R4.reuse, 0xf8, !PT ;  /* 0x0000002a05ff7212 */ /* 0x100fe2000782f804 */
[----:B------:R-:W-:Y:S01]  /*19bd0*/  VIADD R5, R13, 0xffffff04 ;  /* 0xffffff040d057836 */ /* 0x000fe20000000000 */
[C---:B------:R-:W-:Y:S02]  /*19be0*/  LOP3.LUT P0, RZ, R11.reuse, 0x1, RZ, 0xc0, !PT ;  /* 0x000000010bff7812 */ /* 0x040fe4000780c0ff */
[----:B------:R-:W-:Y:S02]  /*19bf0*/  LOP3.LUT P2, RZ, R11, 0x2, RZ, 0xc0, !PT ;  /* 0x000000020bff7812 */ /* 0x000fe4000784c0ff */
[----:B------:R-:W-:Y:S02]  /*19c00*/  SHF.R.U32.HI R4, RZ, R5, R4 ;  /* 0x00000005ff047219 */ /* 0x000fe40000011604 */
[----:B------:R-:W-:Y:S02]  /*19c10*/  PLOP3.LUT P0, PT, P0, P1, P2, 0xe0, 0x0 ;  /* 0x000000000000781c */ /* 0x000fe40000703c20 */
[----:B------:R-:W-:-:S02]  /*19c20*/  LOP3.LUT P1, RZ, R3, 0x7fffff, RZ, 0xc0, !PT ;  /* 0x007fffff03ff7812 */ /* 0x000fc4000782c0ff */
[----:B------:R-:W-:-:S04]  /*19c30*/  SEL R0, RZ, 0x1, !P0 ;  /* 0x00000001ff007807 */ /* 0x000fc80004000000 */
[----:B------:R-:W-:-:S04]  /*19c40*/  IADD3 R0, -R0, RZ, RZ ;  /* 0x000000ff00007210 */ /* 0x000fc80007ffe1ff */
[----:B------:R-:W-:-:S13]  /*19c50*/  ISETP.GE.AND P0, PT, R0, RZ, PT ;  /* 0x000000ff0000720c */ /* 0x000fda0003f06270 */
[----:B------:R-:W-:-:S05]  /*19c60*/  @!P0 IADD3 R4, R4, 0x1, RZ ;  /* 0x0000000104048810 */ /* 0x000fca0007ffe0ff */
[----:B------:R-:W-:-:S05]  /*19c70*/  @!P1 IMAD.SHL.U32 R4, R4, 0x2, RZ ;  /* 0x0000000204049824 */ /* 0x000fca00078e00ff */
[----:B------:R-:W-:Y:S01]  /*19c80*/  LOP3.LUT R4, R4, 0x80000000, R3, 0xf8, !PT ;  /* 0x8000000004047812 */ /* 0x000fe200078ef803 */
[----:B------:R-:W-:Y:S06]  /*19c90*/  BRA `(.L_x_81) ;  /* 0x0000000000047947 */ /* 0x000fec0003800000 */
.L_x_82:
[----:B------:R1:W2:Y:S02]  /*19ca0*/  MUFU.RCP R4, R3 ;  /* 0x0000000300047308 */ /* 0x0002a40000001000 */
.L_x_81:
[----:B------:R-:W-:Y:S05]  /*19cb0*/  BSYNC B2 ;  /* 0x0000000000027941 */ /* 0x000fea0003800000 */
.L_x_79:
[----:B--2---:R-:W-:Y:S01]  /*19cc0*/  MOV R0, R4 ;  /* 0x0000000400007202 */ /* 0x004fe20000000f00 */
[----:B------:R-:W-:Y:S01]  /*19cd0*/  IMAD.MOV.U32 R4, RZ, RZ, R12 ;  /* 0x000000ffff047224 */ /* 0x000fe200078e000c */
[----:B------:R-:W-:-:S04]  /*19ce0*/  MOV R5, 0x0 ;  /* 0x0000000000057802 */ /* 0x000fc80000000f00 */
[----:B-1----:R-:W-:Y:S05]  /*19cf0*/  RET.REL.NODEC R4 `(_ZN7cutlass13device_kernelINS_4fmha6kernel13FmhaKernelTmaINS1_10collective15FmhaMainloopTmaINS_6half_tEfN4cute5tupleIJNS7_1CILi64EEENS9_ILi256EEENS9_ILi80EEEEEENS4_12CausalFusionEJEEENS4_15FmhaFwdEpilogueIS6_fNS8_IJSA_SC_SB_EEEEEJEEEEEvNT_6ParamsE) ;  /* 0xfffffe6004c07950 */ /* 0x002fea0003c3ffff */
.L_x_83:
[----:B------:R-:W-:-:S00]  /*19d00*/  BRA `(.L_x_83) ;  /* 0xfffffffc00fc7947 */ /* 0x000fc0000383ffff */
[----:B------:R-:W-:-:S00]  /*19d10*/  NOP ;  /* 0x0000000000007918 */ /* 0x000fc00000000000 */
        /* <DEDUP_REMOVED lines=14> */
.L_x_84:


//--------------------- .nv.global.init           --------------------------
	.section	.nv.global.init,"aw",@progbits
.nv.global.init:
	.type		$str$23,@object
	.size		$str$23,($str$24 - $str$23)
$str$23:
        /*0000*/ 	.byte	0x28, 0x61, 0x64, 0x64, 0x72, 0x65, 0x73, 0x73, 0x20, 0x26, 0x20, 0x6d, 0x61, 0x73, 0x6b, 0x29
        /*0010*/ 	.byte	0x20, 0x3d, 0x3d, 0x20, 0x30, 0x00
	.type		$str$24,@object
	.size		$str$24,(__unnamed_1 - $str$24)
$str$24:
        /*0016*/ 	.byte	0x2f, 0x74, 0x6d, 0x70, 0x2f, 0x63, 0x75, 0x74, 0x6c, 0x61, 0x73, 0x73, 0x5f, 0x73, 0x77, 0x65
        /*0026*/ 	.byte	0x65, 0x70, 0x5f, 0x73, 0x72, 0x63, 0x2f, 0x69, 0x6e, 0x63, 0x6c, 0x75, 0x64, 0x65, 0x2f, 0x63
        /*0036*/ 	.byte	0x75, 0x74, 0x65, 0x2f, 0x70, 0x6f, 0x69, 0x6e, 0x74, 0x65, 0x72, 0x5f, 0x66, 0x6c, 0x61, 0x67
        /*0046*/ 	.byte	0x67, 0x65, 0x64, 0x2e, 0x68, 0x70, 0x70, 0x00
	.type		__unnamed_1,@object
	.size		__unnamed_1,(__unnamed_2 - __unnamed_1)
__unnamed_1:
        /*004e*/ 	.byte	0x61, 0x75, 0x74, 0x6f, 0x20, 0x63, 0x75, 0x74, 0x65, 0x3a, 0x3a, 0x61, 0x73, 0x5f, 0x70, 0x6f
        /* <DEDUP_REMOVED lines=27> */
        /*020e*/ 	.byte	0x3e, 0x3e, 0x3e, 0x3e, 0x3e, 0x5d, 0x00
	.type		__unnamed_2,@object
	.size		__unnamed_2,(.L_1 - __unnamed_2)
__unnamed_2:
        /* <DEDUP_REMOVED lines=29> */
.L_1:


//--------------------- .nv.shared._ZN7cutlass13device_kernelINS_4fmha6kernel13FmhaKernelTmaINS1_10collective15FmhaMainloopTmaINS_6half_tEfN4cute5tupleIJNS7_1CILi64EEENS9_ILi256EEENS9_ILi80EEEEEENS4_12CausalFusionEJEEENS4_15FmhaFwdEpilogueIS6_fNS8_IJSA_SC_SB_EEEEEJEEEEEvNT_6ParamsE --------------------------
	.section	.nv.shared._ZN7cutlass13device_kernelINS_4fmha6kernel13FmhaKernelTmaINS1_10collective15FmhaMainloopTmaINS_6half_tEfN4cute5tupleIJNS7_1CILi64EEENS9_ILi256EEENS9_ILi80EEEEEENS4_12CausalFusionEJEEENS4_15FmhaFwdEpilogueIS6_fNS8_IJSA_SC_SB_EEEEEJEEEEEvNT_6ParamsE,"aw",@nobits
	.sectionflags	@""
	.align	16
	.zero		1024


//--------------------- .nv.shared.reserved.0     --------------------------
	.section	.nv.shared.reserved.0,"aw",@nobits
	.weak		__nv_reservedSMEM_offset_0_alias
	.size		__nv_reservedSMEM_offset_0_alias, 0, 0
	.other		__nv_reservedSMEM_offset_0_alias,@"STO_CUDA_RESERVED_SHARED STV_DEFAULT"
__nv_reservedSMEM_offset_0_alias:
	.zero		0


//--------------------- .nv.global                --------------------------
	.section	.nv.global,"aw",@nobits
.nv.global:
	.type		_ZN39_INTERNAL_03db76e8_4_k_cu_8161d282_29724cute1_E,@object
	.size		_ZN39_INTERNAL_03db76e8_4_k_cu_8161d282_29724cute1_E,(_ZN39_INTERNAL_03db76e8_4_k_cu_8161d282_29724cuda3std3__45__cpo6cbeginE - _ZN39_INTERNAL_03db76e8_4_k_cu_8161d282_29724cute1_E)
_ZN39_INTERNAL_03db76e8_4_k_cu_8161d282_29724cute1_E:
	.zero		1
	.type		_ZN39_INTERNAL_03db76e8_4_k_cu_8161d282_29724cuda3std3__45__cpo6cbeginE,@object
	.size		_ZN39_INTERNAL_03db76e8_4_k_cu_8161d282_29724cuda3std3__45__cpo6cbeginE,(_ZN39_INTERNAL_03db76e8_4_k_cu_8161d282_29724cuda3std3__48in_placeE - _ZN39_INTERNAL_03db76e8_4_k_cu_8161d282_29724cuda3std3__45__cpo6cbeginE)
_ZN39_INTERNAL_03db76e8_4_k_cu_8161d282_29724cuda3std3__45__cpo6cbeginE:
	.zero		1
	.type		_ZN39_INTERNAL_03db76e8_4_k_cu_8161d282_29724cuda3std3__48in_placeE,@object
	.size		_ZN39_INTERNAL_03db76e8_4_k_cu_8161d282_29724cuda3std3__48in_placeE,(_ZN39_INTERNAL_03db76e8_4_k_cu_8161d282_29724cuda3std6ranges3__45__cpo9iter_moveE - _ZN39_INTERNAL_03db76e8_4_k_cu_8161d282_29724cuda3std3__48in_placeE)
_ZN39_INTERNAL_03db76e8_4_k_cu_8161d282_29724cuda3std3__48in_placeE:
	.zero		1
	.type		_ZN39_INTERNAL_03db76e8_4_k_cu_8161d282_29724cuda3std6ranges3__45__cpo9iter_moveE,@object
	.size		_ZN39_INTERNAL_03db76e8_4_k_cu_8161d282_29724cuda3std6ranges3__45__cpo9iter_moveE,(_ZN39_INTERNAL_03db76e8_4_k_cu_8161d282_29724cuda3std3__45__cpo5beginE - _ZN39_INTERNAL_03db76e8_4_k_cu_8161d282_29724cuda3std6ranges3__45__cpo9iter_moveE)
_ZN39_INTERNAL_03db76e8_4_k_cu_8161d282_29724cuda3std6ranges3__45__cpo9iter_moveE:
	.zero		1
	.type		_ZN39_INTERNAL_03db76e8_4_k_cu_8161d282_29724cuda3std3__45__cpo5beginE,@object
	.size		_ZN39_INTERNAL_03db76e8_4_k_cu_8161d282_29724cuda3std3__45__cpo5beginE,(_ZN39_INTERNAL_03db76e8_4_k_cu_8161d282_29724cuda3std3__441_GLOBAL__N__03db76e8_4_k_cu_8161d282_29726ignoreE - _ZN39_INTERNAL_03db76e8_4_k_cu_8161d282_29724cuda3std3__45__cpo5beginE)
_ZN39_INTERNAL_03db76e8_4_k_cu_8161d282_29724cuda3std3__45__cpo5beginE:
	.zero		1
	.type		_ZN39_INTERNAL_03db76e8_4_k_cu_8161d282_29724cuda3std3__441_GLOBAL__N__03db76e8_4_k_cu_8161d282_29726ignoreE,@object
	.size		_ZN39_INTERNAL_03db76e8_4_k_cu_8161d282_29724cuda3std3__441_GLOBAL__N__03db76e8_4_k_cu_8161d282_29726ignoreE,(_ZN39_INTERNAL_03db76e8_4_k_cu_8161d282_29724cute7productE - _ZN39_INTERNAL_03db76e8_4_k_cu_8161d282_29724cuda3std3__441_GLOBAL__N__03db76e8_4_k_cu_8161d282_29726ignoreE)
_ZN39_INTERNAL_03db76e8_4_k_cu_8161d282_29724cuda3std3__441_GLOBAL__N__03db76e8_4_k_cu_8161d282_29726ignoreE:
	.zero		1
	.type		_ZN39_INTERNAL_03db76e8_4_k_cu_8161d282_29724cute7productE,@object
	.size		_ZN39_INTERNAL_03db76e8_4_k_cu_8161d282_29724cute7productE,(_ZN39_INTERNAL_03db76e8_4_k_cu_8161d282_29724cuda3std3__45__cpo3endE - _ZN39_INTERNAL_03db76e8_4_k_cu_8161d282_29724cute7productE)
_ZN39_INTERNAL_03db76e8_4_k_cu_8161d282_29724cute7productE:
	.zero		1
	.type		_ZN39_INTERNAL_03db76e8_4_k_cu_8161d282_29724cuda3std3__45__cpo3endE,@object
	.size		_ZN39_INTERNAL_03db76e8_4_k_cu_8161d282_29724cuda3std3__45__cpo3endE,(_ZN39_INTERNAL_03db76e8_4_k_cu_8161d282_29724cuda3std3__419piecewise_constructE - _ZN39_INTERNAL_03db76e8_4_k_cu_8161d282_29724cuda3std3__45__cpo3endE)
_ZN39_INTERNAL_03db76e8_4_k_cu_8161d282_29724cuda3std3__45__cpo3endE:
	.zero		1
	.type		_ZN39_INTERNAL_03db76e8_4_k_cu_8161d282_29724cuda3std3__419piecewise_constructE,@object
	.size		_ZN39_INTERNAL_03db76e8_4_k_cu_8161d282_29724cuda3std3__419piecewise_constructE,(_ZN39_INTERNAL_03db76e8_4_k_cu_8161d282_29724cuda3std3__45__cpo4cendE - _ZN39_INTERNAL_03db76e8_4_k_cu_8161d282_29724cuda3std3__419piecewise_constructE)
_ZN39_INTERNAL_03db76e8_4_k_cu_8161d282_29724cuda3std3__419piecewise_constructE:
	.zero		1
	.type		_ZN39_INTERNAL_03db76e8_4_k_cu_8161d282_29724cuda3std3__45__cpo4cendE,@object
	.size		_ZN39_INTERNAL_03db76e8_4_k_cu_8161d282_29724cuda3std3__45__cpo4cendE,(_ZN39_INTERNAL_03db76e8_4_k_cu_8161d282_29724cuda3std6ranges3__45__cpo4swapE - _ZN39_INTERNAL_03db76e8_4_k_cu_8161d282_29724cuda3std3__45__cpo4cendE)
_ZN39_INTERNAL_03db76e8_4_k_cu_8161d282_29724cuda3std3__45__cpo4cendE:
	.zero		1
	.type		_ZN39_INTERNAL_03db76e8_4_k_cu_8161d282_29724cuda3std6ranges3__45__cpo4swapE,@object
	.size		_ZN39_INTERNAL_03db76e8_4_k_cu_8161d282_29724cuda3std6ranges3__45__cpo4swapE,(.L_9 - _ZN39_INTERNAL_03db76e8_4_k_cu_8161d282_29724cuda3std6ranges3__45__cpo4swapE)
_ZN39_INTERNAL_03db76e8_4_k_cu_8161d282_29724cuda3std6ranges3__45__cpo4swapE:
	.zero		1
.L_9:


//--------------------- .nv.constant0._ZN7cutlass13device_kernelINS_4fmha6kernel13FmhaKernelTmaINS1_10collective15FmhaMainloopTmaINS_6half_tEfN4cute5tupleIJNS7_1CILi64EEENS9_ILi256EEENS9_ILi80EEEEEENS4_12CausalFusionEJEEENS4_15FmhaFwdEpilogueIS6_fNS8_IJSA_SC_SB_EEEEEJEEEEEvNT_6ParamsE --------------------------
	.section	.nv.constant0._ZN7cutlass13device_kernelINS_4fmha6kernel13FmhaKernelTmaINS1_10collective15FmhaMainloopTmaINS_6half_tEfN4cute5tupleIJNS7_1CILi64EEENS9_ILi256EEENS9_ILi80EEEEEENS4_12CausalFusionEJEEENS4_15FmhaFwdEpilogueIS6_fNS8_IJSA_SC_SB_EEEEEJEEEEEvNT_6ParamsE,"a",@progbits
	.sectionflags	@""
	.align	4
.nv.constant0._ZN7cutlass13device_kernelINS_4fmha6kernel13FmhaKernelTmaINS1_10collective15FmhaMainloopTmaINS_6half_tEfN4cute5tupleIJNS7_1CILi64EEENS9_ILi256EEENS9_ILi80EEEEEENS4_12CausalFusionEJEEENS4_15FmhaFwdEpilogueIS6_fNS8_IJSA_SC_SB_EEEEEJEEEEEvNT_6ParamsE:
	.zero		2688


//--------------------- SYMBOLS --------------------------

	.type		.nv.reservedSmem.offset0,@object
	.size		.nv.reservedSmem.offset0,0x4
	.type		__assertfail,@function
